	.target	sm_90a

	.elftype	@"ET_EXEC"


//--------------------- .note.nv.tkinfo           --------------------------
	.section	.note.nv.tkinfo,"",@"SHT_NOTE"
	.sectionflags	@"SHF_NOTE_NV_TKINFO"
	.tkinfo
        /*0018*/ 	.word	0x00000002
        /*0030*/ 	.string	""
        /*0030*/ 	.string	"ptxas"
        /*0030*/ 	.string	"Cuda compilation tools, release 13.0, V13.0.88"
        /*0030*/ 	.string	"Build cuda_13.0.r13.0/compiler.36424714_0"
        /*0030*/ 	.string	"-v  -suppress-debug-info  -lineinfo  -arch sm_90a "



//--------------------- .note.nv.cuinfo           --------------------------
	.section	.note.nv.cuinfo,"",@"SHT_NOTE"
	.sectionflags	@"SHF_NOTE_NV_CUINFO"
        /*0018*/ 	.short	0x0002
        /*001a*/ 	.short	0x005a
        /*001c*/ 	.short	0x0082
	.zero		2


//--------------------- .nv.info                  --------------------------
	.section	.nv.info,"",@"SHT_CUDA_INFO"
	.align	4


	//----- nvinfo : EIATTR_REGCOUNT
	.align		4
        /*0000*/ 	.byte	0x04, 0x2f
        /*0002*/ 	.short	(.L_1 - .L_0)
	.align		4
.L_0:
        /*0004*/ 	.word	index@(matmul_kernel)
        /*0008*/ 	.word	0x000000ff


	//----- nvinfo : EIATTR_FRAME_SIZE
	.align		4
.L_1:
        /*000c*/ 	.byte	0x04, 0x11
        /*000e*/ 	.short	(.L_3 - .L_2)
	.align		4
.L_2:
        /*0010*/ 	.word	index@(matmul_kernel)
        /*0014*/ 	.word	0x00001c80


	//----- nvinfo : EIATTR_MIN_STACK_SIZE
	.align		4
.L_3:
        /*0018*/ 	.byte	0x04, 0x12
        /*001a*/ 	.short	(.L_5 - .L_4)
	.align		4
.L_4:
        /*001c*/ 	.word	index@(matmul_kernel)
        /*0020*/ 	.word	0x00001c80
.L_5:


//--------------------- .nv.compat                --------------------------
	.section	.nv.compat,"",@"SHT_CUDA_COMPAT_INFO"
	.align	4
        /*0000*/ 	.byte	0x02, 0x09, 0x01, 0x00, 0x02, 0x02, 0x04, 0x00, 0x02, 0x05, 0x05, 0x00, 0x03, 0x07, 0x01, 0x01
        /*0010*/ 	.byte	0x02, 0x03, 0x00, 0x00, 0x02, 0x06, 0x01, 0x00, 0x04, 0x0b, 0x08, 0x00, 0x00, 0x00, 0x00, 0x00
        /*0020*/ 	.byte	0x00, 0x00, 0x00, 0x00


//--------------------- .nv.info.matmul_kernel    --------------------------
	.section	.nv.info.matmul_kernel,"",@"SHT_CUDA_INFO"
	.sectionflags	@""
	.align	4


	//----- nvinfo : EIATTR_CUDA_API_VERSION
	.align		4
        /*0000*/ 	.byte	0x04, 0x37
        /*0002*/ 	.short	(.L_7 - .L_6)
.L_6:
        /*0004*/ 	.word	0x00000082


	//----- nvinfo : EIATTR_KPARAM_INFO
	.align		4
.L_7:
        /*0008*/ 	.byte	0x04, 0x17
        /*000a*/ 	.short	(.L_9 - .L_8)
.L_8:
        /*000c*/ 	.word	0x00000000
        /*0010*/ 	.short	0x000d
        /*0012*/ 	.short	0x0048
        /*0014*/ 	.byte	0x00, 0xf4, 0x21, 0x00


	//----- nvinfo : EIATTR_KPARAM_INFO
	.align		4
.L_9:
        /*0018*/ 	.byte	0x04, 0x17
        /*001a*/ 	.short	(.L_11 - .L_10)
.L_10:
        /*001c*/ 	.word	0x00000000
        /*0020*/ 	.short	0x000c
        /*0022*/ 	.short	0x0040
        /*0024*/ 	.byte	0x00, 0xf4, 0x21, 0x00


	//----- nvinfo : EIATTR_KPARAM_INFO
	.align		4
.L_11:
        /*0028*/ 	.byte	0x04, 0x17
        /*002a*/ 	.short	(.L_13 - .L_12)
.L_12:
        /*002c*/ 	.word	0x00000000
        /*0030*/ 	.short	0x000b
        /*0032*/ 	.short	0x0038
        /*0034*/ 	.byte	0x00, 0xf0, 0x11, 0x00


	//----- nvinfo : EIATTR_KPARAM_INFO
	.align		4
.L_13:
        /*0038*/ 	.byte	0x04, 0x17
        /*003a*/ 	.short	(.L_15 - .L_14)
.L_14:
        /*003c*/ 	.word	0x00000000
        /*0040*/ 	.short	0x000a
        /*0042*/ 	.short	0x0034
        /*0044*/ 	.byte	0x00, 0xf0, 0x11, 0x00


	//----- nvinfo : EIATTR_KPARAM_INFO
	.align		4
.L_15:
        /*0048*/ 	.byte	0x04, 0x17
        /*004a*/ 	.short	(.L_17 - .L_16)
.L_16:
        /*004c*/ 	.word	0x00000000
        /*0050*/ 	.short	0x0009
        /*0052*/ 	.short	0x0030
        /*0054*/ 	.byte	0x00, 0xf0, 0x11, 0x00


	//----- nvinfo : EIATTR_KPARAM_INFO
	.align		4
.L_17:
        /*0058*/ 	.byte	0x04, 0x17
        /*005a*/ 	.short	(.L_19 - .L_18)
.L_18:
        /*005c*/ 	.word	0x00000000
        /*0060*/ 	.short	0x0008
        /*0062*/ 	.short	0x002c
        /*0064*/ 	.byte	0x00, 0xf0, 0x11, 0x00


	//----- nvinfo : EIATTR_KPARAM_INFO
	.align		4
.L_19:
        /*0068*/ 	.byte	0x04, 0x17
        /*006a*/ 	.short	(.L_21 - .L_20)
.L_20:
        /*006c*/ 	.word	0x00000000
        /*0070*/ 	.short	0x0007
        /*0072*/ 	.short	0x0028
        /*0074*/ 	.byte	0x00, 0xf0, 0x11, 0x00


	//----- nvinfo : EIATTR_KPARAM_INFO
	.align		4
.L_21:
        /*0078*/ 	.byte	0x04, 0x17
        /*007a*/ 	.short	(.L_23 - .L_22)
.L_22:
        /*007c*/ 	.word	0x00000000
        /*0080*/ 	.short	0x0006
        /*0082*/ 	.short	0x0024
        /*0084*/ 	.byte	0x00, 0xf0, 0x11, 0x00


	//----- nvinfo : EIATTR_KPARAM_INFO
	.align		4
.L_23:
        /*0088*/ 	.byte	0x04, 0x17
        /*008a*/ 	.short	(.L_25 - .L_24)
.L_24:
        /*008c*/ 	.word	0x00000000
        /*0090*/ 	.short	0x0005
        /*0092*/ 	.short	0x0020
        /*0094*/ 	.byte	0x00, 0xf0, 0x11, 0x00


	//----- nvinfo : EIATTR_KPARAM_INFO
	.align		4
.L_25:
        /*0098*/ 	.byte	0x04, 0x17
        /*009a*/ 	.short	(.L_27 - .L_26)
.L_26:
        /*009c*/ 	.word	0x00000000
        /*00a0*/ 	.short	0x0004
        /*00a2*/ 	.short	0x001c
        /*00a4*/ 	.byte	0x00, 0xf0, 0x11, 0x00


	//----- nvinfo : EIATTR_KPARAM_INFO
	.align		4
.L_27:
        /*00a8*/ 	.byte	0x04, 0x17
        /*00aa*/ 	.short	(.L_29 - .L_28)
.L_28:
        /*00ac*/ 	.word	0x00000000
        /*00b0*/ 	.short	0x0003
        /*00b2*/ 	.short	0x0018
        /*00b4*/ 	.byte	0x00, 0xf0, 0x11, 0x00


	//----- nvinfo : EIATTR_KPARAM_INFO
	.align		4
.L_29:
        /*00b8*/ 	.byte	0x04, 0x17
        /*00ba*/ 	.short	(.L_31 - .L_30)
.L_30:
        /*00bc*/ 	.word	0x00000000
        /*00c0*/ 	.short	0x0002
        /*00c2*/ 	.short	0x0010
        /*00c4*/ 	.byte	0x00, 0xf4, 0x21, 0x00


	//----- nvinfo : EIATTR_KPARAM_INFO
	.align		4
.L_31:
        /*00c8*/ 	.byte	0x04, 0x17
        /*00ca*/ 	.short	(.L_33 - .L_32)
.L_32:
        /*00cc*/ 	.word	0x00000000
        /*00d0*/ 	.short	0x0001
        /*00d2*/ 	.short	0x0008
        /*00d4*/ 	.byte	0x00, 0xf4, 0x21, 0x00


	//----- nvinfo : EIATTR_KPARAM_INFO
	.align		4
.L_33:
        /*00d8*/ 	.byte	0x04, 0x17
        /*00da*/ 	.short	(.L_35 - .L_34)
.L_34:
        /*00dc*/ 	.word	0x00000000
        /*00e0*/ 	.short	0x0000
        /*00e2*/ 	.short	0x0000
        /*00e4*/ 	.byte	0x00, 0xf4, 0x21, 0x00


	//----- nvinfo : EIATTR_EXPLICIT_CLUSTER
	.align		4
.L_35:
        /*00e8*/ 	.byte	0x01, 0x3e
	.zero		2


	//----- nvinfo : EIATTR_CTA_PER_CLUSTER
	.align		4
        /*00ec*/ 	.byte	0x04, 0x3d
        /*00ee*/ 	.short	(.L_37 - .L_36)
.L_36:
        /*00f0*/ 	.word	0x00000002
        /*00f4*/ 	.word	0x00000001
        /*00f8*/ 	.word	0x00000001


	//----- nvinfo : EIATTR_SPARSE_MMA_MASK
	.align		4
.L_37:
        /*00fc*/ 	.byte	0x03, 0x50
        /*00fe*/ 	.short	0x0000


	//----- nvinfo : EIATTR_MAXREG_COUNT
	.align		4
        /*0100*/ 	.byte	0x03, 0x1b
        /*0102*/ 	.short	0x00ff


	//----- nvinfo : EIATTR_NUM_BARRIERS
	.align		4
        /*0104*/ 	.byte	0x02, 0x4c
        /*0106*/ 	.byte	0x01
	.zero		1


	//----- nvinfo : EIATTR_ANNOTATIONS
	.align		4
        /*0108*/ 	.byte	0x04, 0x55
        /*010a*/ 	.short	(.L_39 - .L_38)


	//   ....[0]....
.L_38:
        /*010c*/ 	.word	0x00000001
        /*0110*/ 	.byte	0x70, 0x00, 0x00, 0x00, 0x01, 0x00, 0x00, 0x00, 0x50, 0x06, 0x00, 0x00, 0x01, 0x00, 0x00, 0x00
        /* <DEDUP_REMOVED lines=2814> */
        /*b100*/ 	.byte	0x30, 0x43, 0x04, 0x00, 0x01, 0x00, 0x00, 0x00, 0x40, 0x43, 0x04, 0x00


	//----- nvinfo : EIATTR_MERCURY_ISA_VERSION
	.align		4
.L_39:
        /*b10c*/ 	.byte	0x03, 0x5f
        /*b10e*/ 	.short	0x0101


	//----- nvinfo : EIATTR_EXIT_INSTR_OFFSETS
	.align		4
        /*b110*/ 	.byte	0x04, 0x1c
        /*b112*/ 	.short	(.L_41 - .L_40)


	//   ....[0]....
.L_40:
        /*b114*/ 	.word	0x00044700


	//   ....[1]....
        /*b118*/ 	.word	0x00044720


	//----- nvinfo : EIATTR_REQNTID
	.align		4
.L_41:
        /*b11c*/ 	.byte	0x04, 0x10
        /*b11e*/ 	.short	(.L_43 - .L_42)
.L_42:
        /*b120*/ 	.word	0x00000080
        /*b124*/ 	.word	0x00000001
        /*b128*/ 	.word	0x00000001


	//----- nvinfo : EIATTR_CBANK_PARAM_SIZE
	.align		4
.L_43:
        /*b12c*/ 	.byte	0x03, 0x19
        /*b12e*/ 	.short	0x0050


	//----- nvinfo : EIATTR_PARAM_CBANK
	.align		4
        /*b130*/ 	.byte	0x04, 0x0a
        /*b132*/ 	.short	(.L_45 - .L_44)
	.align		4
.L_44:
        /*b134*/ 	.word	index@(.nv.constant0.matmul_kernel)
        /*b138*/ 	.short	0x0210
        /*b13a*/ 	.short	0x0050


	//----- nvinfo : EIATTR_SW_WAR
	.align		4
.L_45:
        /*b13c*/ 	.byte	0x04, 0x36
        /*b13e*/ 	.short	(.L_47 - .L_46)
.L_46:
        /*b140*/ 	.word	0x00000008
.L_47:


//--------------------- .nv.callgraph             --------------------------
	.section	.nv.callgraph,"",@"SHT_CUDA_CALLGRAPH"
	.align	4
	.sectionentsize	8
	.align		4
        /*0000*/ 	.word	0x00000000
	.align		4
        /*0004*/ 	.word	0xffffffff
	.align		4
        /*0008*/ 	.word	0x00000000
	.align		4
        /*000c*/ 	.word	0xfffffffe
	.align		4
        /*0010*/ 	.word	0x00000000
	.align		4
        /*0014*/ 	.word	0xfffffffd
	.align		4
        /*0018*/ 	.word	0x00000000
	.align		4
        /*001c*/ 	.word	0xfffffffc


//--------------------- .text.matmul_kernel       --------------------------
	.section	.text.matmul_kernel,"ax",@progbits
	.align	128
        .global         matmul_kernel
        .type           matmul_kernel,@function
        .size           matmul_kernel,(.L_x_3 - matmul_kernel)
        .other          matmul_kernel,@"STO_CUDA_ENTRY STV_DEFAULT"
matmul_kernel:
.text.matmul_kernel:
[----:B------:R-:W1:Y:S08]  /*0000*/  LDC R1, c[0x0][0x28] ;  /* 0x00000a00ff017b82 */ /* 0x000e700000000800 */
[----:B------:R-:W2:Y:S01]  /*0010*/  LDC.64 R2, c[0x0][0x228] ;  /* 0x00008a00ff027b82 */ /* 0x000ea20000000a00 */
[----:B-1----:R-:W-:Y:S01]  /*0020*/  VIADD R1, R1, 0xffffe380 ;  /* 0xffffe38001017836 */ /* 0x002fe20000000000 */
[----:B------:R-:W-:-:S06]  /*0030*/  ULDC.64 UR6, c[0x0][0x210] ;  /* 0x0000840000067ab9 */ /* 0x000fcc0000000a00 */
[----:B------:R-:W1:Y:S08]  /*0040*/  S2UR UR4, SR_CTAID.X ;  /* 0x00000000000479c3 */ /* 0x000e700000002500 */
[----:B------:R-:W3:Y:S01]  /*0050*/  S2UR UR54, SR_CgaCtaId ;  /* 0x00000000003679c3 */ /* 0x000ee20000008800 */
[----:B--2---:R-:W-:Y:S01]  /*0060*/  IMAD.MOV.U32 R13, RZ, RZ, R3 ;  /* 0x000000ffff0d7224 */ /* 0x004fe200078e0003 */
[----:B------:R2:W-:Y:S01]  /*0070*/  STL.64 [R1+0xd10], R2 ;  /* 0x000d100201007387 */ /* 0x0005e20000100a00 */
[----:B------:R-:W-:-:S02]  /*0080*/  IMAD.MOV.U32 R12, RZ, RZ, R2 ;  /* 0x000000ffff0c7224 */ /* 0x000fc400078e0002 */
[----:B------:R-:W-:-:S03]  /*0090*/  VIADD R0, R13, 0x1ff ;  /* 0x000001ff0d007836 */ /* 0x000fc60000000000 */
[----:B------:R-:W-:Y:S02]  /*00a0*/  IABS R126, R12 ;  /* 0x0000000c007e7213 */ /* 0x000fe40000000000 */
[----:B-1----:R-:W-:Y:S01]  /*00b0*/  I2FP.F32.U32 R5, UR4 ;  /* 0x0000000400057c45 */ /* 0x002fe20008201000 */
[----:B------:R-:W-:Y:S01]  /*00c0*/  ULDC UR4, c[0x0][0x150] ;  /* 0x0000540000047ab9 */ /* 0x000fe20000000800 */
[----:B--2---:R-:W-:-:S03]  /*00d0*/  SHF.R.S32.HI R3, RZ, 0x1f, R0 ;  /* 0x0000001fff037819 */ /* 0x004fc60000011400 */
[----:B------:R-:W-:Y:S01]  /*00e0*/  FMUL R5, R5, UR4 ;  /* 0x0000000405057c20 */ /* 0x000fe20008400000 */
[----:B---3--:R-:W-:Y:S01]  /*00f0*/  USHF.L.U32 UR4, UR54, 0x8, URZ ;  /* 0x0000000836047899 */ /* 0x008fe2000800063f */
[----:B------:R-:W-:-:S04]  /*0100*/  LEA.HI R3, R3, R0, RZ, 0x9 ;  /* 0x0000000003037211 */ /* 0x000fc800078f48ff */
[----:B------:R-:W1:Y:S01]  /*0110*/  F2I.U32.TRUNC.NTZ R5, R5 ;  /* 0x0000000500057305 */ /* 0x000e62000020f000 */
[----:B------:R-:W-:Y:S01]  /*0120*/  SHF.R.S32.HI R3, RZ, 0x9, R3 ;  /* 0x00000009ff037819 */ /* 0x000fe20000011403 */
[----:B------:R-:W-:-:S04]  /*0130*/  ULOP3.LUT UR4, UR4, 0x100, URZ, 0xc0, !UPT ;  /* 0x0000010004047892 */ /* 0x000fc8000f8ec03f */
[----:B------:R-:W-:-:S05]  /*0140*/  IMAD.SHL.U32 R4, R3, 0x8, RZ ;  /* 0x0000000803047824 */ /* 0x000fca00078e00ff */
[----:B------:R-:W-:-:S04]  /*0150*/  IABS R7, R4 ;  /* 0x0000000400077213 */ /* 0x000fc80000000000 */
[----:B------:R-:W2:Y:S01]  /*0160*/  I2F.RP R0, R7 ;  /* 0x0000000700007306 */ /* 0x000ea20000209400 */
[----:B-1----:R-:W-:-:S07]  /*0170*/  IABS R11, R5 ;  /* 0x00000005000b7213 */ /* 0x002fce0000000000 */
[----:B--2---:R-:W1:Y:S02]  /*0180*/  MUFU.RCP R0, R0 ;  /* 0x0000000000007308 */ /* 0x004e640000001000 */
[----:B-1----:R-:W-:Y:S01]  /*0190*/  VIADD R2, R0, 0xffffffe ;  /* 0x0ffffffe00027836 */ /* 0x002fe20000000000 */
[----:B------:R-:W-:-:S05]  /*01a0*/  IABS R0, R4 ;  /* 0x0000000400007213 */ /* 0x000fca0000000000 */
[----:B------:R1:W2:Y:S01]  /*01b0*/  F2I.FTZ.U32.TRUNC.NTZ R3, R2 ;  /* 0x0000000200037305 */ /* 0x0002a2000021f000 */
[----:B------:R-:W-:Y:S02]  /*01c0*/  IMAD.MOV R0, RZ, RZ, -R0 ;  /* 0x000000ffff007224 */ /* 0x000fe400078e0a00 */
[----:B-1----:R-:W-:Y:S02]  /*01d0*/  IMAD.MOV.U32 R2, RZ, RZ, RZ ;  /* 0x000000ffff027224 */ /* 0x002fe400078e00ff */
[----:B--2---:R-:W-:-:S04]  /*01e0*/  IMAD.MOV R6, RZ, RZ, -R3 ;  /* 0x000000ffff067224 */ /* 0x004fc800078e0a03 */
[----:B------:R-:W-:-:S04]  /*01f0*/  IMAD R9, R6, R7, RZ ;  /* 0x0000000706097224 */ /* 0x000fc800078e02ff */
[----:B------:R-:W-:Y:S01]  /*0200*/  IMAD.HI.U32 R2, R3, R9, R2 ;  /* 0x0000000903027227 */ /* 0x000fe200078e0002 */
[----:B------:R-:W-:-:S05]  /*0210*/  IABS R9, R13 ;  /* 0x0000000d00097213 */ /* 0x000fca0000000000 */
[----:B------:R-:W-:-:S04]  /*0220*/  IMAD.HI.U32 R2, R2, R11, RZ ;  /* 0x0000000b02027227 */ /* 0x000fc800078e00ff */
[----:B------:R-:W-:-:S05]  /*0230*/  IMAD R0, R2, R0, R11 ;  /* 0x0000000002007224 */ /* 0x000fca00078e020b */
[----:B------:R-:W-:-:S13]  /*0240*/  ISETP.GT.U32.AND P1, PT, R7, R0, PT ;  /* 0x000000000700720c */ /* 0x000fda0003f24070 */
[----:B------:R-:W-:Y:S02]  /*0250*/  @!P1 IMAD.IADD R0, R0, 0x1, -R7 ;  /* 0x0000000100009824 */ /* 0x000fe400078e0a07 */
[----:B------:R-:W-:Y:S01]  /*0260*/  @!P1 VIADD R2, R2, 0x1 ;  /* 0x0000000102029836 */ /* 0x000fe20000000000 */
[----:B------:R-:W-:Y:S02]  /*0270*/  ISETP.NE.AND P1, PT, R4, RZ, PT ;  /* 0x000000ff0400720c */ /* 0x000fe40003f25270 */
[----:B------:R-:W-:Y:S02]  /*0280*/  ISETP.GE.U32.AND P0, PT, R0, R7, PT ;  /* 0x000000070000720c */ /* 0x000fe40003f06070 */
[----:B------:R-:W-:-:S04]  /*0290*/  LOP3.LUT R0, R5, R4, RZ, 0x3c, !PT ;  /* 0x0000000405007212 */ /* 0x000fc800078e3cff */
[----:B------:R-:W-:Y:S01]  /*02a0*/  ISETP.GE.AND P2, PT, R0, RZ, PT ;  /* 0x000000ff0000720c */ /* 0x000fe20003f46270 */
[----:B------:R-:W-:-:S05]  /*02b0*/  VIADD R0, R12, 0x7f ;  /* 0x0000007f0c007836 */ /* 0x000fca0000000000 */
[----:B------:R-:W-:Y:S01]  /*02c0*/  SHF.R.S32.HI R3, RZ, 0x1f, R0 ;  /* 0x0000001fff037819 */ /* 0x000fe20000011400 */
[----:B------:R-:W-:-:S03]  /*02d0*/  @P0 VIADD R2, R2, 0x1 ;  /* 0x0000000102020836 */ /* 0x000fc60000000000 */
[----:B------:R-:W-:-:S03]  /*02e0*/  LEA.HI R3, R3, R0, RZ, 0x7 ;  /* 0x0000000003037211 */ /* 0x000fc600078f38ff */
[----:B------:R-:W-:Y:S01]  /*02f0*/  @!P2 IMAD.MOV R2, RZ, RZ, -R2 ;  /* 0x000000ffff02a224 */ /* 0x000fe200078e0a02 */
[----:B------:R-:W-:-:S05]  /*0300*/  @!P1 LOP3.LUT R2, RZ, R4, RZ, 0x33, !PT ;  /* 0x00000004ff029212 */ /* 0x000fca00078e33ff */
[----:B------:R-:W-:Y:S02]  /*0310*/  IMAD.SHL.U32 R8, R2, 0x8, RZ ;  /* 0x0000000802087824 */ /* 0x000fe400078e00ff */
[----:B------:R-:W-:-:S03]  /*0320*/  IMAD.MOV R2, RZ, RZ, -R2 ;  /* 0x000000ffff027224 */ /* 0x000fc600078e0a02 */
[----:B------:R-:W-:Y:S01]  /*0330*/  LEA.HI.SX32 R3, R3, -R8, 0x19 ;  /* 0x8000000803037211 */ /* 0x000fe200078fcaff */
[----:B------:R-:W-:Y:S02]  /*0340*/  IMAD R10, R4, R2, R5 ;  /* 0x00000002040a7224 */ /* 0x000fe400078e0205 */
[----:B------:R-:W-:Y:S01]  /*0350*/  IMAD.MOV.U32 R2, RZ, RZ, RZ ;  /* 0x000000ffff027224 */ /* 0x000fe200078e00ff */
[----:B------:R-:W-:Y:S02]  /*0360*/  VIMNMX R11, R3, 0x8, PT ;  /* 0x00000008030b7848 */ /* 0x000fe40003fe0100 */
[----:B------:R-:W-:Y:S02]  /*0370*/  IABS R4, R10 ;  /* 0x0000000a00047213 */ /* 0x000fe40000000000 */
[----:B------:R-:W-:-:S04]  /*0380*/  IABS R7, R11 ;  /* 0x0000000b00077213 */ /* 0x000fc80000000000 */
[----:B------:R-:W1:Y:S08]  /*0390*/  I2F.RP R0, R7 ;  /* 0x0000000700007306 */ /* 0x000e700000209400 */
[----:B-1----:R-:W1:Y:S02]  /*03a0*/  MUFU.RCP R0, R0 ;  /* 0x0000000000007308 */ /* 0x002e640000001000 */
[----:B-1----:R-:W-:-:S06]  /*03b0*/  VIADD R3, R0, 0xffffffe ;  /* 0x0ffffffe00037836 */ /* 0x002fcc0000000000 */
[----:B------:R-:W1:Y:S02]  /*03c0*/  F2I.FTZ.U32.TRUNC.NTZ R3, R3 ;  /* 0x0000000300037305 */ /* 0x000e64000021f000 */
[----:B-1----:R-:W-:-:S04]  /*03d0*/  IMAD.MOV R6, RZ, RZ, -R3 ;  /* 0x000000ffff067224 */ /* 0x002fc800078e0a03 */
[----:B------:R-:W-:Y:S01]  /*03e0*/  IMAD R5, R6, R7, RZ ;  /* 0x0000000706057224 */ /* 0x000fe200078e02ff */
[----:B------:R-:W-:-:S03]  /*03f0*/  IABS R6, R11 ;  /* 0x0000000b00067213 */ /* 0x000fc60000000000 */
[----:B------:R-:W-:-:S04]  /*0400*/  IMAD.HI.U32 R2, R3, R5, R2 ;  /* 0x0000000503027227 */ /* 0x000fc800078e0002 */
[----:B------:R-:W-:Y:S02]  /*0410*/  IMAD.MOV.U32 R5, RZ, RZ, R9 ;  /* 0x000000ffff057224 */ /* 0x000fe400078e0009 */
[----:B------:R-:W-:Y:S02]  /*0420*/  IMAD.MOV.U32 R3, RZ, RZ, R4 ;  /* 0x000000ffff037224 */ /* 0x000fe400078e0004 */
[----:B------:R-:W1:Y:S01]  /*0430*/  I2F.RP R4, R5 ;  /* 0x0000000500047306 */ /* 0x000e620000209400 */
[----:B------:R-:W-:Y:S02]  /*0440*/  IMAD.MOV R0, RZ, RZ, -R6 ;  /* 0x000000ffff007224 */ /* 0x000fe400078e0a06 */
[----:B------:R-:W-:-:S04]  /*0450*/  IMAD.HI.U32 R2, R2, R3, RZ ;  /* 0x0000000302027227 */ /* 0x000fc800078e00ff */
[----:B------:R-:W-:Y:S02]  /*0460*/  IMAD R0, R2, R0, R3 ;  /* 0x0000000002007224 */ /* 0x000fe400078e0203 */
[----:B------:R-:W2:Y:S03]  /*0470*/  I2F.RP R3, R126 ;  /* 0x0000007e00037306 */ /* 0x000ea60000209400 */
[----:B------:R-:W-:-:S05]  /*0480*/  ISETP.GT.U32.AND P1, PT, R7, R0, PT ;  /* 0x000000000700720c */ /* 0x000fca0003f24070 */
[----:B-1----:R-:W1:Y:S08]  /*0490*/  MUFU.RCP R4, R4 ;  /* 0x0000000400047308 */ /* 0x002e700000001000 */
[----:B------:R-:W-:Y:S01]  /*04a0*/  @!P1 IMAD.IADD R0, R0, 0x1, -R7 ;  /* 0x0000000100009824 */ /* 0x000fe200078e0a07 */
[----:B--2---:R-:W2:Y:S01]  /*04b0*/  MUFU.RCP R3, R3 ;  /* 0x0000000300037308 */ /* 0x004ea20000001000 */
[----:B------:R-:W-:Y:S01]  /*04c0*/  @!P1 VIADD R2, R2, 0x1 ;  /* 0x0000000102029836 */ /* 0x000fe20000000000 */
[----:B------:R-:W-:-:S02]  /*04d0*/  ISETP.NE.AND P1, PT, R11, RZ, PT ;  /* 0x000000ff0b00720c */ /* 0x000fc40003f25270 */
[----:B------:R-:W-:Y:S02]  /*04e0*/  ISETP.GE.U32.AND P0, PT, R0, R7, PT ;  /* 0x000000070000720c */ /* 0x000fe40003f06070 */
[----:B------:R-:W-:Y:S01]  /*04f0*/  LOP3.LUT R0, R10, R11, RZ, 0x3c, !PT ;  /* 0x0000000b0a007212 */ /* 0x000fe200078e3cff */
[----:B-1----:R-:W-:-:S03]  /*0500*/  VIADD R6, R4, 0xffffffe ;  /* 0x0ffffffe04067836 */ /* 0x002fc60000000000 */
[----:B------:R-:W-:Y:S01]  /*0510*/  ISETP.GE.AND P2, PT, R0, RZ, PT ;  /* 0x000000ff0000720c */ /* 0x000fe20003f46270 */
[----:B------:R1:W3:Y:S06]  /*0520*/  F2I.FTZ.U32.TRUNC.NTZ R7, R6 ;  /* 0x0000000600077305 */ /* 0x0002ec000021f000 */
[----:B------:R-:W-:Y:S02]  /*0530*/  @P0 VIADD R2, R2, 0x1 ;  /* 0x0000000102020836 */ /* 0x000fe40000000000 */
[----:B--2---:R-:W-:Y:S02]  /*0540*/  VIADD R244, R3, 0xffffffe ;  /* 0x0ffffffe03f47836 */ /* 0x004fe40000000000 */
[----:B------:R-:W-:-:S02]  /*0550*/  IMAD.MOV.U32 R4, RZ, RZ, R2 ;  /* 0x000000ffff047224 */ /* 0x000fc400078e0002 */
[----:B------:R-:W2:Y:S01]  /*0560*/  F2I.FTZ.U32.TRUNC.NTZ R245, R244 ;  /* 0x000000f400f57305 */ /* 0x000ea2000021f000 */
[----:B-1----:R-:W-:Y:S02]  /*0570*/  IMAD.MOV.U32 R6, RZ, RZ, RZ ;  /* 0x000000ffff067224 */ /* 0x002fe400078e00ff */
[----:B------:R-:W-:Y:S01]  /*0580*/  @!P2 IMAD.MOV R4, RZ, RZ, -R4 ;  /* 0x000000ffff04a224 */ /* 0x000fe200078e0a04 */
[----:B------:R-:W-:Y:S01]  /*0590*/  @!P1 LOP3.LUT R4, RZ, R11, RZ, 0x33, !PT ;  /* 0x0000000bff049212 */ /* 0x000fe200078e33ff */
[----:B---3--:R-:W-:-:S03]  /*05a0*/  IMAD.MOV R0, RZ, RZ, -R7 ;  /* 0x000000ffff007224 */ /* 0x008fc600078e0a07 */
[----:B------:R-:W-:Y:S01]  /*05b0*/  LEA R3, R4, UR4, 0x9 ;  /* 0x0000000404037c11 */ /* 0x000fe2000f8e48ff */
[----:B------:R-:W-:Y:S01]  /*05c0*/  IMAD R9, R0, R5, RZ ;  /* 0x0000000500097224 */ /* 0x000fe200078e02ff */
[----:B------:R-:W-:Y:S01]  /*05d0*/  ULDC UR4, c[0x0][0x234] ;  /* 0x00008d0000047ab9 */ /* 0x000fe20000000800 */
[----:B------:R-:W-:Y:S01]  /*05e0*/  IMAD.MOV R4, RZ, RZ, -R4 ;  /* 0x000000ffff047224 */ /* 0x000fe200078e0a04 */
[----:B------:R-:W-:Y:S01]  /*05f0*/  IABS R2, R3 ;  /* 0x0000000300027213 */ /* 0x000fe20000000000 */
[----:B------:R-:W-:-:S04]  /*0600*/  IMAD.HI.U32 R7, R7, R9, R6 ;  /* 0x0000000907077227 */ /* 0x000fc800078e0006 */
[----:B------:R-:W-:Y:S02]  /*0610*/  VIADD R12, R3, 0xff ;  /* 0x000000ff030c7836 */ /* 0x000fe40000000000 */
[----:B------:R-:W-:-:S03]  /*0620*/  IMAD.HI.U32 R0, R7, R2, RZ ;  /* 0x0000000207007227 */ /* 0x000fc600078e00ff */
[----:B------:R-:W-:Y:S01]  /*0630*/  IABS R6, R12 ;  /* 0x0000000c00067213 */ /* 0x000fe20000000000 */
[----:B--2---:R-:W-:Y:S01]  /*0640*/  IMAD.MOV R13, RZ, RZ, -R245 ;  /* 0x000000ffff0d7224 */ /* 0x004fe200078e0af5 */
[----:B------:R-:W-:Y:S01]  /*0650*/  STL [R1+0x143c], R12 ;  /* 0x00143c0c01007387 */ /* 0x000fe20000100800 */
[----:B------:R-:W-:Y:S02]  /*0660*/  IMAD.MOV R0, RZ, RZ, -R0 ;  /* 0x000000ffff007224 */ /* 0x000fe400078e0a00 */
[----:B------:R-:W-:Y:S02]  /*0670*/  IMAD R4, R11, R4, R10 ;  /* 0x000000040b047224 */ /* 0x000fe400078e020a */
[----:B------:R-:W-:Y:S02]  /*0680*/  IMAD R9, R13, R126, RZ ;  /* 0x0000007e0d097224 */ /* 0x000fe400078e02ff */
[----:B------:R-:W-:Y:S02]  /*0690*/  IMAD.MOV.U32 R244, RZ, RZ, RZ ;  /* 0x000000fffff47224 */ /* 0x000fe400078e00ff */
[----:B------:R-:W-:-:S02]  /*06a0*/  VIADD R10, R3, 0x1 ;  /* 0x00000001030a7836 */ /* 0x000fc40000000000 */
[----:B------:R-:W-:Y:S02]  /*06b0*/  IMAD R0, R5, R0, R2 ;  /* 0x0000000005007224 */ /* 0x000fe400078e0202 */
[----:B------:R-:W-:Y:S01]  /*06c0*/  IMAD.IADD R4, R8, 0x1, R4 ;  /* 0x0000000108047824 */ /* 0x000fe200078e0204 */
[----:B------:R1:W-:Y:S01]  /*06d0*/  STL [R1+0x1050], R10 ;  /* 0x0010500a01007387 */ /* 0x0003e20000100800 */
[----:B------:R-:W-:Y:S02]  /*06e0*/  IMAD.MOV.U32 R8, RZ, RZ, R6 ;  /* 0x000000ffff087224 */ /* 0x000fe400078e0006 */
[----:B------:R-:W-:Y:S01]  /*06f0*/  IMAD.HI.U32 R244, R245, R9, R244 ;  /* 0x00000009f5f47227 */ /* 0x000fe200078e00f4 */
[----:B------:R2:W-:Y:S03]  /*0700*/  STL [R1+0x24], R0 ;  /* 0x0000240001007387 */ /* 0x0005e60000100800 */
[----:B------:R-:W-:-:S02]  /*0710*/  VIADD R9, R3, 0x2 ;  /* 0x0000000203097836 */ /* 0x000fc40000000000 */
[C---:B------:R-:W-:Y:S01]  /*0720*/  VIADD R6, R3.reuse, 0x3 ;  /* 0x0000000303067836 */ /* 0x040fe20000000000 */
[----:B-1----:R-:W-:Y:S01]  /*0730*/  IABS R10, R10 ;  /* 0x0000000a000a7213 */ /* 0x002fe20000000000 */
[----:B------:R-:W-:Y:S01]  /*0740*/  VIADD R2, R3, 0x4 ;  /* 0x0000000403027836 */ /* 0x000fe20000000000 */
[----:B------:R-:W-:Y:S01]  /*0750*/  STL [R1+0x104c], R9 ;  /* 0x00104c0901007387 */ /* 0x000fe20000100800 */
[----:B------:R-:W-:Y:S01]  /*0760*/  IABS R12, R9 ;  /* 0x00000009000c7213 */ /* 0x000fe20000000000 */
[----:B--2---:R-:W-:Y:S01]  /*0770*/  IMAD.HI.U32 R0, R7, R8, RZ ;  /* 0x0000000807007227 */ /* 0x004fe200078e00ff */
[----:B------:R-:W-:Y:S01]  /*0780*/  IABS R14, R6 ;  /* 0x00000006000e7213 */ /* 0x000fe20000000000 */
[----:B------:R1:W-:Y:S01]  /*0790*/  STL [R1+0x1048], R6 ;  /* 0x0010480601007387 */ /* 0x0003e20000100800 */
[----:B------:R-:W-:Y:S01]  /*07a0*/  IABS R16, R2 ;  /* 0x0000000200107213 */ /* 0x000fe20000000000 */
[----:B------:R-:W-:Y:S02]  /*07b0*/  IMAD.MOV R0, RZ, RZ, -R0 ;  /* 0x000000ffff007224 */ /* 0x000fe400078e0a00 */
[----:B------:R2:W-:Y:S01]  /*07c0*/  STL [R1+0x1044], R2 ;  /* 0x0010440201007387 */ /* 0x0005e20000100800 */
[----:B------:R-:W-:-:S02]  /*07d0*/  VIADD R11, R3, 0x5 ;  /* 0x00000005030b7836 */ /* 0x000fc40000000000 */
[----:B------:R-:W-:Y:S02]  /*07e0*/  IMAD R0, R5, R0, R8 ;  /* 0x0000000005007224 */ /* 0x000fe400078e0208 */
[C---:B------:R-:W-:Y:S01]  /*07f0*/  IMAD.HI.U32 R8, R7.reuse, R14, RZ ;  /* 0x0000000e07087227 */ /* 0x040fe200078e00ff */
[----:B------:R3:W-:Y:S03]  /*0800*/  STL [R1+0x106c], R11 ;  /* 0x00106c0b01007387 */ /* 0x0007e60000100800 */
[----:B-1----:R-:W-:-:S04]  /*0810*/  IMAD.HI.U32 R6, R7, R12, RZ ;  /* 0x0000000c07067227 */ /* 0x002fc800078e00ff */
[----:B--2---:R-:W-:-:S04]  /*0820*/  IMAD.HI.U32 R2, R7, R10, RZ ;  /* 0x0000000a07027227 */ /* 0x004fc800078e00ff */
[----:B------:R-:W-:Y:S02]  /*0830*/  IMAD.MOV R9, RZ, RZ, -R2 ;  /* 0x000000ffff097224 */ /* 0x000fe400078e0a02 */
[----:B------:R-:W-:Y:S02]  /*0840*/  IMAD.MOV R6, RZ, RZ, -R6 ;  /* 0x000000ffff067224 */ /* 0x000fe400078e0a06 */
[----:B------:R-:W-:-:S04]  /*0850*/  IMAD.HI.U32 R2, R7, R16, RZ ;  /* 0x0000001007027227 */ /* 0x000fc800078e00ff */
[----:B------:R-:W-:Y:S02]  /*0860*/  IMAD.MOV R8, RZ, RZ, -R8 ;  /* 0x000000ffff087224 */ /* 0x000fe400078e0a08 */
[C---:B------:R-:W-:Y:S02]  /*0870*/  IMAD R10, R5.reuse, R9, R10 ;  /* 0x00000009050a7224 */ /* 0x040fe400078e020a */
[C---:B------:R-:W-:Y:S01]  /*0880*/  IMAD R9, R5.reuse, R6, R12 ;  /* 0x0000000605097224 */ /* 0x040fe200078e020c */
[----:B------:R-:W-:Y:S01]  /*0890*/  IABS R6, R11 ;  /* 0x0000000b00067213 */ /* 0x000fe20000000000 */
[----:B------:R-:W-:Y:S01]  /*08a0*/  IMAD.MOV R2, RZ, RZ, -R2 ;  /* 0x000000ffff027224 */ /* 0x000fe200078e0a02 */
[----:B------:R1:W-:Y:S01]  /*08b0*/  STL [R1+0x20], R10 ;  /* 0x0000200a01007387 */ /* 0x0003e20000100800 */
[C---:B------:R-:W-:Y:S02]  /*08c0*/  IMAD R8, R5.reuse, R8, R14 ;  /* 0x0000000805087224 */ /* 0x040fe400078e020e */
[----:B------:R-:W-:Y:S01]  /*08d0*/  IMAD R2, R5, R2, R16 ;  /* 0x0000000205027224 */ /* 0x000fe200078e0210 */
[----:B------:R2:W-:Y:S01]  /*08e0*/  STL [R1+0x1c], R9 ;  /* 0x00001c0901007387 */ /* 0x0005e20000100800 */
[----:B---3--:R-:W-:-:S03]  /*08f0*/  VIADD R11, R3, 0x7 ;  /* 0x00000007030b7836 */ /* 0x008fc60000000000 */
[----:B------:R3:W-:Y:S01]  /*0900*/  STL [R1+0x18], R8 ;  /* 0x0000180801007387 */ /* 0x0007e20000100800 */
[C---:B-1----:R-:W-:Y:S01]  /*0910*/  VIADD R10, R3.reuse, 0x6 ;  /* 0x00000006030a7836 */ /* 0x042fe20000000000 */
[----:B------:R-:W-:Y:S01]  /*0920*/  IABS R12, R11 ;  /* 0x0000000b000c7213 */ /* 0x000fe20000000000 */
[----:B--2---:R-:W-:-:S03]  /*0930*/  VIADD R9, R3, 0x8 ;  /* 0x0000000803097836 */ /* 0x004fc60000000000 */
[----:B------:R1:W-:Y:S01]  /*0940*/  STL [R1+0x1070], R10 ;  /* 0x0010700a01007387 */ /* 0x0003e20000100800 */
[----:B---3--:R-:W-:-:S03]  /*0950*/  IMAD.MOV.U32 R8, RZ, RZ, R6 ;  /* 0x000000ffff087224 */ /* 0x008fc600078e0006 */
[----:B------:R2:W-:Y:S01]  /*0960*/  STL [R1+0x14], R2 ;  /* 0x0000140201007387 */ /* 0x0005e20000100800 */
[----:B------:R-:W-:Y:S01]  /*0970*/  IABS R14, R9 ;  /* 0x00000009000e7213 */ /* 0x000fe20000000000 */
[----:B------:R-:W-:Y:S02]  /*0980*/  VIADD R6, R3, 0x9 ;  /* 0x0000000903067836 */ /* 0x000fe40000000000 */
[----:B------:R3:W-:Y:S01]  /*0990*/  STL [R1+0x1074], R11 ;  /* 0x0010740b01007387 */ /* 0x0007e20000100800 */
[----:B-1----:R-:W-:-:S03]  /*09a0*/  IABS R10, R10 ;  /* 0x0000000a000a7213 */ /* 0x002fc60000000000 */
[----:B------:R1:W-:Y:S01]  /*09b0*/  STL [R1+0x1078], R9 ;  /* 0x0010780901007387 */ /* 0x0003e20000100800 */
[----:B------:R-:W-:Y:S01]  /*09c0*/  IABS R16, R6 ;  /* 0x0000000600107213 */ /* 0x000fe20000000000 */
[----:B--2---:R-:W-:Y:S02]  /*09d0*/  IMAD.HI.U32 R2, R7, R8, RZ ;  /* 0x0000000807027227 */ /* 0x004fe400078e00ff */
[----:B------:R2:W-:Y:S02]  /*09e0*/  STL [R1+0x1084], R6 ;  /* 0x0010840601007387 */ /* 0x0005e40000100800 */
[----:B---3--:R-:W-:Y:S02]  /*09f0*/  VIADD R11, R3, 0xa ;  /* 0x0000000a030b7836 */ /* 0x008fe40000000000 */
[----:B-1----:R-:W-:Y:S02]  /*0a00*/  IMAD.MOV R9, RZ, RZ, -R2 ;  /* 0x000000ffff097224 */ /* 0x002fe400078e0a02 */
[----:B------:R-:W-:-:S04]  /*0a10*/  IMAD.HI.U32 R2, R7, R10, RZ ;  /* 0x0000000a07027227 */ /* 0x000fc800078e00ff */
[----:B------:R-:W-:Y:S02]  /*0a20*/  IMAD R9, R5, R9, R8 ;  /* 0x0000000905097224 */ /* 0x000fe400078e0208 */
[----:B--2---:R-:W-:-:S03]  /*0a30*/  IMAD.HI.U32 R6, R7, R12, RZ ;  /* 0x0000000c07067227 */ /* 0x004fc600078e00ff */
[----:B------:R1:W-:Y:S01]  /*0a40*/  STL [R1+0x10], R9 ;  /* 0x0000100901007387 */ /* 0x0003e20000100800 */
[----:B------:R-:W-:Y:S02]  /*0a50*/  IMAD.MOV R6, RZ, RZ, -R6 ;  /* 0x000000ffff067224 */ /* 0x000fe400078e0a06 */
[----:B------:R-:W-:Y:S01]  /*0a60*/  IMAD.HI.U32 R8, R7, R14, RZ ;  /* 0x0000000e07087227 */ /* 0x000fe200078e00ff */
[----:B------:R2:W-:Y:S03]  /*0a70*/  STL [R1+0x1090], R11 ;  /* 0x0010900b01007387 */ /* 0x0005e60000100800 */
[----:B------:R-:W-:Y:S01]  /*0a80*/  IMAD R252, R5, R6, R12 ;  /* 0x0000000605fc7224 */ /* 0x000fe200078e020c */
[----:B------:R-:W-:Y:S01]  /*0a90*/  IADD3 R6, R3, 0xc, RZ ;  /* 0x0000000c03067810 */ /* 0x000fe20007ffe0ff */
[----:B------:R-:W-:Y:S02]  /*0aa0*/  IMAD.MOV R8, RZ, RZ, -R8 ;  /* 0x000000ffff087224 */ /* 0x000fe400078e0a08 */
[----:B-1----:R-:W-:-:S02]  /*0ab0*/  IMAD.MOV R9, RZ, RZ, -R2 ;  /* 0x000000ffff097224 */ /* 0x002fc400078e0a02 */
[----:B------:R-:W-:-:S04]  /*0ac0*/  IMAD.HI.U32 R2, R7, R16, RZ ;  /* 0x0000001007027227 */ /* 0x000fc800078e00ff */
[----:B------:R-:W-:Y:S01]  /*0ad0*/  IMAD R9, R5, R9, R10 ;  /* 0x0000000905097224 */ /* 0x000fe200078e020a */
[----:B------:R-:W-:Y:S01]  /*0ae0*/  IABS R10, R11 ;  /* 0x0000000b000a7213 */ /* 0x000fe20000000000 */
[----:B--2---:R-:W-:Y:S02]  /*0af0*/  VIADD R11, R3, 0xb ;  /* 0x0000000b030b7836 */ /* 0x004fe40000000000 */
[C---:B------:R-:W-:Y:S01]  /*0b00*/  IMAD R251, R5.reuse, R8, R14 ;  /* 0x0000000805fb7224 */ /* 0x040fe200078e020e */
[----:B------:R1:W-:Y:S01]  /*0b10*/  STL [R1+0xc], R9 ;  /* 0x00000c0901007387 */ /* 0x0003e20000100800 */
[----:B------:R-:W-:Y:S01]  /*0b20*/  IMAD.MOV R2, RZ, RZ, -R2 ;  /* 0x000000ffff027224 */ /* 0x000fe200078e0a02 */
[----:B------:R-:W-:Y:S02]  /*0b30*/  IABS R14, R6 ;  /* 0x00000006000e7213 */ /* 0x000fe40000000000 */
[----:B------:R-:W-:Y:S01]  /*0b40*/  STL [R1+0x1094], R11 ;  /* 0x0010940b01007387 */ /* 0x000fe20000100800 */
[----:B------:R-:W-:Y:S01]  /*0b50*/  IABS R12, R11 ;  /* 0x0000000b000c7213 */ /* 0x000fe20000000000 */
[----:B------:R-:W-:-:S02]  /*0b60*/  IMAD R250, R5, R2, R16 ;  /* 0x0000000205fa7224 */ /* 0x000fc400078e0210 */
[----:B------:R2:W-:Y:S01]  /*0b70*/  STL [R1+0x1098], R6 ;  /* 0x0010980601007387 */ /* 0x0005e20000100800 */
[----:B------:R-:W-:-:S04]  /*0b80*/  IMAD.HI.U32 R2, R7, R10, RZ ;  /* 0x0000000a07027227 */ /* 0x000fc800078e00ff */
[----:B-1----:R-:W-:Y:S02]  /*0b90*/  VIADD R9, R3, 0xd ;  /* 0x0000000d03097836 */ /* 0x002fe40000000000 */
[----:B------:R-:W-:-:S03]  /*0ba0*/  IMAD.HI.U32 R8, R7, R14, RZ ;  /* 0x0000000e07087227 */ /* 0x000fc600078e00ff */
[----:B------:R-:W-:Y:S01]  /*0bb0*/  STL [R1+0x10a0], R9 ;  /* 0x0010a00901007387 */ /* 0x000fe20000100800 */
[----:B--2---:R-:W-:Y:S01]  /*0bc0*/  VIADD R6, R3, 0xe ;  /* 0x0000000e03067836 */ /* 0x004fe20000000000 */
[----:B------:R-:W-:Y:S01]  /*0bd0*/  IABS R16, R9 ;  /* 0x0000000900107213 */ /* 0x000fe20000000000 */
[----:B------:R-:W-:Y:S02]  /*0be0*/  IMAD.MOV R2, RZ, RZ, -R2 ;  /* 0x000000ffff027224 */ /* 0x000fe400078e0a02 */
[----:B------:R-:W-:Y:S01]  /*0bf0*/  IMAD.MOV R8, RZ, RZ, -R8 ;  /* 0x000000ffff087224 */ /* 0x000fe200078e0a08 */
[----:B------:R1:W-:Y:S01]  /*0c00*/  STL [R1+0x10a4], R6 ;  /* 0x0010a40601007387 */ /* 0x0003e20000100800 */
[----:B------:R-:W-:Y:S01]  /*0c10*/  IABS R18, R6 ;  /* 0x0000000600127213 */ /* 0x000fe20000000000 */
[----:B------:R-:W-:Y:S02]  /*0c20*/  IMAD R2, R5, R2, R10 ;  /* 0x0000000205027224 */ /* 0x000fe400078e020a */
[----:B------:R-:W-:-:S02]  /*0c30*/  VIADD R11, R3, 0xf ;  /* 0x0000000f030b7836 */ /* 0x000fc40000000000 */
[C---:B------:R-:W-:Y:S01]  /*0c40*/  IMAD.HI.U32 R10, R7.reuse, R18, RZ ;  /* 0x00000012070a7227 */ /* 0x040fe200078e00ff */
[----:B------:R2:W-:Y:S03]  /*0c50*/  STL [R1+0x1488], R2 ;  /* 0x0014880201007387 */ /* 0x0005e60000100800 */
[----:B-1----:R-:W-:Y:S01]  /*0c60*/  IMAD.HI.U32 R6, R7, R12, RZ ;  /* 0x0000000c07067227 */ /* 0x002fe200078e00ff */
[----:B------:R-:W-:Y:S03]  /*0c70*/  STL [R1+0x10b0], R11 ;  /* 0x0010b00b01007387 */ /* 0x000fe60000100800 */
[----:B------:R-:W-:Y:S02]  /*0c80*/  IMAD.MOV R6, RZ, RZ, -R6 ;  /* 0x000000ffff067224 */ /* 0x000fe400078e0a06 */
[C---:B------:R-:W-:Y:S01]  /*0c90*/  IMAD R8, R5.reuse, R8, R14 ;  /* 0x0000000805087224 */ /* 0x040fe200078e020e */
[----:B------:R-:W-:Y:S01]  /*0ca0*/  IABS R14, R11 ;  /* 0x0000000b000e7213 */ /* 0x000fe20000000000 */
[----:B------:R-:W-:-:S02]  /*0cb0*/  IMAD R6, R5, R6, R12 ;  /* 0x0000000605067224 */ /* 0x000fc400078e020c */
[----:B------:R-:W-:-:S03]  /*0cc0*/  IMAD.HI.U32 R9, R7, R16, RZ ;  /* 0x0000001007097227 */ /* 0x000fc600078e00ff */
[----:B------:R1:W-:Y:S01]  /*0cd0*/  STL [R1+0x148c], R6 ;  /* 0x00148c0601007387 */ /* 0x0003e20000100800 */
[----:B------:R-:W-:Y:S02]  /*0ce0*/  IMAD.MOV R10, RZ, RZ, -R10 ;  /* 0x000000ffff0a7224 */ /* 0x000fe400078e0a0a */
[----:B------:R-:W-:Y:S01]  /*0cf0*/  IMAD.MOV R9, RZ, RZ, -R9 ;  /* 0x000000ffff097224 */ /* 0x000fe200078e0a09 */
[----:B------:R3:W-:Y:S01]  /*0d00*/  STL [R1+0x1484], R8 ;  /* 0x0014840801007387 */ /* 0x0007e20000100800 */
[----:B------:R-:W-:Y:S02]  /*0d10*/  IMAD R10, R5, R10, R18 ;  /* 0x0000000a050a7224 */ /* 0x000fe400078e0212 */
[----:B--2---:R-:W-:Y:S02]  /*0d20*/  VIADD R2, R3, 0x11 ;  /* 0x0000001103027836 */ /* 0x004fe40000000000 */
[----:B------:R-:W-:Y:S02]  /*0d30*/  IMAD R9, R5, R9, R16 ;  /* 0x0000000905097224 */ /* 0x000fe400078e0210 */
[----:B-1----:R-:W-:Y:S01]  /*0d40*/  VIADD R6, R3, 0x12 ;  /* 0x0000001203067836 */ /* 0x002fe20000000000 */
[----:B------:R-:W-:Y:S01]  /*0d50*/  IABS R18, R2 ;  /* 0x0000000200127213 */ /* 0x000fe20000000000 */
[----:B------:R-:W-:-:S03]  /*0d60*/  IMAD.HI.U32 R11, R7, R14, RZ ;  /* 0x0000000e070b7227 */ /* 0x000fc600078e00ff */
[----:B------:R-:W-:Y:S01]  /*0d70*/  IABS R20, R6 ;  /* 0x0000000600147213 */ /* 0x000fe20000000000 */
[----:B---3--:R-:W-:Y:S02]  /*0d80*/  VIADD R8, R3, 0x10 ;  /* 0x0000001003087836 */ /* 0x008fe40000000000 */
[----:B------:R-:W-:Y:S02]  /*0d90*/  IMAD.MOV R11, RZ, RZ, -R11 ;  /* 0x000000ffff0b7224 */ /* 0x000fe400078e0a0b */
[----:B------:R-:W-:Y:S01]  /*0da0*/  IMAD.HI.U32 R13, R7, R18, RZ ;  /* 0x00000012070d7227 */ /* 0x000fe200078e00ff */
[----:B------:R-:W-:Y:S01]  /*0db0*/  STL [R1+0x10b8], R8 ;  /* 0x0010b80801007387 */ /* 0x000fe20000100800 */
[----:B------:R-:W-:Y:S02]  /*0dc0*/  IABS R16, R8 ;  /* 0x0000000800107213 */ /* 0x000fe40000000000 */
[----:B------:R-:W-:Y:S01]  /*0dd0*/  IMAD R11, R5, R11, R14 ;  /* 0x0000000b050b7224 */ /* 0x000fe200078e020e */
[----:B------:R-:W-:Y:S01]  /*0de0*/  STL [R1+0x1480], R10 ;  /* 0x0014800a01007387 */ /* 0x000fe20000100800 */
[----:B------:R-:W-:-:S03]  /*0df0*/  IMAD.HI.U32 R14, R7, R20, RZ ;  /* 0x00000014070e7227 */ /* 0x000fc600078e00ff */
[----:B------:R1:W-:Y:S01]  /*0e00*/  STL [R1+0x10bc], R2 ;  /* 0x0010bc0201007387 */ /* 0x0003e20000100800 */
[----:B------:R-:W-:-:S03]  /*0e10*/  IMAD.HI.U32 R12, R7, R16, RZ ;  /* 0x00000010070c7227 */ /* 0x000fc600078e00ff */
[----:B------:R2:W-:Y:S01]  /*0e20*/  STL [R1+0x10c0], R6 ;  /* 0x0010c00601007387 */ /* 0x0005e20000100800 */
[----:B------:R-:W-:Y:S02]  /*0e30*/  IMAD.MOV R12, RZ, RZ, -R12 ;  /* 0x000000ffff0c7224 */ /* 0x000fe400078e0a0c */
[----:B------:R-:W-:Y:S02]  /*0e40*/  IMAD.MOV R14, RZ, RZ, -R14 ;  /* 0x000000ffff0e7224 */ /* 0x000fe400078e0a0e */
[----:B------:R-:W-:Y:S02]  /*0e50*/  IMAD R12, R5, R12, R16 ;  /* 0x0000000c050c7224 */ /* 0x000fe400078e0210 */
[C---:B-1----:R-:W-:Y:S02]  /*0e60*/  VIADD R2, R3.reuse, 0x13 ;  /* 0x0000001303027836 */ /* 0x042fe40000000000 */
[----:B------:R-:W-:Y:S02]  /*0e70*/  VIADD R8, R3, 0x15 ;  /* 0x0000001503087836 */ /* 0x000fe40000000000 */
[----:B------:R-:W-:Y:S01]  /*0e80*/  IMAD R14, R5, R14, R20 ;  /* 0x0000000e050e7224 */ /* 0x000fe200078e0214 */
[----:B------:R1:W-:Y:S01]  /*0e90*/  STL [R1+0x10c8], R2 ;  /* 0x0010c80201007387 */ /* 0x0003e20000100800 */
[----:B------:R-:W-:Y:S01]  /*0ea0*/  IABS R22, R2 ;  /* 0x0000000200167213 */ /* 0x000fe20000000000 */
[----:B--2---:R-:W-:-:S02]  /*0eb0*/  VIADD R6, R3, 0x17 ;  /* 0x0000001703067836 */ /* 0x004fc40000000000 */
[----:B------:R-:W-:Y:S02]  /*0ec0*/  IMAD.MOV R13, RZ, RZ, -R13 ;  /* 0x000000ffff0d7224 */ /* 0x000fe400078e0a0d */
[----:B------:R-:W-:Y:S01]  /*0ed0*/  IMAD.HI.U32 R15, R7, R22, RZ ;  /* 0x00000016070f7227 */ /* 0x000fe200078e00ff */
[----:B------:R-:W-:-:S03]  /*0ee0*/  IABS R26, R6 ;  /* 0x00000006001a7213 */ /* 0x000fc60000000000 */
[----:B-1----:R-:W-:Y:S02]  /*0ef0*/  VIADD R2, R3, 0x14 ;  /* 0x0000001403027836 */ /* 0x002fe40000000000 */
[----:B------:R-:W-:Y:S02]  /*0f00*/  IMAD R13, R5, R13, R18 ;  /* 0x0000000d050d7224 */ /* 0x000fe400078e0212 */
[----:B------:R-:W-:Y:S01]  /*0f10*/  IMAD.MOV R15, RZ, RZ, -R15 ;  /* 0x000000ffff0f7224 */ /* 0x000fe200078e0a0f */
[----:B------:R-:W-:Y:S01]  /*0f20*/  IABS R16, R2 ;  /* 0x0000000200107213 */ /* 0x000fe20000000000 */
[----:B------:R1:W-:Y:S01]  /*0f30*/  STL [R1+0x10d0], R2 ;  /* 0x0010d00201007387 */ /* 0x0003e20000100800 */
[----:B------:R-:W-:-:S03]  /*0f40*/  IMAD.HI.U32 R19, R7, R26, RZ ;  /* 0x0000001a07137227 */ /* 0x000fc600078e00ff */
[----:B------:R2:W-:Y:S01]  /*0f50*/  STL [R1+0x10dc], R8 ;  /* 0x0010dc0801007387 */ /* 0x0005e20000100800 */
[----:B------:R-:W-:Y:S02]  /*0f60*/  IMAD.MOV.U32 R20, RZ, RZ, R16 ;  /* 0x000000ffff147224 */ /* 0x000fe400078e0010 */
[----:B------:R-:W-:Y:S01]  /*0f70*/  IMAD R15, R5, R15, R22 ;  /* 0x0000000f050f7224 */ /* 0x000fe200078e0216 */
[----:B------:R-:W-:Y:S01]  /*0f80*/  IABS R22, R8 ;  /* 0x0000000800167213 */ /* 0x000fe20000000000 */
[----:B------:R-:W-:-:S04]  /*0f90*/  IMAD.HI.U32 R16, R7, R20, RZ ;  /* 0x0000001407107227 */ /* 0x000fc800078e00ff */
[----:B-1----:R-:W-:Y:S02]  /*0fa0*/  VIADD R2, R3, 0x16 ;  /* 0x0000001603027836 */ /* 0x002fe40000000000 */
[----:B------:R-:W-:Y:S02]  /*0fb0*/  IMAD.MOV R16, RZ, RZ, -R16 ;  /* 0x000000ffff107224 */ /* 0x000fe400078e0a10 */
[----:B------:R-:W-:Y:S01]  /*0fc0*/  IMAD.MOV R19, RZ, RZ, -R19 ;  /* 0x000000ffff137224 */ /* 0x000fe200078e0a13 */
[----:B------:R1:W-:Y:S01]  /*0fd0*/  STL [R1+0x10e0], R2 ;  /* 0x0010e00201007387 */ /* 0x0003e20000100800 */
[----:B------:R-:W-:Y:S01]  /*0fe0*/  IABS R24, R2 ;  /* 0x0000000200187213 */ /* 0x000fe20000000000 */
[----:B------:R-:W-:Y:S02]  /*0ff0*/  IMAD R16, R5, R16, R20 ;  /* 0x0000001005107224 */ /* 0x000fe400078e0214 */
[----:B------:R-:W-:Y:S01]  /*1000*/  STL [R1+0x10e4], R6 ;  /* 0x0010e40601007387 */ /* 0x000fe20000100800 */
[----:B--2---:R-:W-:-:S02]  /*1010*/  VIADD R8, R3, 0x1a ;  /* 0x0000001a03087836 */ /* 0x004fc40000000000 */
[----:B------:R-:W-:-:S04]  /*1020*/  IMAD.HI.U32 R18, R7, R24, RZ ;  /* 0x0000001807127227 */ /* 0x000fc800078e00ff */
[----:B-1----:R-:W-:Y:S02]  /*1030*/  VIADD R2, R3, 0x18 ;  /* 0x0000001803027836 */ /* 0x002fe40000000000 */
[----:B------:R-:W-:Y:S02]  /*1040*/  IMAD.MOV R18, RZ, RZ, -R18 ;  /* 0x000000ffff127224 */ /* 0x000fe400078e0a12 */
[----:B------:R-:W-:Y:S01]  /*1050*/  IMAD.HI.U32 R17, R7, R22, RZ ;  /* 0x0000001607117227 */ /* 0x000fe200078e00ff */
[----:B------:R-:W-:Y:S01]  /*1060*/  IABS R28, R2 ;  /* 0x00000002001c7213 */ /* 0x000fe20000000000 */
[----:B------:R1:W-:Y:S02]  /*1070*/  STL [R1+0x10ec], R2 ;  /* 0x0010ec0201007387 */ /* 0x0003e40000100800 */
[----:B------:R-:W-:Y:S02]  /*1080*/  IMAD R18, R5, R18, R24 ;  /* 0x0000001205127224 */ /* 0x000fe400078e0218 */
[----:B------:R-:W-:-:S04]  /*1090*/  IMAD.HI.U32 R20, R7, R28, RZ ;  /* 0x0000001c07147227 */ /* 0x000fc800078e00ff */
[----:B------:R-:W-:Y:S02]  /*10a0*/  IMAD.MOV R20, RZ, RZ, -R20 ;  /* 0x000000ffff147224 */ /* 0x000fe400078e0a14 */
[----:B-1----:R-:W-:Y:S02]  /*10b0*/  VIADD R2, R3, 0x19 ;  /* 0x0000001903027836 */ /* 0x002fe40000000000 */
[----:B------:R-:W-:Y:S01]  /*10c0*/  IMAD R19, R5, R19, R26 ;  /* 0x0000001305137224 */ /* 0x000fe200078e021a */
[----:B------:R-:W-:Y:S01]  /*10d0*/  IABS R26, R8 ;  /* 0x00000008001a7213 */ /* 0x000fe20000000000 */
[----:B------:R-:W-:Y:S01]  /*10e0*/  IMAD.MOV R17, RZ, RZ, -R17 ;  /* 0x000000ffff117224 */ /* 0x000fe200078e0a11 */
[----:B------:R1:W-:Y:S01]  /*10f0*/  STL [R1+0x10f4], R2 ;  /* 0x0010f40201007387 */ /* 0x0003e20000100800 */
[----:B------:R-:W-:Y:S01]  /*1100*/  IABS R24, R2 ;  /* 0x0000000200187213 */ /* 0x000fe20000000000 */
[----:B------:R-:W-:Y:S02]  /*1110*/  VIADD R6, R3, 0x1c ;  /* 0x0000001c03067836 */ /* 0x000fe40000000000 */
[----:B------:R-:W-:Y:S01]  /*1120*/  IMAD R20, R5, R20, R28 ;  /* 0x0000001405147224 */ /* 0x000fe200078e021c */
[----:B------:R-:W-:Y:S01]  /*1130*/  STL [R1+0x10fc], R8 ;  /* 0x0010fc0801007387 */ /* 0x000fe20000100800 */
[----:B------:R-:W-:Y:S01]  /*1140*/  IMAD.HI.U32 R21, R7, R24, RZ ;  /* 0x0000001807157227 */ /* 0x000fe200078e00ff */
[----:B------:R-:W-:-:S03]  /*1150*/  IABS R30, R6 ;  /* 0x00000006001e7213 */ /* 0x000fc60000000000 */
[----:B-1----:R-:W-:Y:S02]  /*1160*/  VIADD R2, R3, 0x1b ;  /* 0x0000001b03027836 */ /* 0x002fe40000000000 */
[----:B------:R-:W-:Y:S02]  /*1170*/  IMAD R17, R5, R17, R22 ;  /* 0x0000001105117224 */ /* 0x000fe400078e0216 */
[----:B------:R-:W-:Y:S01]  /*1180*/  IMAD.MOV R21, RZ, RZ, -R21 ;  /* 0x000000ffff157224 */ /* 0x000fe200078e0a15 */
[----:B------:R1:W-:Y:S01]  /*1190*/  STL [R1+0x1104], R2 ;  /* 0x0011040201007387 */ /* 0x0003e20000100800 */
[----:B------:R-:W-:Y:S01]  /*11a0*/  IABS R28, R2 ;  /* 0x00000002001c7213 */ /* 0x000fe20000000000 */
[----:B------:R-:W-:Y:S02]  /*11b0*/  IMAD.HI.U32 R22, R7, R26, RZ ;  /* 0x0000001a07167227 */ /* 0x000fe400078e00ff */
[----:B------:R-:W-:Y:S02]  /*11c0*/  STL [R1+0x1108], R6 ;  /* 0x0011080601007387 */ /* 0x000fe40000100800 */
[----:B------:R-:W-:-:S02]  /*11d0*/  IMAD R21, R5, R21, R24 ;  /* 0x0000001505157224 */ /* 0x000fc400078e0218 */
[----:B------:R-:W-:Y:S02]  /*11e0*/  IMAD.MOV R22, RZ, RZ, -R22 ;  /* 0x000000ffff167224 */ /* 0x000fe400078e0a16 */
[----:B-1----:R-:W-:Y:S02]  /*11f0*/  VIADD R2, R3, 0x1d ;  /* 0x0000001d03027836 */ /* 0x002fe40000000000 */
[----:B------:R-:W-:-:S03]  /*1200*/  IMAD.HI.U32 R24, R7, R30, RZ ;  /* 0x0000001e07187227 */ /* 0x000fc600078e00ff */
[----:B------:R1:W-:Y:S01]  /*1210*/  STL [R1+0x1114], R2 ;  /* 0x0011140201007387 */ /* 0x0003e20000100800 */
[----:B------:R-:W-:Y:S01]  /*1220*/  IABS R32, R2 ;  /* 0x0000000200207213 */ /* 0x000fe20000000000 */
[----:B------:R-:W-:Y:S02]  /*1230*/  IMAD R22, R5, R22, R26 ;  /* 0x0000001605167224 */ /* 0x000fe400078e021a */
[----:B------:R-:W-:Y:S02]  /*1240*/  IMAD.MOV R24, RZ, RZ, -R24 ;  /* 0x000000ffff187224 */ /* 0x000fe400078e0a18 */
[----:B------:R-:W-:Y:S02]  /*1250*/  VIADD R8, R3, 0x1f ;  /* 0x0000001f03087836 */ /* 0x000fe40000000000 */
[----:B------:R-:W-:-:S04]  /*1260*/  IMAD.HI.U32 R23, R7, R28, RZ ;  /* 0x0000001c07177227 */ /* 0x000fc800078e00ff */
[----:B-1----:R-:W-:Y:S02]  /*1270*/  VIADD R2, R3, 0x1e ;  /* 0x0000001e03027836 */ /* 0x002fe40000000000 */
[----:B------:R-:W-:Y:S02]  /*1280*/  IMAD R24, R5, R24, R30 ;  /* 0x0000001805187224 */ /* 0x000fe400078e021e */
[----:B------:R-:W-:Y:S01]  /*1290*/  VIADD R6, R3, 0x21 ;  /* 0x0000002103067836 */ /* 0x000fe20000000000 */
[----:B------:R-:W-:Y:S01]  /*12a0*/  IABS R26, R2 ;  /* 0x00000002001a7213 */ /* 0x000fe20000000000 */
[----:B------:R1:W-:Y:S01]  /*12b0*/  STL [R1+0x1118], R2 ;  /* 0x0011180201007387 */ /* 0x0003e20000100800 */
[----:B------:R-:W-:Y:S02]  /*12c0*/  IMAD.MOV R23, RZ, RZ, -R23 ;  /* 0x000000ffff177224 */ /* 0x000fe400078e0a17 */
[----:B------:R-:W-:Y:S01]  /*12d0*/  IMAD.HI.U32 R25, R7, R32, RZ ;  /* 0x0000002007197227 */ /* 0x000fe200078e00ff */
[----:B------:R-:W-:Y:S01]  /*12e0*/  STL [R1+0x1120], R8 ;  /* 0x0011200801007387 */ /* 0x000fe20000100800 */
[----:B------:R-:W-:-:S02]  /*12f0*/  IABS R36, R6 ;  /* 0x0000000600247213 */ /* 0x000fc40000000000 */
[----:B------:R-:W-:Y:S02]  /*1300*/  IMAD.MOV.U32 R30, RZ, RZ, R26 ;  /* 0x000000ffff1e7224 */ /* 0x000fe400078e001a */
[----:B------:R-:W-:Y:S02]  /*1310*/  IMAD R23, R5, R23, R28 ;  /* 0x0000001705177224 */ /* 0x000fe400078e021c */
[----:B-1----:R-:W-:Y:S02]  /*1320*/  VIADD R2, R3, 0x20 ;  /* 0x0000002003027836 */ /* 0x002fe40000000000 */
[----:B------:R-:W-:-:S03]  /*1330*/  IMAD.HI.U32 R26, R7, R30, RZ ;  /* 0x0000001e071a7227 */ /* 0x000fc600078e00ff */
[----:B------:R1:W-:Y:S01]  /*1340*/  STL [R1+0x1124], R2 ;  /* 0x0011240201007387 */ /* 0x0003e20000100800 */
[----:B------:R-:W-:Y:S01]  /*1350*/  IABS R34, R2 ;  /* 0x0000000200227213 */ /* 0x000fe20000000000 */
[----:B------:R-:W-:Y:S02]  /*1360*/  IMAD.MOV R25, RZ, RZ, -R25 ;  /* 0x000000ffff197224 */ /* 0x000fe400078e0a19 */
[----:B------:R-:W-:Y:S01]  /*1370*/  IMAD.MOV R26, RZ, RZ, -R26 ;  /* 0x000000ffff1a7224 */ /* 0x000fe200078e0a1a */
[----:B------:R-:W-:Y:S01]  /*1380*/  STL [R1+0x112c], R6 ;  /* 0x00112c0601007387 */ /* 0x000fe20000100800 */
[----:B------:R-:W-:-:S04]  /*1390*/  IMAD.HI.U32 R28, R7, R34, RZ ;  /* 0x00000022071c7227 */ /* 0x000fc800078e00ff */
[----:B-1----:R-:W-:Y:S02]  /*13a0*/  VIADD R2, R3, 0x22 ;  /* 0x0000002203027836 */ /* 0x002fe40000000000 */
[----:B------:R-:W-:Y:S01]  /*13b0*/  IMAD R25, R5, R25, R32 ;  /* 0x0000001905197224 */ /* 0x000fe200078e0220 */
[----:B------:R-:W-:Y:S01]  /*13c0*/  IABS R32, R8 ;  /* 0x0000000800207213 */ /* 0x000fe20000000000 */
[----:B------:R-:W-:Y:S01]  /*13d0*/  IMAD.HI.U32 R29, R7, R36, RZ ;  /* 0x00000024071d7227 */ /* 0x000fe200078e00ff */
[----:B------:R-:W-:Y:S01]  /*13e0*/  IABS R38, R2 ;  /* 0x0000000200267213 */ /* 0x000fe20000000000 */
[----:B------:R1:W-:Y:S02]  /*13f0*/  STL [R1+0x1130], R2 ;  /* 0x0011300201007387 */ /* 0x0003e40000100800 */
[----:B------:R-:W-:Y:S02]  /*1400*/  IMAD.MOV R28, RZ, RZ, -R28 ;  /* 0x000000ffff1c7224 */ /* 0x000fe400078e0a1c */
[----:B------:R-:W-:-:S02]  /*1410*/  IMAD R26, R5, R26, R30 ;  /* 0x0000001a051a7224 */ /* 0x000fc400078e021e */
[----:B------:R-:W-:-:S04]  /*1420*/  IMAD.HI.U32 R30, R7, R38, RZ ;  /* 0x00000026071e7227 */ /* 0x000fc800078e00ff */
[----:B-1----:R-:W-:Y:S02]  /*1430*/  VIADD R2, R3, 0x23 ;  /* 0x0000002303027836 */ /* 0x002fe40000000000 */
[----:B------:R-:W-:Y:S02]  /*1440*/  IMAD.MOV R29, RZ, RZ, -R29 ;  /* 0x000000ffff1d7224 */ /* 0x000fe400078e0a1d */
[----:B------:R-:W-:Y:S01]  /*1450*/  IMAD R28, R5, R28, R34 ;  /* 0x0000001c051c7224 */ /* 0x000fe200078e0222 */
[----:B------:R1:W-:Y:S01]  /*1460*/  STL [R1+0x1140], R2 ;  /* 0x0011400201007387 */ /* 0x0003e20000100800 */
[----:B------:R-:W-:Y:S01]  /*1470*/  VIADD R8, R3, 0x24 ;  /* 0x0000002403087836 */ /* 0x000fe20000000000 */
[----:B------:R-:W-:Y:S01]  /*1480*/  IABS R34, R2 ;  /* 0x0000000200227213 */ /* 0x000fe20000000000 */
[----:B------:R-:W-:-:S03]  /*1490*/  IMAD.HI.U32 R27, R7, R32, RZ ;  /* 0x00000020071b7227 */ /* 0x000fc600078e00ff */
[----:B------:R-:W-:Y:S01]  /*14a0*/  STL [R1+0x1144], R8 ;  /* 0x0011440801007387 */ /* 0x000fe20000100800 */
[----:B------:R-:W-:Y:S02]  /*14b0*/  IMAD.MOV R30, RZ, RZ, -R30 ;  /* 0x000000ffff1e7224 */ /* 0x000fe400078e0a1e */
[----:B------:R-:W-:Y:S01]  /*14c0*/  IMAD R29, R5, R29, R36 ;  /* 0x0000001d051d7224 */ /* 0x000fe200078e0224 */
[----:B------:R-:W-:Y:S01]  /*14d0*/  IABS R36, R8 ;  /* 0x0000000800247213 */ /* 0x000fe20000000000 */
[C---:B-1----:R-:W-:Y:S02]  /*14e0*/  VIADD R2, R3.reuse, 0x25 ;  /* 0x0000002503027836 */ /* 0x042fe40000000000 */
[----:B------:R-:W-:Y:S02]  /*14f0*/  IMAD.MOV R27, RZ, RZ, -R27 ;  /* 0x000000ffff1b7224 */ /* 0x000fe400078e0a1b */
[----:B------:R-:W-:Y:S01]  /*1500*/  VIADD R6, R3, 0x26 ;  /* 0x0000002603067836 */ /* 0x000fe20000000000 */
[----:B------:R1:W-:Y:S01]  /*1510*/  STL [R1+0x114c], R2 ;  /* 0x00114c0201007387 */ /* 0x0003e20000100800 */
[----:B------:R-:W-:Y:S01]  /*1520*/  IMAD R30, R5, R30, R38 ;  /* 0x0000001e051e7224 */ /* 0x000fe200078e0226 */
[----:B------:R-:W-:Y:S01]  /*1530*/  IABS R38, R2 ;  /* 0x0000000200267213 */ /* 0x000fe20000000000 */
[----:B------:R-:W-:Y:S01]  /*1540*/  IMAD.HI.U32 R31, R7, R34, RZ ;  /* 0x00000022071f7227 */ /* 0x000fe200078e00ff */
[----:B------:R-:W-:Y:S01]  /*1550*/  IABS R40, R6 ;  /* 0x0000000600287213 */ /* 0x000fe20000000000 */
        /* <DEDUP_REMOVED lines=9> */
[----:B------:R-:W-:-:S04]  /*15f0*/  IMAD.HI.U32 R34, R7, R40, RZ ;  /* 0x0000002807227227 */ /* 0x000fc800078e00ff */
[----:B-1----:R-:W-:Y:S02]  /*1600*/  VIADD R2, R3, 0x28 ;  /* 0x0000002803027836 */ /* 0x002fe40000000000 */
[----:B------:R-:W-:Y:S02]  /*1610*/  IMAD R32, R5, R32, R36 ;  /* 0x0000002005207224 */ /* 0x000fe400078e0224 */
[----:B------:R-:W-:Y:S01]  /*1620*/  IMAD.MOV R34, RZ, RZ, -R34 ;  /* 0x000000ffff227224 */ /* 0x000fe200078e0a22 */
[----:B------:R-:W-:Y:S01]  /*1630*/  IABS R36, R2 ;  /* 0x0000000200247213 */ /* 0x000fe20000000000 */
[----:B------:R1:W-:Y:S01]  /*1640*/  STL [R1+0x1160], R2 ;  /* 0x0011600201007387 */ /* 0x0003e20000100800 */
[----:B------:R-:W-:Y:S02]  /*1650*/  VIADD R8, R3, 0x29 ;  /* 0x0000002903087836 */ /* 0x000fe40000000000 */
[----:B------:R-:W-:-:S03]  /*1660*/  IMAD.HI.U32 R33, R7, R38, RZ ;  /* 0x0000002607217227 */ /* 0x000fc600078e00ff */
[----:B------:R-:W-:Y:S01]  /*1670*/  STL [R1+0x116c], R8 ;  /* 0x00116c0801007387 */ /* 0x000fe20000100800 */
[----:B------:R-:W-:Y:S02]  /*1680*/  IMAD R34, R5, R34, R40 ;  /* 0x0000002205227224 */ /* 0x000fe400078e0228 */
[----:B------:R-:W-:-:S04]  /*1690*/  IMAD.HI.U32 R35, R7, R42, RZ ;  /* 0x0000002a07237227 */ /* 0x000fc800078e00ff */
[----:B-1----:R-:W-:Y:S01]  /*16a0*/  VIADD R2, R3, 0x2a ;  /* 0x0000002a03027836 */ /* 0x002fe20000000000 */
[----:B------:R-:W-:Y:S01]  /*16b0*/  IADD3 R35, -R35, RZ, RZ ;  /* 0x000000ff23237210 */ /* 0x000fe20007ffe1ff */
[----:B------:R-:W-:Y:S02]  /*16c0*/  IMAD.MOV.U32 R40, RZ, RZ, R36 ;  /* 0x000000ffff287224 */ /* 0x000fe400078e0024 */
[----:B------:R-:W-:Y:S01]  /*16d0*/  VIADD R6, R3, 0x2b ;  /* 0x0000002b03067836 */ /* 0x000fe20000000000 */
[----:B------:R1:W-:Y:S01]  /*16e0*/  STL [R1+0x1170], R2 ;  /* 0x0011700201007387 */ /* 0x0003e20000100800 */
[----:B------:R-:W-:Y:S01]  /*16f0*/  IMAD.MOV R33, RZ, RZ, -R33 ;  /* 0x000000ffff217224 */ /* 0x000fe200078e0a21 */
[----:B------:R-:W-:Y:S01]  /*1700*/  IABS R44, R2 ;  /* 0x00000002002c7213 */ /* 0x000fe20000000000 */
[----:B------:R-:W-:Y:S01]  /*1710*/  IMAD.HI.U32 R36, R7, R40, RZ ;  /* 0x0000002807247227 */ /* 0x000fe200078e00ff */
[----:B------:R-:W-:Y:S01]  /*1720*/  IABS R46, R6 ;  /* 0x00000006002e7213 */ /* 0x000fe20000000000 */
[----:B------:R-:W-:Y:S02]  /*1730*/  STL [R1+0x1174], R6 ;  /* 0x0011740601007387 */ /* 0x000fe40000100800 */
[----:B------:R-:W-:-:S02]  /*1740*/  IMAD R33, R5, R33, R38 ;  /* 0x0000002105217224 */ /* 0x000fc400078e0226 */
[----:B------:R-:W-:-:S04]  /*1750*/  IMAD.HI.U32 R38, R7, R44, RZ ;  /* 0x0000002c07267227 */ /* 0x000fc800078e00ff */
[----:B-1----:R-:W-:Y:S02]  /*1760*/  VIADD R2, R3, 0x2c ;  /* 0x0000002c03027836 */ /* 0x002fe40000000000 */
[----:B------:R-:W-:Y:S02]  /*1770*/  IMAD.MOV R36, RZ, RZ, -R36 ;  /* 0x000000ffff247224 */ /* 0x000fe400078e0a24 */
[----:B------:R-:W-:Y:S01]  /*1780*/  IMAD R35, R5, R35, R42 ;  /* 0x0000002305237224 */ /* 0x000fe200078e022a */
[----:B------:R-:W-:Y:S01]  /*1790*/  IABS R48, R2 ;  /* 0x0000000200307213 */ /* 0x000fe20000000000 */
[----:B------:R1:W-:Y:S01]  /*17a0*/  STL [R1+0x1178], R2 ;  /* 0x0011780201007387 */ /* 0x0003e20000100800 */
[----:B------:R-:W-:Y:S01]  /*17b0*/  IABS R42, R8 ;  /* 0x00000008002a7213 */ /* 0x000fe20000000000 */
[----:B------:R-:W-:-:S04]  /*17c0*/  IMAD.HI.U32 R39, R7, R46, RZ ;  /* 0x0000002e07277227 */ /* 0x000fc800078e00ff */
[----:B------:R-:W-:Y:S02]  /*17d0*/  IMAD.MOV R38, RZ, RZ, -R38 ;  /* 0x000000ffff267224 */ /* 0x000fe400078e0a26 */
[----:B------:R-:W-:Y:S02]  /*17e0*/  IMAD R36, R5, R36, R40 ;  /* 0x0000002405247224 */ /* 0x000fe400078e0228 */
[----:B-1----:R-:W-:Y:S02]  /*17f0*/  VIADD R2, R3, 0x2d ;  /* 0x0000002d03027836 */ /* 0x002fe40000000000 */
[----:B------:R-:W-:-:S03]  /*1800*/  IMAD.HI.U32 R40, R7, R48, RZ ;  /* 0x0000003007287227 */ /* 0x000fc600078e00ff */
[----:B------:R1:W-:Y:S01]  /*1810*/  STL [R1+0x1184], R2 ;  /* 0x0011840201007387 */ /* 0x0003e20000100800 */
[----:B------:R-:W-:Y:S02]  /*1820*/  IMAD.MOV R39, RZ, RZ, -R39 ;  /* 0x000000ffff277224 */ /* 0x000fe400078e0a27 */
[----:B------:R-:W-:Y:S01]  /*1830*/  IMAD R38, R5, R38, R44 ;  /* 0x0000002605267224 */ /* 0x000fe200078e022c */
[----:B------:R-:W-:Y:S01]  /*1840*/  IABS R44, R2 ;  /* 0x00000002002c7213 */ /* 0x000fe20000000000 */
[----:B------:R-:W-:Y:S02]  /*1850*/  VIADD R8, R3, 0x2e ;  /* 0x0000002e03087836 */ /* 0x000fe40000000000 */
[----:B------:R-:W-:-:S03]  /*1860*/  IMAD.HI.U32 R37, R7, R42, RZ ;  /* 0x0000002a07257227 */ /* 0x000fc600078e00ff */
[----:B------:R-:W-:Y:S01]  /*1870*/  STL [R1+0x118c], R8 ;  /* 0x00118c0801007387 */ /* 0x000fe20000100800 */
[----:B------:R-:W-:Y:S02]  /*1880*/  IMAD.MOV R40, RZ, RZ, -R40 ;  /* 0x000000ffff287224 */ /* 0x000fe400078e0a28 */
[----:B-1----:R-:W-:Y:S02]  /*1890*/  VIADD R2, R3, 0x2f ;  /* 0x0000002f03027836 */ /* 0x002fe40000000000 */
[----:B------:R-:W-:Y:S01]  /*18a0*/  IMAD R39, R5, R39, R46 ;  /* 0x0000002705277224 */ /* 0x000fe200078e022e */
[----:B------:R-:W-:Y:S01]  /*18b0*/  IABS R46, R8 ;  /* 0x00000008002e7213 */ /* 0x000fe20000000000 */
[----:B------:R-:W-:Y:S01]  /*18c0*/  IMAD.MOV R37, RZ, RZ, -R37 ;  /* 0x000000ffff257224 */ /* 0x000fe200078e0a25 */
[----:B------:R1:W-:Y:S01]  /*18d0*/  STL [R1+0x1190], R2 ;  /* 0x0011900201007387 */ /* 0x0003e20000100800 */
[----:B------:R-:W-:Y:S02]  /*18e0*/  VIADD R6, R3, 0x30 ;  /* 0x0000003003067836 */ /* 0x000fe40000000000 */
[----:B------:R-:W-:Y:S01]  /*18f0*/  IMAD R40, R5, R40, R48 ;  /* 0x0000002805287224 */ /* 0x000fe200078e0230 */
[----:B------:R-:W-:Y:S01]  /*1900*/  IABS R48, R2 ;  /* 0x0000000200307213 */ /* 0x000fe20000000000 */
[----:B------:R-:W-:Y:S01]  /*1910*/  IMAD.HI.U32 R41, R7, R44, RZ ;  /* 0x0000002c07297227 */ /* 0x000fe200078e00ff */
[----:B------:R-:W-:Y:S01]  /*1920*/  IABS R50, R6 ;  /* 0x0000000600327213 */ /* 0x000fe20000000000 */
[----:B------:R-:W-:Y:S02]  /*1930*/  STL [R1+0x1198], R6 ;  /* 0x0011980601007387 */ /* 0x000fe40000100800 */
[----:B------:R-:W-:-:S02]  /*1940*/  IMAD R37, R5, R37, R42 ;  /* 0x0000002505257224 */ /* 0x000fc400078e022a */
[----:B-1----:R-:W-:Y:S02]  /*1950*/  VIADD R2, R3, 0x31 ;  /* 0x0000003103027836 */ /* 0x002fe40000000000 */
[----:B------:R-:W-:Y:S02]  /*1960*/  IMAD.MOV R41, RZ, RZ, -R41 ;  /* 0x000000ffff297224 */ /* 0x000fe400078e0a29 */
[----:B------:R-:W-:Y:S01]  /*1970*/  IMAD.HI.U32 R42, R7, R46, RZ ;  /* 0x0000002e072a7227 */ /* 0x000fe200078e00ff */
[----:B------:R1:W-:Y:S01]  /*1980*/  STL [R1+0x11a0], R2 ;  /* 0x0011a00201007387 */ /* 0x0003e20000100800 */
[----:B------:R-:W-:Y:S02]  /*1990*/  IABS R52, R2 ;  /* 0x0000000200347213 */ /* 0x000fe40000000000 */
[----:B------:R-:W-:Y:S02]  /*19a0*/  IMAD R41, R5, R41, R44 ;  /* 0x0000002905297224 */ /* 0x000fe400078e022c */
[----:B------:R-:W-:-:S02]  /*19b0*/  IMAD.MOV R42, RZ, RZ, -R42 ;  /* 0x000000ffff2a7224 */ /* 0x000fc400078e0a2a */
        /* <DEDUP_REMOVED lines=10> */
[----:B------:R-:W-:Y:S02]  /*1a60*/  IMAD.MOV.U32 R50, RZ, RZ, R46 ;  /* 0x000000ffff327224 */ /* 0x000fe400078e002e */
[C---:B-1----:R-:W-:Y:S02]  /*1a70*/  VIADD R2, R3.reuse, 0x34 ;  /* 0x0000003403027836 */ /* 0x042fe40000000000 */
[----:B------:R-:W-:Y:S02]  /*1a80*/  VIADD R6, R3, 0x35 ;  /* 0x0000003503067836 */ /* 0x000fe40000000000 */
[----:B------:R-:W-:Y:S01]  /*1a90*/  IMAD.MOV R43, RZ, RZ, -R43 ;  /* 0x000000ffff2b7224 */ /* 0x000fe200078e0a2b */
[----:B------:R1:W-:Y:S01]  /*1aa0*/  STL [R1+0x11b4], R2 ;  /* 0x0011b40201007387 */ /* 0x0003e20000100800 */
[----:B------:R-:W-:Y:S01]  /*1ab0*/  IMAD.HI.U32 R45, R7, R52, RZ ;  /* 0x00000034072d7227 */ /* 0x000fe200078e00ff */
[----:B------:R-:W-:-:S02]  /*1ac0*/  IABS R54, R2 ;  /* 0x0000000200367213 */ /* 0x000fc40000000000 */
[----:B------:R-:W-:Y:S01]  /*1ad0*/  IABS R56, R6 ;  /* 0x0000000600387213 */ /* 0x000fe20000000000 */
[----:B------:R-:W-:Y:S01]  /*1ae0*/  IMAD.HI.U32 R46, R7, R50, RZ ;  /* 0x00000032072e7227 */ /* 0x000fe200078e00ff */
[----:B------:R-:W-:Y:S03]  /*1af0*/  STL [R1+0x11bc], R6 ;  /* 0x0011bc0601007387 */ /* 0x000fe60000100800 */
[----:B------:R-:W-:Y:S02]  /*1b00*/  IMAD R43, R5, R43, R48 ;  /* 0x0000002b052b7224 */ /* 0x000fe400078e0230 */
[----:B-1----:R-:W-:Y:S02]  /*1b10*/  VIADD R2, R3, 0x36 ;  /* 0x0000003603027836 */ /* 0x002fe40000000000 */
[----:B------:R-:W-:Y:S02]  /*1b20*/  IMAD.MOV R45, RZ, RZ, -R45 ;  /* 0x000000ffff2d7224 */ /* 0x000fe400078e0a2d */
[----:B------:R-:W-:Y:S01]  /*1b30*/  IMAD.HI.U32 R48, R7, R54, RZ ;  /* 0x0000003607307227 */ /* 0x000fe200078e00ff */
[----:B------:R-:W-:Y:S01]  /*1b40*/  IABS R58, R2 ;  /* 0x00000002003a7213 */ /* 0x000fe20000000000 */
[----:B------:R1:W-:Y:S02]  /*1b50*/  STL [R1+0x11c0], R2 ;  /* 0x0011c00201007387 */ /* 0x0003e40000100800 */
[----:B------:R-:W-:-:S02]  /*1b60*/  IMAD.MOV R46, RZ, RZ, -R46 ;  /* 0x000000ffff2e7224 */ /* 0x000fc400078e0a2e */
[----:B------:R-:W-:Y:S01]  /*1b70*/  IMAD R45, R5, R45, R52 ;  /* 0x0000002d052d7224 */ /* 0x000fe200078e0234 */
[----:B------:R-:W-:Y:S01]  /*1b80*/  IABS R52, R8 ;  /* 0x0000000800347213 */ /* 0x000fe20000000000 */
[----:B------:R-:W-:-:S04]  /*1b90*/  IMAD.HI.U32 R49, R7, R56, RZ ;  /* 0x0000003807317227 */ /* 0x000fc800078e00ff */
[----:B------:R-:W-:Y:S02]  /*1ba0*/  IMAD.MOV R48, RZ, RZ, -R48 ;  /* 0x000000ffff307224 */ /* 0x000fe400078e0a30 */
[----:B-1----:R-:W-:Y:S02]  /*1bb0*/  VIADD R2, R3, 0x37 ;  /* 0x0000003703027836 */ /* 0x002fe40000000000 */
[----:B------:R-:W-:Y:S02]  /*1bc0*/  IMAD R46, R5, R46, R50 ;  /* 0x0000002e052e7224 */ /* 0x000fe400078e0232 */
[----:B------:R-:W-:Y:S01]  /*1bd0*/  IMAD.HI.U32 R50, R7, R58, RZ ;  /* 0x0000003a07327227 */ /* 0x000fe200078e00ff */
[----:B------:R1:W-:Y:S03]  /*1be0*/  STL [R1+0x11cc], R2 ;  /* 0x0011cc0201007387 */ /* 0x0003e60000100800 */
[----:B------:R-:W-:-:S02]  /*1bf0*/  IMAD.MOV R49, RZ, RZ, -R49 ;  /* 0x000000ffff317224 */ /* 0x000fc400078e0a31 */
        /* <DEDUP_REMOVED lines=91> */
[----:B------:R-:W-:Y:S01]  /*21b0*/  IMAD.HI.U32 R63, R7, R68, RZ ;  /* 0x00000044073f7227 */ /* 0x000fe200078e00ff */
[----:B------:R1:W-:Y:S03]  /*21c0*/  STL [R1+0x1234], R2 ;  /* 0x0012340201007387 */ /* 0x0003e60000100800 */
[----:B------:R-:W-:Y:S01]  /*21d0*/  VIADD R8, R3, 0x47 ;  /* 0x0000004703087836 */ /* 0x000fe20000000000 */
[----:B------:R-:W-:Y:S01]  /*21e0*/  IADD3 R63, -R63, RZ, RZ ;  /* 0x000000ff3f3f7210 */ /* 0x000fe20007ffe1ff */
[----:B------:R-:W-:-:S02]  /*21f0*/  IMAD R64, R5, R64, R70 ;  /* 0x0000004005407224 */ /* 0x000fc400078e0246 */
[----:B------:R-:W-:Y:S01]  /*2200*/  IMAD.MOV.U32 R70, RZ, RZ, R66 ;  /* 0x000000ffff467224 */ /* 0x000fe200078e0042 */
[----:B------:R-:W-:Y:S01]  /*2210*/  STL [R1+0x123c], R8 ;  /* 0x00123c0801007387 */ /* 0x000fe20000100800 */
[C---:B------:R-:W-:Y:S02]  /*2220*/  VIADD R6, R3.reuse, 0x49 ;  /* 0x0000004903067836 */ /* 0x040fe40000000000 */
[----:B-1----:R-:W-:Y:S02]  /*2230*/  VIADD R2, R3, 0x48 ;  /* 0x0000004803027836 */ /* 0x002fe40000000000 */
[C---:B------:R-:W-:Y:S01]  /*2240*/  IMAD.HI.U32 R65, R7.reuse, R72, RZ ;  /* 0x0000004807417227 */ /* 0x040fe200078e00ff */
[----:B------:R-:W-:Y:S02]  /*2250*/  IABS R76, R6 ;  /* 0x00000006004c7213 */ /* 0x000fe40000000000 */
[----:B------:R1:W-:Y:S01]  /*2260*/  STL [R1+0x1240], R2 ;  /* 0x0012400201007387 */ /* 0x0003e20000100800 */
[----:B------:R-:W-:Y:S01]  /*2270*/  IABS R74, R2 ;  /* 0x00000002004a7213 */ /* 0x000fe20000000000 */
[----:B------:R-:W-:-:S02]  /*2280*/  IMAD.HI.U32 R66, R7, R70, RZ ;  /* 0x0000004607427227 */ /* 0x000fc400078e00ff */
[----:B------:R-:W-:Y:S02]  /*2290*/  STL [R1+0x1248], R6 ;  /* 0x0012480601007387 */ /* 0x000fe40000100800 */
[----:B------:R-:W-:Y:S02]  /*22a0*/  IMAD R63, R5, R63, R68 ;  /* 0x0000003f053f7224 */ /* 0x000fe400078e0244 */
[----:B------:R-:W-:Y:S02]  /*22b0*/  IMAD.MOV R65, RZ, RZ, -R65 ;  /* 0x000000ffff417224 */ /* 0x000fe400078e0a41 */
[----:B-1----:R-:W-:Y:S02]  /*22c0*/  VIADD R2, R3, 0x4a ;  /* 0x0000004a03027836 */ /* 0x002fe40000000000 */
[----:B------:R-:W-:-:S03]  /*22d0*/  IMAD.HI.U32 R68, R7, R74, RZ ;  /* 0x0000004a07447227 */ /* 0x000fc600078e00ff */
[----:B------:R-:W-:Y:S01]  /*22e0*/  IABS R78, R2 ;  /* 0x00000002004e7213 */ /* 0x000fe20000000000 */
[----:B------:R-:W-:Y:S01]  /*22f0*/  IMAD.MOV R66, RZ, RZ, -R66 ;  /* 0x000000ffff427224 */ /* 0x000fe200078e0a42 */
[----:B------:R1:W-:Y:S01]  /*2300*/  STL [R1+0x1250], R2 ;  /* 0x0012500201007387 */ /* 0x0003e20000100800 */
[----:B------:R-:W-:Y:S01]  /*2310*/  IMAD R65, R5, R65, R72 ;  /* 0x0000004105417224 */ /* 0x000fe200078e0248 */
        /* <DEDUP_REMOVED lines=147> */
[----:B------:R-:W-:Y:S01]  /*2c50*/  IMAD R87, R5, R87, R92 ;  /* 0x0000005705577224 */ /* 0x000fe200078e025c */
[----:B-1----:R-:W-:Y:S01]  /*2c60*/  IADD3 R2, R3, 0x63, RZ ;  /* 0x0000006303027810 */ /* 0x002fe20007ffe0ff */
[----:B------:R-:W-:-:S02]  /*2c70*/  IMAD.MOV R91, RZ, RZ, -R91 ;  /* 0x000000ffff5b7224 */ /* 0x000fc400078e0a5b */
[----:B------:R-:W-:Y:S01]  /*2c80*/  IMAD.HI.U32 R92, R7, R96, RZ ;  /* 0x00000060075c7227 */ /* 0x000fe200078e00ff */
[----:B------:R-:W-:Y:S01]  /*2c90*/  IABS R102, R2 ;  /* 0x0000000200667213 */ /* 0x000fe20000000000 */
[----:B------:R1:W-:Y:S02]  /*2ca0*/  STL [R1+0x12fc], R2 ;  /* 0x0012fc0201007387 */ /* 0x0003e40000100800 */
        /* <DEDUP_REMOVED lines=14> */
[----:B------:R-:W-:Y:S02]  /*2d90*/  IMAD.MOV R93, RZ, RZ, -R93 ;  /* 0x000000ffff5d7224 */ /* 0x000fe400078e0a5d */
[----:B------:R-:W-:Y:S01]  /*2da0*/  VIADD R6, R3, 0x67 ;  /* 0x0000006703067836 */ /* 0x000fe20000000000 */
[----:B------:R1:W-:Y:S01]  /*2db0*/  STL [R1+0x1310], R2 ;  /* 0x0013100201007387 */ /* 0x0003e20000100800 */
[----:B------:R-:W-:Y:S01]  /*2dc0*/  IABS R104, R2 ;  /* 0x0000000200687213 */ /* 0x000fe20000000000 */
[----:B------:R-:W-:-:S02]  /*2dd0*/  IMAD.HI.U32 R95, R7, R102, RZ ;  /* 0x00000066075f7227 */ /* 0x000fc400078e00ff */
[----:B------:R-:W-:Y:S01]  /*2de0*/  IABS R106, R6 ;  /* 0x00000006006a7213 */ /* 0x000fe20000000000 */
[----:B------:R-:W-:Y:S01]  /*2df0*/  STL [R1+0x131c], R6 ;  /* 0x00131c0601007387 */ /* 0x000fe20000100800 */
[----:B------:R-:W-:-:S04]  /*2e00*/  IMAD.HI.U32 R96, R7, R100, RZ ;  /* 0x0000006407607227 */ /* 0x000fc800078e00ff */
[----:B-1----:R-:W-:Y:S02]  /*2e10*/  VIADD R2, R3, 0x68 ;  /* 0x0000006803027836 */ /* 0x002fe40000000000 */
[----:B------:R-:W-:Y:S02]  /*2e20*/  IMAD R93, R5, R93, R98 ;  /* 0x0000005d055d7224 */ /* 0x000fe400078e0262 */
[----:B------:R-:W-:Y:S01]  /*2e30*/  IMAD.MOV R95, RZ, RZ, -R95 ;  /* 0x000000ffff5f7224 */ /* 0x000fe200078e0a5f */
[----:B------:R-:W-:Y:S01]  /*2e40*/  IABS R108, R2 ;  /* 0x00000002006c7213 */ /* 0x000fe20000000000 */
[----:B------:R-:W-:Y:S01]  /*2e50*/  IMAD.HI.U32 R98, R7, R104, RZ ;  /* 0x0000006807627227 */ /* 0x000fe200078e00ff */
[----:B------:R1:W-:Y:S03]  /*2e60*/  STL [R1+0x1330], R2 ;  /* 0x0013300201007387 */ /* 0x0003e60000100800 */
[----:B------:R-:W-:-:S02]  /*2e70*/  IMAD.MOV R96, RZ, RZ, -R96 ;  /* 0x000000ffff607224 */ /* 0x000fc400078e0a60 */
[C---:B------:R-:W-:Y:S01]  /*2e80*/  IMAD R95, R5.reuse, R95, R102 ;  /* 0x0000005f055f7224 */ /* 0x040fe200078e0266 */
[----:B------:R-:W-:Y:S01]  /*2e90*/  IABS R102, R8 ;  /* 0x0000000800667213 */ /* 0x000fe20000000000 */
[----:B------:R-:W-:Y:S02]  /*2ea0*/  IMAD.MOV R98, RZ, RZ, -R98 ;  /* 0x000000ffff627224 */ /* 0x000fe400078e0a62 */
[----:B------:R-:W-:Y:S02]  /*2eb0*/  IMAD R96, R5, R96, R100 ;  /* 0x0000006005607224 */ /* 0x000fe400078e0264 */
[----:B-1----:R-:W-:Y:S02]  /*2ec0*/  VIADD R2, R3, 0x69 ;  /* 0x0000006903027836 */ /* 0x002fe40000000000 */
[----:B------:R-:W-:-:S03]  /*2ed0*/  IMAD.HI.U32 R99, R7, R106, RZ ;  /* 0x0000006a07637227 */ /* 0x000fc600078e00ff */
[----:B------:R1:W-:Y:S01]  /*2ee0*/  STL [R1+0x134c], R2 ;  /* 0x00134c0201007387 */ /* 0x0003e20000100800 */
[----:B------:R-:W-:-:S04]  /*2ef0*/  IMAD.HI.U32 R100, R7, R108, RZ ;  /* 0x0000006c07647227 */ /* 0x000fc800078e00ff */
[----:B------:R-:W-:Y:S01]  /*2f00*/  IMAD R98, R5, R98, R104 ;  /* 0x0000006205627224 */ /* 0x000fe200078e0268 */
[----:B------:R-:W-:Y:S01]  /*2f10*/  IABS R104, R2 ;  /* 0x0000000200687213 */ /* 0x000fe20000000000 */
[----:B------:R-:W-:Y:S02]  /*2f20*/  IMAD.MOV R99, RZ, RZ, -R99 ;  /* 0x000000ffff637224 */ /* 0x000fe400078e0a63 */
[----:B------:R-:W-:Y:S02]  /*2f30*/  VIADD R8, R3, 0x6a ;  /* 0x0000006a03087836 */ /* 0x000fe40000000000 */
[----:B------:R-:W-:-:S03]  /*2f40*/  IMAD.HI.U32 R97, R7, R102, RZ ;  /* 0x0000006607617227 */ /* 0x000fc600078e00ff */
[----:B------:R-:W-:Y:S01]  /*2f50*/  STL [R1+0x135c], R8 ;  /* 0x00135c0801007387 */ /* 0x000fe20000100800 */
[----:B------:R-:W-:Y:S02]  /*2f60*/  IMAD.MOV R100, RZ, RZ, -R100 ;  /* 0x000000ffff647224 */ /* 0x000fe400078e0a64 */
[----:B-1----:R-:W-:Y:S02]  /*2f70*/  VIADD R2, R3, 0x6b ;  /* 0x0000006b03027836 */ /* 0x002fe40000000000 */
[C---:B------:R-:W-:Y:S01]  /*2f80*/  IMAD R99, R5.reuse, R99, R106 ;  /* 0x0000006305637224 */ /* 0x040fe200078e026a */
[----:B------:R-:W-:Y:S01]  /*2f90*/  IABS R106, R8 ;  /* 0x00000008006a7213 */ /* 0x000fe20000000000 */
[----:B------:R-:W-:Y:S01]  /*2fa0*/  IMAD.MOV R97, RZ, RZ, -R97 ;  /* 0x000000ffff617224 */ /* 0x000fe200078e0a61 */
[----:B------:R1:W-:Y:S01]  /*2fb0*/  STL [R1+0x1364], R2 ;  /* 0x0013640201007387 */ /* 0x0003e20000100800 */
[----:B------:R-:W-:Y:S01]  /*2fc0*/  IMAD R100, R5, R100, R108 ;  /* 0x0000006405647224 */ /* 0x000fe200078e026c */
[----:B------:R-:W-:Y:S01]  /*2fd0*/  IABS R108, R2 ;  /* 0x00000002006c7213 */ /* 0x000fe20000000000 */
[----:B------:R-:W-:-:S02]  /*2fe0*/  VIADD R6, R3, 0x6c ;  /* 0x0000006c03067836 */ /* 0x000fc40000000000 */
[----:B------:R-:W-:-:S03]  /*2ff0*/  IMAD.HI.U32 R101, R7, R104, RZ ;  /* 0x0000006807657227 */ /* 0x000fc600078e00ff */
[----:B------:R-:W-:Y:S01]  /*3000*/  IABS R110, R6 ;  /* 0x00000006006e7213 */ /* 0x000fe20000000000 */
[----:B------:R-:W-:Y:S01]  /*3010*/  IMAD R97, R5, R97, R102 ;  /* 0x0000006105617224 */ /* 0x000fe200078e0266 */
[----:B------:R-:W-:Y:S01]  /*3020*/  STL [R1+0x136c], R6 ;  /* 0x00136c0601007387 */ /* 0x000fe20000100800 */
[----:B-1----:R-:W-:Y:S02]  /*3030*/  VIADD R2, R3, 0x6d ;  /* 0x0000006d03027836 */ /* 0x002fe40000000000 */
[----:B------:R-:W-:Y:S02]  /*3040*/  IMAD.MOV R101, RZ, RZ, -R101 ;  /* 0x000000ffff657224 */ /* 0x000fe400078e0a65 */
[----:B------:R-:W-:Y:S01]  /*3050*/  IMAD.HI.U32 R102, R7, R106, RZ ;  /* 0x0000006a07667227 */ /* 0x000fe200078e00ff */
[----:B------:R-:W-:Y:S01]  /*3060*/  IABS R112, R2 ;  /* 0x0000000200707213 */ /* 0x000fe20000000000 */
[----:B------:R1:W-:Y:S02]  /*3070*/  STL [R1+0x1378], R2 ;  /* 0x0013780201007387 */ /* 0x0003e40000100800 */
[----:B------:R-:W-:-:S02]  /*3080*/  IMAD R101, R5, R101, R104 ;  /* 0x0000006505657224 */ /* 0x000fc400078e0268 */
[----:B------:R-:W-:Y:S02]  /*3090*/  IMAD.MOV R102, RZ, RZ, -R102 ;  /* 0x000000ffff667224 */ /* 0x000fe400078e0a66 */
[----:B------:R-:W-:-:S04]  /*30a0*/  IMAD.HI.U32 R104, R7, R110, RZ ;  /* 0x0000006e07687227 */ /* 0x000fc800078e00ff */
[----:B-1----:R-:W-:Y:S02]  /*30b0*/  VIADD R2, R3, 0x6e ;  /* 0x0000006e03027836 */ /* 0x002fe40000000000 */
[----:B------:R-:W-:-:S03]  /*30c0*/  IMAD.HI.U32 R105, R7, R112, RZ ;  /* 0x0000007007697227 */ /* 0x000fc600078e00ff */
[----:B------:R1:W-:Y:S01]  /*30d0*/  STL [R1+0x138c], R2 ;  /* 0x00138c0201007387 */ /* 0x0003e20000100800 */
        /* <DEDUP_REMOVED lines=8> */
[C---:B------:R-:W-:Y:S02]  /*3160*/  IMAD R104, R5.reuse, R104, R110 ;  /* 0x0000006805687224 */ /* 0x040fe400078e026e */
[----:B------:R-:W-:Y:S01]  /*3170*/  IMAD.MOV.U32 R110, RZ, RZ, R106 ;  /* 0x000000ffff6e7224 */ /* 0x000fe200078e006a */
[----:B------:R1:W-:Y:S01]  /*3180*/  STL [R1+0x13a4], R2 ;  /* 0x0013a40201007387 */ /* 0x0003e20000100800 */
[----:B------:R-:W-:Y:S02]  /*3190*/  IMAD.MOV R103, RZ, RZ, -R103 ;  /* 0x000000ffff677224 */ /* 0x000fe400078e0a67 */
[----:B------:R-:W-:Y:S01]  /*31a0*/  IMAD R105, R5, R105, R112 ;  /* 0x0000006905697224 */ /* 0x000fe200078e0270 */
[----:B------:R-:W-:Y:S01]  /*31b0*/  IABS R112, R2 ;  /* 0x0000000200707213 */ /* 0x000fe20000000000 */
[----:B------:R-:W-:-:S02]  /*31c0*/  VIADD R6, R3, 0x71 ;  /* 0x0000007103067836 */ /* 0x000fc40000000000 */
[----:B------:R-:W-:-:S03]  /*31d0*/  IMAD.HI.U32 R106, R7, R110, RZ ;  /* 0x0000006e076a7227 */ /* 0x000fc600078e00ff */
[----:B------:R-:W-:Y:S01]  /*31e0*/  STL [R1+0x13b0], R6 ;  /* 0x0013b00601007387 */ /* 0x000fe20000100800 */
[----:B-1----:R-:W-:Y:S01]  /*31f0*/  VIADD R2, R3, 0x72 ;  /* 0x0000007203027836 */ /* 0x002fe20000000000 */
[----:B------:R-:W-:Y:S01]  /*3200*/  IABS R114, R6 ;  /* 0x0000000600727213 */ /* 0x000fe20000000000 */
[----:B------:R-:W-:Y:S01]  /*3210*/  IMAD R103, R5, R103, R108 ;  /* 0x0000006705677224 */ /* 0x000fe200078e026c */
[----:B------:R-:W-:Y:S01]  /*3220*/  IABS R108, R8 ;  /* 0x00000008006c7213 */ /* 0x000fe20000000000 */
[----:B------:R-:W-:Y:S01]  /*3230*/  IMAD.MOV R106, RZ, RZ, -R106 ;  /* 0x000000ffff6a7224 */ /* 0x000fe200078e0a6a */
[----:B------:R-:W-:Y:S01]  /*3240*/  IABS R111, R2 ;  /* 0x00000002006f7213 */ /* 0x000fe20000000000 */
[----:B------:R1:W-:Y:S01]  /*3250*/  STL [R1+0x13bc], R2 ;  /* 0x0013bc0201007387 */ /* 0x0003e20000100800 */
[----:B------:R-:W-:-:S04]  /*3260*/  IMAD.HI.U32 R109, R7, R112, RZ ;  /* 0x00000070076d7227 */ /* 0x000fc800078e00ff */
[----:B------:R-:W-:-:S04]  /*3270*/  IMAD.HI.U32 R107, R7, R108, RZ ;  /* 0x0000006c076b7227 */ /* 0x000fc800078e00ff */
[----:B------:R-:W-:Y:S02]  /*3280*/  IMAD R106, R5, R106, R110 ;  /* 0x0000006a056a7224 */ /* 0x000fe400078e026e */
[----:B-1----:R-:W-:Y:S02]  /*3290*/  VIADD R2, R3, 0x73 ;  /* 0x0000007303027836 */ /* 0x002fe40000000000 */
[----:B------:R-:W-:Y:S02]  /*32a0*/  IMAD.MOV.U32 R110, RZ, RZ, R111 ;  /* 0x000000ffff6e7224 */ /* 0x000fe400078e006f */
[----:B------:R-:W-:Y:S01]  /*32b0*/  IMAD.HI.U32 R111, R7, R114, RZ ;  /* 0x00000072076f7227 */ /* 0x000fe200078e00ff */
[----:B------:R1:W-:Y:S01]  /*32c0*/  STL [R1+0x13d0], R2 ;  /* 0x0013d00201007387 */ /* 0x0003e20000100800 */
[----:B------:R-:W-:Y:S02]  /*32d0*/  IABS R118, R2 ;  /* 0x0000000200767213 */ /* 0x000fe40000000000 */
[----:B------:R-:W-:-:S02]  /*32e0*/  IMAD.MOV R107, RZ, RZ, -R107 ;  /* 0x000000ffff6b7224 */ /* 0x000fc400078e0a6b */
[----:B------:R-:W-:Y:S02]  /*32f0*/  IMAD.MOV R113, RZ, RZ, -R109 ;  /* 0x000000ffff717224 */ /* 0x000fe400078e0a6d */
[----:B------:R-:W-:-:S04]  /*3300*/  IMAD.HI.U32 R109, R7, R110, RZ ;  /* 0x0000006e076d7227 */ /* 0x000fc800078e00ff */
[C---:B-1----:R-:W-:Y:S02]  /*3310*/  VIADD R2, R3.reuse, 0x75 ;  /* 0x0000007503027836 */ /* 0x042fe40000000000 */
[----:B------:R-:W-:Y:S02]  /*3320*/  VIADD R8, R3, 0x74 ;  /* 0x0000007403087836 */ /* 0x000fe40000000000 */
[----:B------:R-:W-:Y:S02]  /*3330*/  IMAD.MOV R111, RZ, RZ, -R111 ;  /* 0x000000ffff6f7224 */ /* 0x000fe400078e0a6f */
[C---:B------:R-:W-:Y:S01]  /*3340*/  IMAD R107, R5.reuse, R107, R108 ;  /* 0x0000006b056b7224 */ /* 0x040fe200078e026c */
[----:B------:R-:W-:Y:S01]  /*3350*/  STL [R1+0x13dc], R8 ;  /* 0x0013dc0801007387 */ /* 0x000fe20000100800 */
[C---:B------:R-:W-:Y:S01]  /*3360*/  IMAD R108, R5.reuse, R113, R112 ;  /* 0x00000071056c7224 */ /* 0x040fe200078e0270 */
[----:B------:R-:W-:Y:S01]  /*3370*/  IABS R113, R2 ;  /* 0x0000000200717213 */ /* 0x000fe20000000000 */
[----:B------:R-:W-:Y:S01]  /*3380*/  IMAD.MOV R112, RZ, RZ, -R109 ;  /* 0x000000ffff707224 */ /* 0x000fe200078e0a6d */
[----:B------:R1:W-:Y:S01]  /*3390*/  STL [R1+0x13e8], R2 ;  /* 0x0013e80201007387 */ /* 0x0003e20000100800 */
[----:B------:R-:W-:-:S02]  /*33a0*/  IMAD R109, R5, R111, R114 ;  /* 0x0000006f056d7224 */ /* 0x000fc400078e0272 */
[----:B------:R-:W-:Y:S02]  /*33b0*/  VIADD R6, R3, 0x76 ;  /* 0x0000007603067836 */ /* 0x000fe40000000000 */
[----:B------:R-:W-:-:S03]  /*33c0*/  IMAD.HI.U32 R111, R7, R118, RZ ;  /* 0x00000076076f7227 */ /* 0x000fc600078e00ff */
[----:B------:R-:W-:Y:S01]  /*33d0*/  IABS R114, R6 ;  /* 0x0000000600727213 */ /* 0x000fe20000000000 */
[----:B------:R-:W-:Y:S01]  /*33e0*/  IMAD.HI.U32 R116, R7, R113, RZ ;  /* 0x0000007107747227 */ /* 0x000fe200078e00ff */
[----:B------:R-:W-:Y:S03]  /*33f0*/  STL [R1+0x13f0], R6 ;  /* 0x0013f00601007387 */ /* 0x000fe60000100800 */
[----:B-1----:R-:W-:Y:S02]  /*3400*/  VIADD R2, R3, 0x77 ;  /* 0x0000007703027836 */ /* 0x002fe40000000000 */
[----:B------:R-:W-:Y:S02]  /*3410*/  IMAD.MOV R111, RZ, RZ, -R111 ;  /* 0x000000ffff6f7224 */ /* 0x000fe400078e0a6f */
[----:B------:R-:W-:Y:S01]  /*3420*/  IMAD.MOV R116, RZ, RZ, -R116 ;  /* 0x000000ffff747224 */ /* 0x000fe200078e0a74 */
[----:B------:R1:W-:Y:S01]  /*3430*/  STL [R1+0x1400], R2 ;  /* 0x0014000201007387 */ /* 0x0003e20000100800 */
[----:B------:R-:W-:Y:S01]  /*3440*/  IABS R115, R2 ;  /* 0x0000000200737213 */ /* 0x000fe20000000000 */
[----:B------:R-:W-:-:S02]  /*3450*/  IMAD R111, R5, R111, R118 ;  /* 0x0000006f056f7224 */ /* 0x000fc400078e0276 */
[----:B------:R-:W-:Y:S01]  /*3460*/  IMAD R110, R5, R112, R110 ;  /* 0x00000070056e7224 */ /* 0x000fe200078e026e */
[----:B------:R-:W-:Y:S01]  /*3470*/  IABS R112, R8 ;  /* 0x0000000800707213 */ /* 0x000fe20000000000 */
[----:B------:R-:W-:-:S04]  /*3480*/  IMAD.HI.U32 R118, R7, R114, RZ ;  /* 0x0000007207767227 */ /* 0x000fc800078e00ff */
[----:B-1----:R-:W-:Y:S02]  /*3490*/  VIADD R2, R3, 0x78 ;  /* 0x0000007803027836 */ /* 0x002fe40000000000 */
[----:B------:R-:W-:Y:S02]  /*34a0*/  IMAD R113, R5, R116, R113 ;  /* 0x0000007405717224 */ /* 0x000fe400078e0271 */
[----:B------:R-:W-:Y:S01]  /*34b0*/  IMAD.MOV R118, RZ, RZ, -R118 ;  /* 0x000000ffff767224 */ /* 0x000fe200078e0a76 */
[----:B------:R1:W-:Y:S01]  /*34c0*/  STL [R1+0x1434], R2 ;  /* 0x0014340201007387 */ /* 0x0003e20000100800 */
[----:B------:R-:W-:Y:S01]  /*34d0*/  IABS R116, R2 ;  /* 0x0000000200747213 */ /* 0x000fe20000000000 */
[----:B------:R-:W-:Y:S02]  /*34e0*/  VIADD R8, R3, 0x79 ;  /* 0x0000007903087836 */ /* 0x000fe40000000000 */
[----:B------:R-:W-:-:S03]  /*34f0*/  IMAD.HI.U32 R119, R7, R112, RZ ;  /* 0x0000007007777227 */ /* 0x000fc600078e00ff */
[----:B------:R-:W-:Y:S01]  /*3500*/  STL [R1+0x1420], R8 ;  /* 0x0014200801007387 */ /* 0x000fe20000100800 */
[----:B------:R-:W-:Y:S02]  /*3510*/  IMAD R114, R5, R118, R114 ;  /* 0x0000007605727224 */ /* 0x000fe400078e0272 */
[C---:B-1----:R-:W-:Y:S02]  /*3520*/  VIADD R2, R3.reuse, 0x7a ;  /* 0x0000007a03027836 */ /* 0x042fe40000000000 */
[----:B------:R-:W-:Y:S02]  /*3530*/  IMAD.MOV R119, RZ, RZ, -R119 ;  /* 0x000000ffff777224 */ /* 0x000fe400078e0a77 */
[----:B------:R-:W-:Y:S01]  /*3540*/  VIADD R6, R3, 0x7b ;  /* 0x0000007b03067836 */ /* 0x000fe20000000000 */
[----:B------:R-:W-:Y:S01]  /*3550*/  IABS R118, R2 ;  /* 0x0000000200767213 */ /* 0x000fe20000000000 */
[----:B------:R1:W-:Y:S01]  /*3560*/  STL [R1+0x1424], R2 ;  /* 0x0014240201007387 */ /* 0x0003e20000100800 */
[----:B------:R-:W-:-:S02]  /*3570*/  IMAD R112, R5, R119, R112 ;  /* 0x0000007705707224 */ /* 0x000fc400078e0270 */
[C---:B------:R-:W-:Y:S01]  /*3580*/  IMAD.HI.U32 R117, R7.reuse, R115, RZ ;  /* 0x0000007307757227 */ /* 0x040fe200078e00ff */
[----:B------:R-:W-:Y:S01]  /*3590*/  IABS R119, R6 ;  /* 0x0000000600777213 */ /* 0x000fe20000000000 */
[----:B------:R-:W-:Y:S02]  /*35a0*/  STL [R1+0x1430], R6 ;  /* 0x0014300601007387 */ /* 0x000fe40000100800 */
[----:B------:R-:W-:-:S04]  /*35b0*/  IMAD.HI.U32 R121, R7, R118, RZ ;  /* 0x0000007607797227 */ /* 0x000fc800078e00ff */
[----:B-1----:R-:W-:Y:S02]  /*35c0*/  VIADD R2, R3, 0x7c ;  /* 0x0000007c03027836 */ /* 0x002fe40000000000 */
[----:B------:R-:W-:-:S03]  /*35d0*/  IMAD.HI.U32 R122, R7, R116, RZ ;  /* 0x00000074077a7227 */ /* 0x000fc600078e00ff */
[----:B------:R1:W-:Y:S01]  /*35e0*/  STL [R1+0x1438], R2 ;  /* 0x0014380201007387 */ /* 0x0003e20000100800 */
[----:B------:R-:W-:Y:S01]  /*35f0*/  IABS R120, R2 ;  /* 0x0000000200787213 */ /* 0x000fe20000000000 */
[----:B------:R-:W-:Y:S02]  /*3600*/  IMAD.MOV R121, RZ, RZ, -R121 ;  /* 0x000000ffff797224 */ /* 0x000fe400078e0a79 */
[----:B------:R-:W-:Y:S02]  /*3610*/  IMAD.MOV R117, RZ, RZ, -R117 ;  /* 0x000000ffff757224 */ /* 0x000fe400078e0a75 */
[----:B------:R-:W-:-:S04]  /*3620*/  IMAD.HI.U32 R123, R7, R119, RZ ;  /* 0x00000077077b7227 */ /* 0x000fc800078e00ff */
[----:B-1----:R-:W-:Y:S02]  /*3630*/  VIADD R2, R3, 0x7d ;  /* 0x0000007d03027836 */ /* 0x002fe40000000000 */
[----:B------:R-:W-:Y:S02]  /*3640*/  IMAD.MOV R122, RZ, RZ, -R122 ;  /* 0x000000ffff7a7224 */ /* 0x000fe400078e0a7a */
[C---:B------:R-:W-:Y:S01]  /*3650*/  IMAD R118, R5.reuse, R121, R118 ;  /* 0x0000007905767224 */ /* 0x040fe200078e0276 */
[----:B------:R1:W-:Y:S01]  /*3660*/  STL [R1+0x1428], R2 ;  /* 0x0014280201007387 */ /* 0x0003e20000100800 */
[C---:B------:R-:W-:Y:S01]  /*3670*/  IMAD R115, R5.reuse, R117, R115 ;  /* 0x0000007505737224 */ /* 0x040fe200078e0273 */
[----:B------:R-:W-:Y:S01]  /*3680*/  IABS R121, R2 ;  /* 0x0000000200797213 */ /* 0x000fe20000000000 */
[----:B------:R-:W-:Y:S01]  /*3690*/  IMAD.MOV R123, RZ, RZ, -R123 ;  /* 0x000000ffff7b7224 */ /* 0x000fe200078e0a7b */
[----:B------:R-:W-:Y:S01]  /*36a0*/  IABS R117, R8 ;  /* 0x0000000800757213 */ /* 0x000fe20000000000 */
[----:B------:R-:W-:Y:S01]  /*36b0*/  IMAD R116, R5, R122, R116 ;  /* 0x0000007a05747224 */ /* 0x000fe200078e0274 */
[----:B------:R-:W-:Y:S01]  /*36c0*/  IADD3 R8, R3, 0x7e, RZ ;  /* 0x0000007e03087810 */ /* 0x000fe20007ffe0ff */
[----:B------:R-:W-:-:S04]  /*36d0*/  IMAD.HI.U32 R122, R7, R120, RZ ;  /* 0x00000078077a7227 */ /* 0x000fc800078e00ff */
[----:B-1----:R-:W-:Y:S01]  /*36e0*/  VIADD R2, R3, 0x7f ;  /* 0x0000007f03027836 */ /* 0x002fe20000000000 */
[----:B------:R-:W-:Y:S01]  /*36f0*/  STL [R1+0x1410], R8 ;  /* 0x0014100801007387 */ /* 0x000fe20000100800 */
[----:B------:R-:W-:Y:S02]  /*3700*/  IMAD R119, R5, R123, R119 ;  /* 0x0000007b05777224 */ /* 0x000fe400078e0277 */
[----:B------:R-:W-:Y:S01]  /*3710*/  IMAD.MOV R122, RZ, RZ, -R122 ;  /* 0x000000ffff7a7224 */ /* 0x000fe200078e0a7a */
[----:B------:R-:W-:Y:S01]  /*3720*/  IABS R123, R2 ;  /* 0x00000002007b7213 */ /* 0x000fe20000000000 */
[----:B------:R-:W-:Y:S01]  /*3730*/  VIADD R6, R3, 0x80 ;  /* 0x0000008003067836 */ /* 0x000fe20000000000 */
[----:B------:R1:W-:Y:S01]  /*3740*/  STL [R1+0x141c], R2 ;  /* 0x00141c0201007387 */ /* 0x0003e20000100800 */
[----:B------:R-:W-:-:S03]  /*3750*/  IMAD.HI.U32 R124, R7, R117, RZ ;  /* 0x00000075077c7227 */ /* 0x000fc600078e00ff */
[----:B------:R-:W-:Y:S01]  /*3760*/  STL [R1+0x1418], R6 ;  /* 0x0014180601007387 */ /* 0x000fe20000100800 */
        /* <DEDUP_REMOVED lines=8> */
[----:B------:R-:W-:Y:S01]  /*37f0*/  IMAD R117, R5, R124, R117 ;  /* 0x0000007c05757224 */ /* 0x000fe200078e0275 */
[----:B------:R-:W-:Y:S01]  /*3800*/  IABS R124, R6 ;  /* 0x00000006007c7213 */ /* 0x000fe20000000000 */
[----:B------:R-:W-:-:S04]  /*3810*/  IMAD.HI.U32 R130, R7, R122, RZ ;  /* 0x0000007a07827227 */ /* 0x000fc800078e00ff */
[----:B------:R-:W-:Y:S02]  /*3820*/  IMAD R123, R5, R128, R123 ;  /* 0x00000080057b7224 */ /* 0x000fe400078e027b */
[C---:B-1----:R-:W-:Y:S02]  /*3830*/  VIADD R2, R3.reuse, 0x82 ;  /* 0x0000008203027836 */ /* 0x042fe40000000000 */
[----:B------:R-:W-:Y:S02]  /*3840*/  IMAD.MOV R130, RZ, RZ, -R130 ;  /* 0x000000ffff827224 */ /* 0x000fe400078e0a82 */
[----:B------:R-:W-:Y:S01]  /*3850*/  VIADD R8, R3, 0x83 ;  /* 0x0000008303087836 */ /* 0x000fe20000000000 */
[----:B------:R1:W-:Y:S01]  /*3860*/  STL [R1+0x140c], R2 ;  /* 0x00140c0201007387 */ /* 0x0003e20000100800 */
[----:B------:R-:W-:Y:S01]  /*3870*/  IABS R128, R2 ;  /* 0x0000000200807213 */ /* 0x000fe20000000000 */
[----:B------:R-:W-:Y:S02]  /*3880*/  IMAD.HI.U32 R129, R7, R124, RZ ;  /* 0x0000007c07817227 */ /* 0x000fe400078e00ff */
[----:B------:R2:W-:Y:S02]  /*3890*/  STL [R1+0x13fc], R8 ;  /* 0x0013fc0801007387 */ /* 0x0005e40000100800 */
[----:B------:R-:W-:-:S02]  /*38a0*/  IMAD R122, R5, R130, R122 ;  /* 0x00000082057a7224 */ /* 0x000fc400078e027a */
[----:B------:R-:W-:Y:S02]  /*38b0*/  IMAD.MOV R129, RZ, RZ, -R129 ;  /* 0x000000ffff817224 */ /* 0x000fe400078e0a81 */
[C---:B-1----:R-:W-:Y:S02]  /*38c0*/  VIADD R2, R3.reuse, 0x84 ;  /* 0x0000008403027836 */ /* 0x042fe40000000000 */
[----:B------:R-:W-:Y:S02]  /*38d0*/  VIADD R6, R3, 0x85 ;  /* 0x0000008503067836 */ /* 0x000fe40000000000 */
[----:B------:R-:W-:Y:S01]  /*38e0*/  IMAD R124, R5, R129, R124 ;  /* 0x00000081057c7224 */ /* 0x000fe200078e027c */
[----:B------:R-:W-:Y:S01]  /*38f0*/  IABS R130, R2 ;  /* 0x0000000200827213 */ /* 0x000fe20000000000 */
[----:B------:R1:W-:Y:S01]  /*3900*/  STL [R1+0x1404], R2 ;  /* 0x0014040201007387 */ /* 0x0003e20000100800 */
[----:B------:R-:W-:Y:S01]  /*3910*/  IABS R129, R8 ;  /* 0x0000000800817213 */ /* 0x000fe20000000000 */
[----:B--2---:R-:W-:Y:S01]  /*3920*/  VIADD R8, R3, 0x88 ;  /* 0x0000008803087836 */ /* 0x004fe20000000000 */
[----:B------:R-:W-:Y:S01]  /*3930*/  IABS R131, R6 ;  /* 0x0000000600837213 */ /* 0x000fe20000000000 */
[----:B------:R-:W-:Y:S01]  /*3940*/  IMAD.HI.U32 R133, R7, R130, RZ ;  /* 0x0000008207857227 */ /* 0x000fe200078e00ff */
[----:B------:R-:W-:Y:S03]  /*3950*/  STL [R1+0x1408], R6 ;  /* 0x0014080601007387 */ /* 0x000fe60000100800 */
[----:B------:R-:W-:-:S02]  /*3960*/  IMAD.MOV R133, RZ, RZ, -R133 ;  /* 0x000000ffff857224 */ /* 0x000fc400078e0a85 */
        /* <DEDUP_REMOVED lines=10> */
[----:B------:R1:W-:Y:S01]  /*3a10*/  STL [R1+0x13f8], R2 ;  /* 0x0013f80201007387 */ /* 0x0003e20000100800 */
[----:B------:R-:W-:Y:S01]  /*3a20*/  IABS R133, R2 ;  /* 0x0000000200857213 */ /* 0x000fe20000000000 */
[----:B------:R-:W-:Y:S02]  /*3a30*/  VIADD R6, R3, 0x8a ;  /* 0x0000008a03067836 */ /* 0x000fe40000000000 */
[----:B------:R2:W-:Y:S01]  /*3a40*/  STL [R1+0x13e0], R8 ;  /* 0x0013e00801007387 */ /* 0x0005e20000100800 */
[----:B------:R-:W-:Y:S01]  /*3a50*/  IMAD R131, R5, R134, R131 ;  /* 0x0000008605837224 */ /* 0x000fe200078e0283 */
[----:B------:R-:W-:Y:S01]  /*3a60*/  IABS R134, R8 ;  /* 0x0000000800867213 */ /* 0x000fe20000000000 */
[----:B------:R-:W-:Y:S01]  /*3a70*/  IMAD.HI.U32 R127, R7, R121, RZ ;  /* 0x00000079077f7227 */ /* 0x000fe200078e00ff */
[----:B------:R-:W-:-:S03]  /*3a80*/  IABS R136, R6 ;  /* 0x0000000600887213 */ /* 0x000fc60000000000 */
[----:B-1----:R-:W-:Y:S02]  /*3a90*/  VIADD R2, R3, 0x89 ;  /* 0x0000008903027836 */ /* 0x002fe40000000000 */
[----:B------:R-:W-:-:S03]  /*3aa0*/  IMAD.HI.U32 R140, R7, R134, RZ ;  /* 0x00000086078c7227 */ /* 0x000fc600078e00ff */
[----:B------:R-:W-:Y:S01]  /*3ab0*/  IABS R135, R2 ;  /* 0x0000000200877213 */ /* 0x000fe20000000000 */
[----:B------:R1:W-:Y:S01]  /*3ac0*/  STL [R1+0x13f4], R2 ;  /* 0x0013f40201007387 */ /* 0x0003e20000100800 */
[----:B------:R-:W-:Y:S02]  /*3ad0*/  IMAD.MOV R140, RZ, RZ, -R140 ;  /* 0x000000ffff8c7224 */ /* 0x000fe400078e0a8c */
[----:B--2---:R-:W-:Y:S01]  /*3ae0*/  VIADD R8, R3, 0x8d ;  /* 0x0000008d03087836 */ /* 0x004fe20000000000 */
[----:B------:R2:W-:Y:S01]  /*3af0*/  STL [R1+0x13e4], R6 ;  /* 0x0013e40601007387 */ /* 0x0005e20000100800 */
[----:B------:R-:W-:-:S04]  /*3b00*/  IMAD.HI.U32 R138, R7, R135, RZ ;  /* 0x00000087078a7227 */ /* 0x000fc800078e00ff */
[----:B------:R-:W-:Y:S02]  /*3b10*/  IMAD.MOV R138, RZ, RZ, -R138 ;  /* 0x000000ffff8a7224 */ /* 0x000fe400078e0a8a */
[----:B-1----:R-:W-:Y:S02]  /*3b20*/  VIADD R2, R3, 0x8b ;  /* 0x0000008b03027836 */ /* 0x002fe40000000000 */
[----:B------:R-:W-:Y:S02]  /*3b30*/  IMAD R135, R5, R138, R135 ;  /* 0x0000008a05877224 */ /* 0x000fe400078e0287 */
[----:B------:R-:W-:Y:S01]  /*3b40*/  IMAD.HI.U32 R139, R7, R136, RZ ;  /* 0x00000088078b7227 */ /* 0x000fe200078e00ff */
[----:B------:R1:W-:Y:S01]  /*3b50*/  STL [R1+0x13ec], R2 ;  /* 0x0013ec0201007387 */ /* 0x0003e20000100800 */
[----:B------:R-:W-:Y:S02]  /*3b60*/  IABS R137, R2 ;  /* 0x0000000200897213 */ /* 0x000fe40000000000 */
[----:B------:R-:W-:-:S02]  /*3b70*/  IMAD R134, R5, R140, R134 ;  /* 0x0000008c05867224 */ /* 0x000fc400078e0286 */
[----:B------:R-:W-:Y:S02]  /*3b80*/  IMAD.MOV R127, RZ, RZ, -R127 ;  /* 0x000000ffff7f7224 */ /* 0x000fe400078e0a7f */
[----:B------:R-:W-:Y:S02]  /*3b90*/  IMAD.MOV R139, RZ, RZ, -R139 ;  /* 0x000000ffff8b7224 */ /* 0x000fe400078e0a8b */
[C---:B--2---:R-:W-:Y:S02]  /*3ba0*/  VIADD R6, R3.reuse, 0x8f ;  /* 0x0000008f03067836 */ /* 0x044fe40000000000 */
[----:B-1----:R-:W-:Y:S02]  /*3bb0*/  VIADD R2, R3, 0x8c ;  /* 0x0000008c03027836 */ /* 0x002fe40000000000 */
[C---:B------:R-:W-:Y:S01]  /*3bc0*/  IMAD R121, R5.reuse, R127, R121 ;  /* 0x0000007f05797224 */ /* 0x040fe200078e0279 */
[----:B------:R-:W-:Y:S01]  /*3bd0*/  IABS R141, R6 ;  /* 0x00000006008d7213 */ /* 0x000fe20000000000 */
[----:B------:R-:W-:Y:S01]  /*3be0*/  IMAD R136, R5, R139, R136 ;  /* 0x0000008b05887224 */ /* 0x000fe200078e0288 */
[----:B------:R1:W-:Y:S01]  /*3bf0*/  STL [R1+0x13d8], R2 ;  /* 0x0013d80201007387 */ /* 0x0003e20000100800 */
[----:B------:R-:W-:Y:S01]  /*3c00*/  IABS R138, R2 ;  /* 0x00000002008a7213 */ /* 0x000fe20000000000 */
[----:B------:R-:W-:Y:S01]  /*3c10*/  IMAD.HI.U32 R127, R7, R125, RZ ;  /* 0x0000007d077f7227 */ /* 0x000fe200078e00ff */
[----:B------:R-:W-:Y:S01]  /*3c20*/  IABS R139, R8 ;  /* 0x00000008008b7213 */ /* 0x000fe20000000000 */
[----:B------:R-:W-:Y:S02]  /*3c30*/  STL [R1+0x13cc], R8 ;  /* 0x0013cc0801007387 */ /* 0x000fe40000100800 */
[----:B------:R-:W-:-:S02]  /*3c40*/  IMAD.MOV R127, RZ, RZ, -R127 ;  /* 0x000000ffff7f7224 */ /* 0x000fc400078e0a7f */
[----:B------:R-:W-:-:S04]  /*3c50*/  IMAD.HI.U32 R145, R7, R139, RZ ;  /* 0x0000008b07917227 */ /* 0x000fc800078e00ff */
[----:B-1----:R-:W-:Y:S02]  /*3c60*/  VIADD R2, R3, 0x8e ;  /* 0x0000008e03027836 */ /* 0x002fe40000000000 */
[----:B------:R-:W-:Y:S02]  /*3c70*/  IMAD R125, R5, R127, R125 ;  /* 0x0000007f057d7224 */ /* 0x000fe400078e027d */
[C---:B------:R-:W-:Y:S01]  /*3c80*/  IMAD.HI.U32 R127, R7.reuse, R128, RZ ;  /* 0x00000080077f7227 */ /* 0x040fe200078e00ff */
[----:B------:R-:W-:Y:S01]  /*3c90*/  IABS R140, R2 ;  /* 0x00000002008c7213 */ /* 0x000fe20000000000 */
[----:B------:R1:W-:Y:S02]  /*3ca0*/  STL [R1+0x13c8], R2 ;  /* 0x0013c80201007387 */ /* 0x0003e40000100800 */
[----:B------:R-:W-:Y:S02]  /*3cb0*/  IMAD.MOV R145, RZ, RZ, -R145 ;  /* 0x000000ffff917224 */ /* 0x000fe400078e0a91 */
[----:B------:R-:W-:Y:S01]  /*3cc0*/  IMAD.HI.U32 R143, R7, R140, RZ ;  /* 0x0000008c078f7227 */ /* 0x000fe200078e00ff */
[----:B------:R-:W-:Y:S03]  /*3cd0*/  STL [R1+0x13c4], R6 ;  /* 0x0013c40601007387 */ /* 0x000fe60000100800 */
[----:B------:R-:W-:-:S02]  /*3ce0*/  IMAD.MOV R143, RZ, RZ, -R143 ;  /* 0x000000ffff8f7224 */ /* 0x000fc400078e0a8f */
[----:B-1----:R-:W-:Y:S02]  /*3cf0*/  VIADD R2, R3, 0x90 ;  /* 0x0000009003027836 */ /* 0x002fe40000000000 */
[----:B------:R-:W-:Y:S02]  /*3d00*/  IMAD R140, R5, R143, R140 ;  /* 0x0000008f058c7224 */ /* 0x000fe400078e028c */
[----:B------:R-:W-:Y:S01]  /*3d10*/  VIADD R8, R3, 0x92 ;  /* 0x0000009203087836 */ /* 0x000fe20000000000 */
[----:B------:R1:W-:Y:S01]  /*3d20*/  STL [R1+0x13d4], R2 ;  /* 0x0013d40201007387 */ /* 0x0003e20000100800 */
[----:B------:R-:W-:Y:S01]  /*3d30*/  IABS R142, R2 ;  /* 0x00000002008e7213 */ /* 0x000fe20000000000 */
[----:B------:R-:W-:-:S04]  /*3d40*/  IMAD.HI.U32 R144, R7, R141, RZ ;  /* 0x0000008d07907227 */ /* 0x000fc800078e00ff */
[----:B------:R-:W-:Y:S02]  /*3d50*/  IMAD.MOV R127, RZ, RZ, -R127 ;  /* 0x000000ffff7f7224 */ /* 0x000fe400078e0a7f */
[----:B------:R-:W-:Y:S02]  /*3d60*/  IMAD R139, R5, R145, R139 ;  /* 0x00000091058b7224 */ /* 0x000fe400078e028b */
[C---:B-1----:R-:W-:Y:S02]  /*3d70*/  VIADD R2, R3.reuse, 0x91 ;  /* 0x0000009103027836 */ /* 0x042fe40000000000 */
[----:B------:R-:W-:Y:S02]  /*3d80*/  IMAD.MOV R144, RZ, RZ, -R144 ;  /* 0x000000ffff907224 */ /* 0x000fe400078e0a90 */
[----:B------:R-:W-:Y:S01]  /*3d90*/  VIADD R6, R3, 0x94 ;  /* 0x0000009403067836 */ /* 0x000fe20000000000 */
[----:B------:R1:W-:Y:S01]  /*3da0*/  STL [R1+0x13c0], R2 ;  /* 0x0013c00201007387 */ /* 0x0003e20000100800 */
[----:B------:R-:W-:Y:S01]  /*3db0*/  IABS R143, R2 ;  /* 0x00000002008f7213 */ /* 0x000fe20000000000 */
[----:B------:R-:W-:-:S02]  /*3dc0*/  IMAD R128, R5, R127, R128 ;  /* 0x0000007f05807224 */ /* 0x000fc400078e0280 */
[----:B------:R-:W-:Y:S01]  /*3dd0*/  STL [R1+0x13a8], R8 ;  /* 0x0013a80801007387 */ /* 0x000fe20000100800 */
[----:B------:R-:W-:Y:S01]  /*3de0*/  IMAD.HI.U32 R127, R7, R132, RZ ;  /* 0x00000084077f7227 */ /* 0x000fe200078e00ff */
[----:B------:R-:W-:-:S03]  /*3df0*/  IABS R146, R6 ;  /* 0x0000000600927213 */ /* 0x000fc60000000000 */
[----:B------:R-:W-:Y:S01]  /*3e00*/  IMAD R141, R5, R144, R141 ;  /* 0x00000090058d7224 */ /* 0x000fe200078e028d */
[----:B------:R-:W-:Y:S01]  /*3e10*/  IABS R144, R8 ;  /* 0x0000000800907213 */ /* 0x000fe20000000000 */
[----:B-1----:R-:W-:Y:S02]  /*3e20*/  VIADD R2, R3, 0x93 ;  /* 0x0000009303027836 */ /* 0x002fe40000000000 */
[----:B------:R-:W-:Y:S02]  /*3e30*/  IMAD.MOV R127, RZ, RZ, -R127 ;  /* 0x000000ffff7f7224 */ /* 0x000fe400078e0a7f */
[----:B------:R-:W-:Y:S01]  /*3e40*/  IMAD.HI.U32 R150, R7, R144, RZ ;  /* 0x0000009007967227 */ /* 0x000fe200078e00ff */
[----:B------:R-:W-:Y:S01]  /*3e50*/  IABS R145, R2 ;  /* 0x0000000200917213 */ /* 0x000fe20000000000 */
[----:B------:R1:W-:Y:S02]  /*3e60*/  STL [R1+0x13b4], R2 ;  /* 0x0013b40201007387 */ /* 0x0003e40000100800 */
[----:B------:R-:W-:-:S02]  /*3e70*/  IMAD R132, R5, R127, R132 ;  /* 0x0000007f05847224 */ /* 0x000fc400078e0284 */
[----:B------:R-:W-:Y:S01]  /*3e80*/  IMAD.HI.U32 R148, R7, R145, RZ ;  /* 0x0000009107947227 */ /* 0x000fe200078e00ff */
[----:B------:R-:W-:Y:S03]  /*3e90*/  STL [R1+0x13ac], R6 ;  /* 0x0013ac0601007387 */ /* 0x000fe60000100800 */
[----:B------:R-:W-:Y:S02]  /*3ea0*/  IMAD.MOV R148, RZ, RZ, -R148 ;  /* 0x000000ffff947224 */ /* 0x000fe400078e0a94 */
[----:B-1----:R-:W-:Y:S02]  /*3eb0*/  VIADD R2, R3, 0x95 ;  /* 0x0000009503027836 */ /* 0x002fe40000000000 */
[----:B------:R-:W-:-:S03]  /*3ec0*/  IMAD.HI.U32 R127, R7, R133, RZ ;  /* 0x00000085077f7227 */ /* 0x000fc600078e00ff */
[----:B------:R1:W-:Y:S01]  /*3ed0*/  STL [R1+0x13b8], R2 ;  /* 0x0013b80201007387 */ /* 0x0003e20000100800 */
[----:B------:R-:W-:Y:S01]  /*3ee0*/  IABS R147, R2 ;  /* 0x0000000200937213 */ /* 0x000fe20000000000 */
[----:B------:R-:W-:Y:S02]  /*3ef0*/  IMAD R145, R5, R148, R145 ;  /* 0x0000009405917224 */ /* 0x000fe400078e0291 */
[----:B------:R-:W-:Y:S02]  /*3f00*/  IMAD.MOV R150, RZ, RZ, -R150 ;  /* 0x000000ffff967224 */ /* 0x000fe400078e0a96 */
[C---:B------:R-:W-:Y:S02]  /*3f10*/  VIADD R8, R3.reuse, 0x97 ;  /* 0x0000009703087836 */ /* 0x040fe40000000000 */
[----:B------:R-:W-:Y:S02]  /*3f20*/  IMAD.MOV R127, RZ, RZ, -R127 ;  /* 0x000000ffff7f7224 */ /* 0x000fe400078e0a7f */
[----:B-1----:R-:W-:-:S02]  /*3f30*/  VIADD R2, R3, 0x96 ;  /* 0x0000009603027836 */ /* 0x002fc40000000000 */
[----:B------:R-:W-:-:S03]  /*3f40*/  IMAD.HI.U32 R149, R7, R146, RZ ;  /* 0x0000009207957227 */ /* 0x000fc600078e00ff */
[----:B------:R1:W-:Y:S01]  /*3f50*/  STL [R1+0x139c], R2 ;  /* 0x00139c0201007387 */ /* 0x0003e20000100800 */
[----:B------:R-:W-:Y:S01]  /*3f60*/  IABS R148, R2 ;  /* 0x0000000200947213 */ /* 0x000fe20000000000 */
[C---:B------:R-:W-:Y:S02]  /*3f70*/  IMAD R144, R5.reuse, R150, R144 ;  /* 0x0000009605907224 */ /* 0x040fe400078e0290 */
[----:B------:R-:W-:Y:S01]  /*3f80*/  IMAD R133, R5, R127, R133 ;  /* 0x0000007f05857224 */ /* 0x000fe200078e0285 */
[----:B------:R2:W-:Y:S01]  /*3f90*/  STL [R1+0x1388], R8 ;  /* 0x0013880801007387 */ /* 0x0005e20000100800 */
[----:B------:R-:W-:Y:S02]  /*3fa0*/  IMAD.MOV R149, RZ, RZ, -R149 ;  /* 0x000000ffff957224 */ /* 0x000fe400078e0a95 */
[----:B------:R-:W-:-:S04]  /*3fb0*/  IMAD.HI.U32 R127, R7, R137, RZ ;  /* 0x00000089077f7227 */ /* 0x000fc800078e00ff */
[C---:B-1----:R-:W-:Y:S02]  /*3fc0*/  VIADD R2, R3.reuse, 0x98 ;  /* 0x0000009803027836 */ /* 0x042fe40000000000 */
[----:B------:R-:W-:Y:S02]  /*3fd0*/  VIADD R6, R3, 0x99 ;  /* 0x0000009903067836 */ /* 0x000fe40000000000 */
[----:B------:R-:W-:Y:S01]  /*3fe0*/  IMAD R146, R5, R149, R146 ;  /* 0x0000009505927224 */ /* 0x000fe200078e0292 */
[----:B------:R-:W-:Y:S01]  /*3ff0*/  IABS R150, R2 ;  /* 0x0000000200967213 */ /* 0x000fe20000000000 */
[----:B------:R1:W-:Y:S01]  /*4000*/  STL [R1+0x1390], R2 ;  /* 0x0013900201007387 */ /* 0x0003e20000100800 */
[----:B------:R-:W-:Y:S01]  /*4010*/  IMAD.MOV R127, RZ, RZ, -R127 ;  /* 0x000000ffff7f7224 */ /* 0x000fe200078e0a7f */
[----:B------:R-:W-:Y:S01]  /*4020*/  IABS R149, R8 ;  /* 0x0000000800957213 */ /* 0x000fe20000000000 */
[----:B------:R-:W-:Y:S01]  /*4030*/  VIADD R10, R3, 0xed ;  /* 0x000000ed030a7836 */ /* 0x000fe20000000000 */
[----:B------:R-:W-:Y:S01]  /*4040*/  STL [R1+0x1398], R6 ;  /* 0x0013980601007387 */ /* 0x000fe20000100800 */
[----:B------:R-:W-:Y:S01]  /*4050*/  IMAD.HI.U32 R153, R7, R150, RZ ;  /* 0x0000009607997227 */ /* 0x000fe200078e00ff */
[----:B------:R-:W-:-:S02]  /*4060*/  IABS R151, R6 ;  /* 0x0000000600977213 */ /* 0x000fc40000000000 */
[C---:B--2---:R-:W-:Y:S01]  /*4070*/  IADD3 R8, R3.reuse, 0x9c, RZ ;  /* 0x0000009c03087810 */ /* 0x044fe20007ffe0ff */
[----:B------:R-:W-:Y:S02]  /*4080*/  IMAD.MOV R153, RZ, RZ, -R153 ;  /* 0x000000ffff997224 */ /* 0x000fe400078e0a99 */
[----:B-1----:R-:W-:Y:S02]  /*4090*/  VIADD R2, R3, 0x9a ;  /* 0x0000009a03027836 */ /* 0x002fe40000000000 */
[----:B------:R-:W-:Y:S02]  /*40a0*/  IMAD R137, R5, R127, R137 ;  /* 0x0000007f05897224 */ /* 0x000fe400078e0289 */
[C---:B------:R-:W-:Y:S01]  /*40b0*/  IMAD.HI.U32 R127, R7.reuse, R138, RZ ;  /* 0x0000008a077f7227 */ /* 0x040fe200078e00ff */
[----:B------:R1:W-:Y:S01]  /*40c0*/  STL [R1+0x1394], R2 ;  /* 0x0013940201007387 */ /* 0x0003e20000100800 */
[----:B------:R-:W-:Y:S02]  /*40d0*/  IABS R152, R2 ;  /* 0x0000000200987213 */ /* 0x000fe40000000000 */
[----:B------:R-:W-:-:S04]  /*40e0*/  IMAD.HI.U32 R155, R7, R149, RZ ;  /* 0x00000095079b7227 */ /* 0x000fc800078e00ff */
[----:B------:R-:W-:Y:S02]  /*40f0*/  IMAD R150, R5, R153, R150 ;  /* 0x0000009905967224 */ /* 0x000fe400078e0296 */
[----:B------:R-:W-:Y:S02]  /*4100*/  IMAD.MOV R127, RZ, RZ, -R127 ;  /* 0x000000ffff7f7224 */ /* 0x000fe400078e0a7f */
[----:B-1----:R-:W-:Y:S02]  /*4110*/  VIADD R2, R3, 0x9b ;  /* 0x0000009b03027836 */ /* 0x002fe40000000000 */
[----:B------:R-:W-:Y:S02]  /*4120*/  IMAD.MOV R155, RZ, RZ, -R155 ;  /* 0x000000ffff9b7224 */ /* 0x000fe400078e0a9b */
[----:B------:R-:W-:Y:S01]  /*4130*/  IMAD.HI.U32 R154, R7, R151, RZ ;  /* 0x00000097079a7227 */ /* 0x000fe200078e00ff */
[----:B------:R1:W-:Y:S01]  /*4140*/  STL [R1+0x1384], R2 ;  /* 0x0013840201007387 */ /* 0x0003e20000100800 */
[----:B------:R-:W-:-:S02]  /*4150*/  IABS R153, R2 ;  /* 0x0000000200997213 */ /* 0x000fc40000000000 */
[C---:B------:R-:W-:Y:S01]  /*4160*/  IMAD R138, R5.reuse, R127, R138 ;  /* 0x0000007f058a7224 */ /* 0x040fe200078e028a */
[----:B------:R-:W-:Y:S01]  /*4170*/  STL [R1+0x1370], R8 ;  /* 0x0013700801007387 */ /* 0x000fe20000100800 */
[----:B------:R-:W-:Y:S02]  /*4180*/  IMAD R149, R5, R155, R149 ;  /* 0x0000009b05957224 */ /* 0x000fe400078e0295 */
[----:B------:R-:W-:-:S04]  /*4190*/  IMAD.HI.U32 R127, R7, R142, RZ ;  /* 0x0000008e077f7227 */ /* 0x000fc800078e00ff */
[C---:B-1----:R-:W-:Y:S02]  /*41a0*/  VIADD R2, R3.reuse, 0x9d ;  /* 0x0000009d03027836 */ /* 0x042fe40000000000 */
[----:B------:R-:W-:Y:S02]  /*41b0*/  IMAD.MOV R154, RZ, RZ, -R154 ;  /* 0x000000ffff9a7224 */ /* 0x000fe400078e0a9a */
[----:B------:R-:W-:Y:S01]  /*41c0*/  VIADD R6, R3, 0x9e ;  /* 0x0000009e03067836 */ /* 0x000fe20000000000 */
[----:B------:R-:W-:Y:S01]  /*41d0*/  IABS R155, R2 ;  /* 0x00000002009b7213 */ /* 0x000fe20000000000 */
[----:B------:R1:W-:Y:S01]  /*41e0*/  STL [R1+0x1380], R2 ;  /* 0x0013800201007387 */ /* 0x0003e20000100800 */
[----:B------:R-:W-:Y:S02]  /*41f0*/  IMAD.MOV R127, RZ, RZ, -R127 ;  /* 0x000000ffff7f7224 */ /* 0x000fe400078e0a7f */
[----:B------:R-:W-:Y:S01]  /*4200*/  IMAD R151, R5, R154, R151 ;  /* 0x0000009a05977224 */ /* 0x000fe200078e0297 */
[----:B------:R-:W-:Y:S01]  /*4210*/  IABS R154, R8 ;  /* 0x00000008009a7213 */ /* 0x000fe20000000000 */
[----:B------:R-:W-:Y:S01]  /*4220*/  IMAD.HI.U32 R158, R7, R155, RZ ;  /* 0x0000009b079e7227 */ /* 0x000fe200078e00ff */
[----:B------:R-:W-:Y:S01]  /*4230*/  STL [R1+0x1374], R6 ;  /* 0x0013740601007387 */ /* 0x000fe20000100800 */
[----:B------:R-:W-:-:S02]  /*4240*/  IABS R156, R6 ;  /* 0x00000006009c7213 */ /* 0x000fc40000000000 */
[----:B------:R-:W-:Y:S02]  /*4250*/  IMAD R142, R5, R127, R142 ;  /* 0x0000007f058e7224 */ /* 0x000fe400078e028e */
[----:B-1----:R-:W-:Y:S02]  /*4260*/  VIADD R2, R3, 0x9f ;  /* 0x0000009f03027836 */ /* 0x002fe40000000000 */
[----:B------:R-:W-:-:S03]  /*4270*/  IMAD.HI.U32 R127, R7, R143, RZ ;  /* 0x0000008f077f7227 */ /* 0x000fc600078e00ff */
[----:B------:R1:W-:Y:S01]  /*4280*/  STL [R1+0x137c], R2 ;  /* 0x00137c0201007387 */ /* 0x0003e20000100800 */
[----:B------:R-:W-:Y:S01]  /*4290*/  IABS R157, R2 ;  /* 0x00000002009d7213 */ /* 0x000fe20000000000 */
[----:B------:R-:W-:Y:S02]  /*42a0*/  IMAD.MOV R158, RZ, RZ, -R158 ;  /* 0x000000ffff9e7224 */ /* 0x000fe400078e0a9e */
[----:B------:R-:W-:-:S04]  /*42b0*/  IMAD.HI.U32 R160, R7, R154, RZ ;  /* 0x0000009a07a07227 */ /* 0x000fc800078e00ff */
[----:B------:R-:W-:Y:S02]  /*42c0*/  IMAD.MOV R127, RZ, RZ, -R127 ;  /* 0x000000ffff7f7224 */ /* 0x000fe400078e0a7f */
[----:B-1----:R-:W-:Y:S02]  /*42d0*/  VIADD R2, R3, 0xa0 ;  /* 0x000000a003027836 */ /* 0x002fe40000000000 */
[----:B------:R-:W-:Y:S02]  /*42e0*/  IMAD R155, R5, R158, R155 ;  /* 0x0000009e059b7224 */ /* 0x000fe400078e029b */
[----:B------:R-:W-:Y:S01]  /*42f0*/  IMAD.MOV R160, RZ, RZ, -R160 ;  /* 0x000000ffffa07224 */ /* 0x000fe200078e0aa0 */
[----:B------:R1:W-:Y:S01]  /*4300*/  STL [R1+0x1368], R2 ;  /* 0x0013680201007387 */ /* 0x0003e20000100800 */
[----:B------:R-:W-:Y:S01]  /*4310*/  IABS R158, R2 ;  /* 0x00000002009e7213 */ /* 0x000fe20000000000 */
[----:B------:R-:W-:Y:S02]  /*4320*/  VIADD R8, R3, 0xa1 ;  /* 0x000000a103087836 */ /* 0x000fe40000000000 */
[----:B------:R-:W-:-:S02]  /*4330*/  IMAD R143, R5, R127, R143 ;  /* 0x0000007f058f7224 */ /* 0x000fc400078e028f */
[----:B------:R-:W-:Y:S01]  /*4340*/  IMAD.HI.U32 R159, R7, R156, RZ ;  /* 0x0000009c079f7227 */ /* 0x000fe200078e00ff */
[----:B------:R-:W-:Y:S03]  /*4350*/  STL [R1+0x1358], R8 ;  /* 0x0013580801007387 */ /* 0x000fe60000100800 */
[----:B-1----:R-:W-:Y:S02]  /*4360*/  VIADD R2, R3, 0xa2 ;  /* 0x000000a203027836 */ /* 0x002fe40000000000 */
[----:B------:R-:W-:-:S03]  /*4370*/  IMAD.HI.U32 R127, R7, R147, RZ ;  /* 0x00000093077f7227 */ /* 0x000fc600078e00ff */
[----:B------:R1:W-:Y:S01]  /*4380*/  STL [R1+0x1354], R2 ;  /* 0x0013540201007387 */ /* 0x0003e20000100800 */
[----:B------:R-:W-:Y:S01]  /*4390*/  IMAD R154, R5, R160, R154 ;  /* 0x000000a0059a7224 */ /* 0x000fe200078e029a */
[----:B------:R-:W-:Y:S01]  /*43a0*/  IABS R160, R2 ;  /* 0x0000000200a07213 */ /* 0x000fe20000000000 */
[----:B------:R-:W-:Y:S02]  /*43b0*/  IMAD.MOV R159, RZ, RZ, -R159 ;  /* 0x000000ffff9f7224 */ /* 0x000fe400078e0a9f */
[----:B------:R-:W-:Y:S02]  /*43c0*/  IMAD.MOV R127, RZ, RZ, -R127 ;  /* 0x000000ffff7f7224 */ /* 0x000fe400078e0a7f */
[----:B------:R-:W-:Y:S02]  /*43d0*/  VIADD R6, R3, 0xa3 ;  /* 0x000000a303067836 */ /* 0x000fe40000000000 */
[----:B------:R-:W-:Y:S01]  /*43e0*/  IMAD R156, R5, R159, R156 ;  /* 0x0000009f059c7224 */ /* 0x000fe200078e029c */
[----:B------:R-:W-:Y:S01]  /*43f0*/  IABS R159, R8 ;  /* 0x00000008009f7213 */ /* 0x000fe20000000000 */
[----:B-1----:R-:W-:Y:S01]  /*4400*/  VIADD R2, R3, 0xa4 ;  /* 0x000000a403027836 */ /* 0x002fe20000000000 */
[----:B------:R-:W-:Y:S01]  /*4410*/  STL [R1+0x1350], R6 ;  /* 0x0013500601007387 */ /* 0x000fe20000100800 */
[----:B------:R-:W-:Y:S01]  /*4420*/  IMAD.HI.U32 R163, R7, R160, RZ ;  /* 0x000000a007a37227 */ /* 0x000fe200078e00ff */
[----:B------:R-:W-:-:S02]  /*4430*/  IABS R161, R6 ;  /* 0x0000000600a17213 */ /* 0x000fc40000000000 */
[----:B------:R1:W-:Y:S01]  /*4440*/  STL [R1+0x1360], R2 ;  /* 0x0013600201007387 */ /* 0x0003e20000100800 */
[----:B------:R-:W-:Y:S01]  /*4450*/  IMAD R147, R5, R127, R147 ;  /* 0x0000007f05937224 */ /* 0x000fe200078e0293 */
[----:B------:R-:W-:Y:S01]  /*4460*/  IABS R162, R2 ;  /* 0x0000000200a27213 */ /* 0x000fe20000000000 */
[----:B------:R-:W-:-:S04]  /*4470*/  IMAD.HI.U32 R127, R7, R148, RZ ;  /* 0x00000094077f7227 */ /* 0x000fc800078e00ff */
[----:B------:R-:W-:Y:S02]  /*4480*/  IMAD.MOV R163, RZ, RZ, -R163 ;  /* 0x000000ffffa37224 */ /* 0x000fe400078e0aa3 */
[----:B------:R-:W-:Y:S02]  /*4490*/  IMAD.MOV R127, RZ, RZ, -R127 ;  /* 0x000000ffff7f7224 */ /* 0x000fe400078e0a7f */
[----:B-1----:R-:W-:Y:S02]  /*44a0*/  VIADD R2, R3, 0xa5 ;  /* 0x000000a503027836 */ /* 0x002fe40000000000 */
[----:B------:R-:W-:-:S03]  /*44b0*/  IMAD.HI.U32 R165, R7, R159, RZ ;  /* 0x0000009f07a57227 */ /* 0x000fc600078e00ff */
[----:B------:R1:W-:Y:S01]  /*44c0*/  STL [R1+0x1348], R2 ;  /* 0x0013480201007387 */ /* 0x0003e20000100800 */
[C---:B------:R-:W-:Y:S01]  /*44d0*/  IMAD R160, R5.reuse, R163, R160 ;  /* 0x000000a305a07224 */ /* 0x040fe200078e02a0 */
[----:B------:R-:W-:Y:S01]  /*44e0*/  IABS R163, R2 ;  /* 0x0000000200a37213 */ /* 0x000fe20000000000 */
[----:B------:R-:W-:Y:S02]  /*44f0*/  IMAD R148, R5, R127, R148 ;  /* 0x0000007f05947224 */ /* 0x000fe400078e0294 */
[----:B------:R-:W-:Y:S02]  /*4500*/  IMAD.MOV R165, RZ, RZ, -R165 ;  /* 0x000000ffffa57224 */ /* 0x000fe400078e0aa5 */
[----:B------:R-:W-:-:S04]  /*4510*/  IMAD.HI.U32 R127, R7, R152, RZ ;  /* 0x00000098077f7227 */ /* 0x000fc800078e00ff */
[C---:B-1----:R-:W-:Y:S02]  /*4520*/  VIADD R2, R3.reuse, 0xa7 ;  /* 0x000000a703027836 */ /* 0x042fe40000000000 */
[----:B------:R-:W-:Y:S02]  /*4530*/  VIADD R8, R3, 0xa6 ;  /* 0x000000a603087836 */ /* 0x000fe40000000000 */
[----:B------:R-:W-:-:S03]  /*4540*/  IMAD.HI.U32 R164, R7, R161, RZ ;  /* 0x000000a107a47227 */ /* 0x000fc600078e00ff */
[----:B------:R-:W-:Y:S01]  /*4550*/  STL [R1+0x1338], R8 ;  /* 0x0013380801007387 */ /* 0x000fe20000100800 */
[----:B------:R-:W-:Y:S01]  /*4560*/  IMAD R159, R5, R165, R159 ;  /* 0x000000a5059f7224 */ /* 0x000fe200078e029f */
[----:B------:R-:W-:Y:S01]  /*4570*/  IABS R165, R2 ;  /* 0x0000000200a57213 */ /* 0x000fe20000000000 */
[----:B------:R-:W-:Y:S01]  /*4580*/  IMAD.MOV R127, RZ, RZ, -R127 ;  /* 0x000000ffff7f7224 */ /* 0x000fe200078e0a7f */
[----:B------:R1:W-:Y:S01]  /*4590*/  STL [R1+0x1340], R2 ;  /* 0x0013400201007387 */ /* 0x0003e20000100800 */
[----:B------:R-:W-:Y:S02]  /*45a0*/  IMAD.MOV R164, RZ, RZ, -R164 ;  /* 0x000000ffffa47224 */ /* 0x000fe400078e0aa4 */
[----:B------:R-:W-:Y:S02]  /*45b0*/  VIADD R6, R3, 0xa8 ;  /* 0x000000a803067836 */ /* 0x000fe40000000000 */
[----:B------:R-:W-:Y:S02]  /*45c0*/  IMAD R152, R5, R127, R152 ;  /* 0x0000007f05987224 */ /* 0x000fe400078e0298 */
[----:B------:R-:W-:Y:S01]  /*45d0*/  IMAD.HI.U32 R127, R7, R153, RZ ;  /* 0x00000099077f7227 */ /* 0x000fe200078e00ff */
[----:B------:R-:W-:Y:S01]  /*45e0*/  STL [R1+0x133c], R6 ;  /* 0x00133c0601007387 */ /* 0x000fe20000100800 */
[----:B------:R-:W-:-:S02]  /*45f0*/  IABS R166, R6 ;  /* 0x0000000600a67213 */ /* 0x000fc40000000000 */
[----:B-1----:R-:W-:Y:S02]  /*4600*/  VIADD R2, R3, 0xa9 ;  /* 0x000000a903027836 */ /* 0x002fe40000000000 */
[----:B------:R-:W-:Y:S01]  /*4610*/  IMAD R161, R5, R164, R161 ;  /* 0x000000a405a17224 */ /* 0x000fe200078e02a1 */
[----:B------:R-:W-:Y:S01]  /*4620*/  IABS R164, R8 ;  /* 0x0000000800a47213 */ /* 0x000fe20000000000 */
[----:B------:R-:W-:Y:S01]  /*4630*/  IMAD.HI.U32 R168, R7, R165, RZ ;  /* 0x000000a507a87227 */ /* 0x000fe200078e00ff */
[----:B------:R1:W-:Y:S01]  /*4640*/  STL [R1+0x1344], R2 ;  /* 0x0013440201007387 */ /* 0x0003e20000100800 */
[----:B------:R-:W-:Y:S02]  /*4650*/  IABS R167, R2 ;  /* 0x0000000200a77213 */ /* 0x000fe40000000000 */
[----:B------:R-:W-:Y:S02]  /*4660*/  IMAD.MOV R127, RZ, RZ, -R127 ;  /* 0x000000ffff7f7224 */ /* 0x000fe400078e0a7f */
[----:B------:R-:W-:-:S02]  /*4670*/  IMAD.MOV R168, RZ, RZ, -R168 ;  /* 0x000000ffffa87224 */ /* 0x000fc400078e0aa8 */
[----:B------:R-:W-:-:S04]  /*4680*/  IMAD.HI.U32 R170, R7, R164, RZ ;  /* 0x000000a407aa7227 */ /* 0x000fc800078e00ff */
[----:B-1----:R-:W-:Y:S02]  /*4690*/  VIADD R2, R3, 0xaa ;  /* 0x000000aa03027836 */ /* 0x002fe40000000000 */
[C---:B------:R-:W-:Y:S02]  /*46a0*/  IMAD R153, R5.reuse, R127, R153 ;  /* 0x0000007f05997224 */ /* 0x040fe400078e0299 */
[----:B------:R-:W-:Y:S01]  /*46b0*/  IMAD R165, R5, R168, R165 ;  /* 0x000000a805a57224 */ /* 0x000fe200078e02a5 */
[----:B------:R1:W-:Y:S01]  /*46c0*/  STL [R1+0x1334], R2 ;  /* 0x0013340201007387 */ /* 0x0003e20000100800 */
[----:B------:R-:W-:Y:S01]  /*46d0*/  IMAD.HI.U32 R127, R7, R157, RZ ;  /* 0x0000009d077f7227 */ /* 0x000fe200078e00ff */
[----:B------:R-:W-:-:S03]  /*46e0*/  IABS R168, R2 ;  /* 0x0000000200a87213 */ /* 0x000fc60000000000 */
[----:B------:R-:W-:Y:S02]  /*46f0*/  IMAD.MOV R170, RZ, RZ, -R170 ;  /* 0x000000ffffaa7224 */ /* 0x000fe400078e0aaa */
[----:B------:R-:W-:Y:S02]  /*4700*/  VIADD R8, R3, 0xab ;  /* 0x000000ab03087836 */ /* 0x000fe40000000000 */
[----:B------:R-:W-:-:S03]  /*4710*/  IMAD.HI.U32 R169, R7, R166, RZ ;  /* 0x000000a607a97227 */ /* 0x000fc600078e00ff */
[----:B------:R-:W-:Y:S01]  /*4720*/  STL [R1+0x1320], R8 ;  /* 0x0013200801007387 */ /* 0x000fe20000100800 */
[----:B-1----:R-:W-:Y:S02]  /*4730*/  VIADD R2, R3, 0xac ;  /* 0x000000ac03027836 */ /* 0x002fe40000000000 */
[----:B------:R-:W-:Y:S02]  /*4740*/  IMAD.MOV R127, RZ, RZ, -R127 ;  /* 0x000000ffff7f7224 */ /* 0x000fe400078e0a7f */
[C---:B------:R-:W-:Y:S01]  /*4750*/  IMAD R164, R5.reuse, R170, R164 ;  /* 0x000000aa05a47224 */ /* 0x040fe200078e02a4 */
[----:B------:R-:W-:Y:S01]  /*4760*/  IABS R170, R2 ;  /* 0x0000000200aa7213 */ /* 0x000fe20000000000 */
[----:B------:R-:W-:Y:S01]  /*4770*/  IMAD.MOV R169, RZ, RZ, -R169 ;  /* 0x000000ffffa97224 */ /* 0x000fe200078e0aa9 */
[----:B------:R1:W-:Y:S01]  /*4780*/  STL [R1+0x1324], R2 ;  /* 0x0013240201007387 */ /* 0x0003e20000100800 */
[----:B------:R-:W-:Y:S02]  /*4790*/  IMAD R157, R5, R127, R157 ;  /* 0x0000007f059d7224 */ /* 0x000fe400078e029d */
[----:B------:R-:W-:-:S02]  /*47a0*/  VIADD R6, R3, 0xad ;  /* 0x000000ad03067836 */ /* 0x000fc40000000000 */
[----:B------:R-:W-:-:S03]  /*47b0*/  IMAD.HI.U32 R127, R7, R158, RZ ;  /* 0x0000009e077f7227 */ /* 0x000fc600078e00ff */
[----:B------:R-:W-:Y:S01]  /*47c0*/  STL [R1+0x132c], R6 ;  /* 0x00132c0601007387 */ /* 0x000fe20000100800 */
[----:B------:R-:W-:Y:S01]  /*47d0*/  IMAD R166, R5, R169, R166 ;  /* 0x000000a905a67224 */ /* 0x000fe200078e02a6 */
[----:B------:R-:W-:Y:S01]  /*47e0*/  IABS R169, R8 ;  /* 0x0000000800a97213 */ /* 0x000fe20000000000 */
[----:B-1----:R-:W-:Y:S01]  /*47f0*/  VIADD R2, R3, 0xae ;  /* 0x000000ae03027836 */ /* 0x002fe20000000000 */
[----:B------:R-:W-:Y:S01]  /*4800*/  IABS R171, R6 ;  /* 0x0000000600ab7213 */ /* 0x000fe20000000000 */
[----:B------:R-:W-:-:S03]  /*4810*/  IMAD.HI.U32 R173, R7, R170, RZ ;  /* 0x000000aa07ad7227 */ /* 0x000fc600078e00ff */
[----:B------:R1:W-:Y:S01]  /*4820*/  STL [R1+0x1328], R2 ;  /* 0x0013280201007387 */ /* 0x0003e20000100800 */
[----:B------:R-:W-:Y:S01]  /*4830*/  IMAD.MOV R127, RZ, RZ, -R127 ;  /* 0x000000ffff7f7224 */ /* 0x000fe200078e0a7f */
[----:B------:R-:W-:Y:S01]  /*4840*/  IABS R172, R2 ;  /* 0x0000000200ac7213 */ /* 0x000fe20000000000 */
[----:B------:R-:W-:Y:S02]  /*4850*/  IMAD.MOV R173, RZ, RZ, -R173 ;  /* 0x000000ffffad7224 */ /* 0x000fe400078e0aad */
[----:B------:R-:W-:Y:S02]  /*4860*/  IMAD R158, R5, R127, R158 ;  /* 0x0000007f059e7224 */ /* 0x000fe400078e029e */
[----:B------:R-:W-:-:S04]  /*4870*/  IMAD.HI.U32 R175, R7, R169, RZ ;  /* 0x000000a907af7227 */ /* 0x000fc800078e00ff */
        /* <DEDUP_REMOVED lines=8> */
[----:B------:R-:W-:-:S03]  /*4900*/  IMAD.HI.U32 R174, R7, R171, RZ ;  /* 0x000000ab07ae7227 */ /* 0x000fc600078e00ff */
[----:B------:R-:W-:Y:S01]  /*4910*/  STL [R1+0x130c], R8 ;  /* 0x00130c0801007387 */ /* 0x000fe20000100800 */
[----:B-1----:R-:W-:Y:S02]  /*4920*/  VIADD R2, R3, 0xb1 ;  /* 0x000000b103027836 */ /* 0x002fe40000000000 */
[C---:B------:R-:W-:Y:S02]  /*4930*/  IMAD R169, R5.reuse, R175, R169 ;  /* 0x000000af05a97224 */ /* 0x040fe400078e02a9 */
[----:B------:R-:W-:Y:S01]  /*4940*/  IMAD R162, R5, R127, R162 ;  /* 0x0000007f05a27224 */ /* 0x000fe200078e02a2 */
[----:B------:R-:W-:Y:S01]  /*4950*/  IABS R175, R2 ;  /* 0x0000000200af7213 */ /* 0x000fe20000000000 */
[----:B------:R-:W-:Y:S01]  /*4960*/  IMAD.HI.U32 R127, R7, R163, RZ ;  /* 0x000000a3077f7227 */ /* 0x000fe200078e00ff */
[----:B------:R1:W-:Y:S03]  /*4970*/  STL [R1+0x1304], R2 ;  /* 0x0013040201007387 */ /* 0x0003e60000100800 */
[----:B------:R-:W-:-:S02]  /*4980*/  IMAD.MOV R174, RZ, RZ, -R174 ;  /* 0x000000ffffae7224 */ /* 0x000fc400078e0aae */
[----:B------:R-:W-:Y:S02]  /*4990*/  VIADD R6, R3, 0xb2 ;  /* 0x000000b203067836 */ /* 0x000fe40000000000 */
[----:B------:R-:W-:Y:S02]  /*49a0*/  IMAD.MOV R127, RZ, RZ, -R127 ;  /* 0x000000ffff7f7224 */ /* 0x000fe400078e0a7f */
[----:B------:R-:W-:Y:S01]  /*49b0*/  IMAD R171, R5, R174, R171 ;  /* 0x000000ae05ab7224 */ /* 0x000fe200078e02ab */
[----:B------:R-:W-:Y:S01]  /*49c0*/  IABS R174, R8 ;  /* 0x0000000800ae7213 */ /* 0x000fe20000000000 */
[----:B-1----:R-:W-:Y:S01]  /*49d0*/  VIADD R2, R3, 0xb3 ;  /* 0x000000b303027836 */ /* 0x002fe20000000000 */
[----:B------:R-:W-:Y:S01]  /*49e0*/  STL [R1+0x1300], R6 ;  /* 0x0013000601007387 */ /* 0x000fe20000100800 */
[----:B------:R-:W-:Y:S01]  /*49f0*/  IMAD.HI.U32 R178, R7, R175, RZ ;  /* 0x000000af07b27227 */ /* 0x000fe200078e00ff */
[----:B------:R-:W-:Y:S02]  /*4a00*/  IABS R176, R6 ;  /* 0x0000000600b07213 */ /* 0x000fe40000000000 */
[----:B------:R1:W-:Y:S01]  /*4a10*/  STL [R1+0x12f8], R2 ;  /* 0x0012f80201007387 */ /* 0x0003e20000100800 */
[----:B------:R-:W-:Y:S01]  /*4a20*/  IABS R177, R2 ;  /* 0x0000000200b17213 */ /* 0x000fe20000000000 */
        /* <DEDUP_REMOVED lines=14> */
[----:B------:R-:W-:Y:S02]  /*4b10*/  IMAD R167, R5, R127, R167 ;  /* 0x0000007f05a77224 */ /* 0x000fe400078e02a7 */
[----:B------:R-:W-:Y:S01]  /*4b20*/  IMAD.HI.U32 R127, R7, R168, RZ ;  /* 0x000000a8077f7227 */ /* 0x000fe200078e00ff */
[----:B------:R1:W-:Y:S03]  /*4b30*/  STL [R1+0x12dc], R2 ;  /* 0x0012dc0201007387 */ /* 0x0003e60000100800 */
[----:B------:R-:W-:Y:S01]  /*4b40*/  IMAD R174, R5, R180, R174 ;  /* 0x000000b405ae7224 */ /* 0x000fe200078e02ae */
[----:B------:R-:W-:Y:S01]  /*4b50*/  IABS R180, R2 ;  /* 0x0000000200b47213 */ /* 0x000fe20000000000 */
[----:B------:R-:W-:-:S02]  /*4b60*/  IMAD.MOV R179, RZ, RZ, -R179 ;  /* 0x000000ffffb37224 */ /* 0x000fc400078e0ab3 */
[C---:B------:R-:W-:Y:S02]  /*4b70*/  VIADD R6, R3.reuse, 0xb7 ;  /* 0x000000b703067836 */ /* 0x040fe40000000000 */
[----:B------:R-:W-:Y:S02]  /*4b80*/  IMAD.MOV R127, RZ, RZ, -R127 ;  /* 0x000000ffff7f7224 */ /* 0x000fe400078e0a7f */
[----:B-1----:R-:W-:Y:S01]  /*4b90*/  VIADD R2, R3, 0xb8 ;  /* 0x000000b803027836 */ /* 0x002fe20000000000 */
[----:B------:R-:W-:Y:S01]  /*4ba0*/  STL [R1+0x12cc], R6 ;  /* 0x0012cc0601007387 */ /* 0x000fe20000100800 */
[----:B------:R-:W-:Y:S01]  /*4bb0*/  IMAD R176, R5, R179, R176 ;  /* 0x000000b305b07224 */ /* 0x000fe200078e02b0 */
[----:B------:R-:W-:Y:S01]  /*4bc0*/  IABS R179, R8 ;  /* 0x0000000800b37213 */ /* 0x000fe20000000000 */
[----:B------:R-:W-:Y:S01]  /*4bd0*/  IMAD.HI.U32 R183, R7, R180, RZ ;  /* 0x000000b407b77227 */ /* 0x000fe200078e00ff */
[----:B------:R1:W-:Y:S01]  /*4be0*/  STL [R1+0x12c4], R2 ;  /* 0x0012c40201007387 */ /* 0x0003e20000100800 */
[----:B------:R-:W-:-:S02]  /*4bf0*/  IABS R182, R2 ;  /* 0x0000000200b67213 */ /* 0x000fc40000000000 */
[----:B------:R-:W-:Y:S01]  /*4c00*/  IMAD R168, R5, R127, R168 ;  /* 0x0000007f05a87224 */ /* 0x000fe200078e02a8 */
[----:B------:R-:W-:Y:S01]  /*4c10*/  IABS R181, R6 ;  /* 0x0000000600b57213 */ /* 0x000fe20000000000 */
[----:B------:R-:W-:Y:S01]  /*4c20*/  IMAD.HI.U32 R127, R7, R172, RZ ;  /* 0x000000ac077f7227 */ /* 0x000fe200078e00ff */
[----:B------:R-:W-:-:S03]  /*4c30*/  IADD3 R8, R3, 0xba, RZ ;  /* 0x000000ba03087810 */ /* 0x000fc60007ffe0ff */
[----:B------:R-:W-:Y:S02]  /*4c40*/  IMAD.MOV R183, RZ, RZ, -R183 ;  /* 0x000000ffffb77224 */ /* 0x000fe400078e0ab7 */
[----:B-1----:R-:W-:Y:S02]  /*4c50*/  VIADD R2, R3, 0xb9 ;  /* 0x000000b903027836 */ /* 0x002fe40000000000 */
[----:B------:R-:W-:-:S03]  /*4c60*/  IMAD.HI.U32 R185, R7, R179, RZ ;  /* 0x000000b307b97227 */ /* 0x000fc600078e00ff */
[----:B------:R1:W-:Y:S01]  /*4c70*/  STL [R1+0x12bc], R2 ;  /* 0x0012bc0201007387 */ /* 0x0003e20000100800 */
[----:B------:R-:W-:Y:S02]  /*4c80*/  IMAD.MOV R127, RZ, RZ, -R127 ;  /* 0x000000ffff7f7224 */ /* 0x000fe400078e0a7f */
[C---:B------:R-:W-:Y:S01]  /*4c90*/  IMAD R180, R5.reuse, R183, R180 ;  /* 0x000000b705b47224 */ /* 0x040fe200078e02b4 */
[----:B------:R-:W-:Y:S01]  /*4ca0*/  IABS R183, R2 ;  /* 0x0000000200b77213 */ /* 0x000fe20000000000 */
[----:B------:R-:W-:Y:S01]  /*4cb0*/  IMAD.MOV R185, RZ, RZ, -R185 ;  /* 0x000000ffffb97224 */ /* 0x000fe200078e0ab9 */
[----:B------:R-:W-:Y:S01]  /*4cc0*/  STL [R1+0x12b0], R8 ;  /* 0x0012b00801007387 */ /* 0x000fe20000100800 */
        /* <DEDUP_REMOVED lines=10> */
[----:B------:R-:W-:Y:S02]  /*4d70*/  IMAD R173, R5, R127, R173 ;  /* 0x0000007f05ad7224 */ /* 0x000fe400078e02ad */
[----:B-1----:R-:W-:Y:S01]  /*4d80*/  VIADD R2, R3, 0xbd ;  /* 0x000000bd03027836 */ /* 0x002fe20000000000 */
[----:B------:R-:W-:Y:S01]  /*4d90*/  STL [R1+0x129c], R6 ;  /* 0x00129c0601007387 */ /* 0x000fe20000100800 */
[----:B------:R-:W-:Y:S01]  /*4da0*/  IMAD R181, R5, R184, R181 ;  /* 0x000000b805b57224 */ /* 0x000fe200078e02b5 */
[----:B------:R-:W-:Y:S01]  /*4db0*/  IABS R184, R8 ;  /* 0x0000000800b87213 */ /* 0x000fe20000000000 */
[----:B------:R-:W-:Y:S01]  /*4dc0*/  IMAD.HI.U32 R188, R7, R185, RZ ;  /* 0x000000b907bc7227 */ /* 0x000fe200078e00ff */
[----:B------:R1:W-:Y:S01]  /*4dd0*/  STL [R1+0x1298], R2 ;  /* 0x0012980201007387 */ /* 0x0003e20000100800 */
[----:B------:R-:W-:-:S02]  /*4de0*/  IABS R187, R2 ;  /* 0x0000000200bb7213 */ /* 0x000fc40000000000 */
[----:B------:R-:W-:Y:S01]  /*4df0*/  IMAD.HI.U32 R127, R7, R177, RZ ;  /* 0x000000b1077f7227 */ /* 0x000fe200078e00ff */
[----:B------:R-:W-:-:S03]  /*4e00*/  IABS R186, R6 ;  /* 0x0000000600ba7213 */ /* 0x000fc60000000000 */
        /* <DEDUP_REMOVED lines=8> */
[----:B------:R-:W-:-:S04]  /*4e90*/  IMAD.HI.U32 R127, R7, R178, RZ ;  /* 0x000000b2077f7227 */ /* 0x000fc800078e00ff */
[----:B------:R-:W-:Y:S02]  /*4ea0*/  IMAD.MOV R190, RZ, RZ, -R190 ;  /* 0x000000ffffbe7224 */ /* 0x000fe400078e0abe */
[C---:B-1----:R-:W-:Y:S02]  /*4eb0*/  VIADD R2, R3.reuse, 0xc0 ;  /* 0x000000c003027836 */ /* 0x042fe40000000000 */
[----:B------:R-:W-:Y:S02]  /*4ec0*/  VIADD R8, R3, 0xbf ;  /* 0x000000bf03087836 */ /* 0x000fe40000000000 */
[----:B------:R-:W-:-:S03]  /*4ed0*/  IMAD.HI.U32 R189, R7, R186, RZ ;  /* 0x000000ba07bd7227 */ /* 0x000fc600078e00ff */
[----:B------:R-:W-:Y:S01]  /*4ee0*/  STL [R1+0x127c], R8 ;  /* 0x00127c0801007387 */ /* 0x000fe20000100800 */
[----:B------:R-:W-:Y:S02]  /*4ef0*/  IMAD.MOV R127, RZ, RZ, -R127 ;  /* 0x000000ffff7f7224 */ /* 0x000fe400078e0a7f */
[----:B------:R-:W-:Y:S01]  /*4f00*/  IMAD R184, R5, R190, R184 ;  /* 0x000000be05b87224 */ /* 0x000fe200078e02b8 */
[----:B------:R-:W-:Y:S01]  /*4f10*/  IABS R190, R2 ;  /* 0x0000000200be7213 */ /* 0x000fe20000000000 */
[----:B------:R-:W-:Y:S01]  /*4f20*/  IMAD.MOV R189, RZ, RZ, -R189 ;  /* 0x000000ffffbd7224 */ /* 0x000fe200078e0abd */
[----:B------:R1:W-:Y:S01]  /*4f30*/  STL [R1+0x1278], R2 ;  /* 0x0012780201007387 */ /* 0x0003e20000100800 */
[----:B------:R-:W-:Y:S02]  /*4f40*/  VIADD R6, R3, 0xc1 ;  /* 0x000000c103067836 */ /* 0x000fe40000000000 */
[----:B------:R-:W-:Y:S02]  /*4f50*/  IMAD R178, R5, R127, R178 ;  /* 0x0000007f05b27224 */ /* 0x000fe400078e02b2 */
[----:B------:R-:W-:Y:S01]  /*4f60*/  IMAD.HI.U32 R127, R7, R182, RZ ;  /* 0x000000b6077f7227 */ /* 0x000fe200078e00ff */
[----:B------:R-:W-:Y:S01]  /*4f70*/  STL [R1+0x1274], R6 ;  /* 0x0012740601007387 */ /* 0x000fe20000100800 */
[----:B------:R-:W-:-:S02]  /*4f80*/  IABS R191, R6 ;  /* 0x0000000600bf7213 */ /* 0x000fc40000000000 */
[----:B------:R-:W-:Y:S01]  /*4f90*/  IMAD R186, R5, R189, R186 ;  /* 0x000000bd05ba7224 */ /* 0x000fe200078e02ba */
[----:B------:R-:W-:Y:S01]  /*4fa0*/  IABS R189, R8 ;  /* 0x0000000800bd7213 */ /* 0x000fe20000000000 */
[----:B-1----:R-:W-:Y:S02]  /*4fb0*/  VIADD R2, R3, 0xc2 ;  /* 0x000000c203027836 */ /* 0x002fe40000000000 */
[----:B------:R-:W-:-:S03]  /*4fc0*/  IMAD.HI.U32 R193, R7, R190, RZ ;  /* 0x000000be07c17227 */ /* 0x000fc600078e00ff */
[----:B------:R1:W-:Y:S01]  /*4fd0*/  STL [R1+0x126c], R2 ;  /* 0x00126c0201007387 */ /* 0x0003e20000100800 */
[----:B------:R-:W-:Y:S01]  /*4fe0*/  IMAD.MOV R127, RZ, RZ, -R127 ;  /* 0x000000ffff7f7224 */ /* 0x000fe200078e0a7f */
[----:B------:R-:W-:Y:S01]  /*4ff0*/  IABS R192, R2 ;  /* 0x0000000200c07213 */ /* 0x000fe20000000000 */
[----:B------:R-:W-:Y:S02]  /*5000*/  IMAD.MOV R193, RZ, RZ, -R193 ;  /* 0x000000ffffc17224 */ /* 0x000fe400078e0ac1 */
[----:B------:R-:W-:-:S04]  /*5010*/  IMAD.HI.U32 R195, R7, R189, RZ ;  /* 0x000000bd07c37227 */ /* 0x000fc800078e00ff */
[----:B------:R-:W-:Y:S02]  /*5020*/  IMAD R182, R5, R127, R182 ;  /* 0x0000007f05b67224 */ /* 0x000fe400078e02b6 */
[----:B-1----:R-:W-:Y:S02]  /*5030*/  VIADD R2, R3, 0xc3 ;  /* 0x000000c303027836 */ /* 0x002fe40000000000 */
[----:B------:R-:W-:-:S03]  /*5040*/  IMAD.HI.U32 R127, R7, R183, RZ ;  /* 0x000000b7077f7227 */ /* 0x000fc600078e00ff */
[----:B------:R1:W-:Y:S01]  /*5050*/  STL [R1+0x125c], R2 ;  /* 0x00125c0201007387 */ /* 0x0003e20000100800 */
[----:B------:R-:W-:Y:S01]  /*5060*/  IMAD R190, R5, R193, R190 ;  /* 0x000000c105be7224 */ /* 0x000fe200078e02be */
[----:B------:R-:W-:Y:S01]  /*5070*/  IABS R193, R2 ;  /* 0x0000000200c17213 */ /* 0x000fe20000000000 */
[----:B------:R-:W-:Y:S02]  /*5080*/  IMAD.MOV R195, RZ, RZ, -R195 ;  /* 0x000000ffffc37224 */ /* 0x000fe400078e0ac3 */
[----:B------:R-:W-:Y:S02]  /*5090*/  VIADD R8, R3, 0xc4 ;  /* 0x000000c403087836 */ /* 0x000fe40000000000 */
[----:B------:R-:W-:Y:S02]  /*50a0*/  IMAD.MOV R127, RZ, RZ, -R127 ;  /* 0x000000ffff7f7224 */ /* 0x000fe400078e0a7f */
[----:B------:R-:W-:Y:S01]  /*50b0*/  IMAD.HI.U32 R194, R7, R191, RZ ;  /* 0x000000bf07c27227 */ /* 0x000fe200078e00ff */
[----:B------:R-:W-:Y:S03]  /*50c0*/  STL [R1+0x1254], R8 ;  /* 0x0012540801007387 */ /* 0x000fe60000100800 */
[----:B-1----:R-:W-:-:S02]  /*50d0*/  VIADD R2, R3, 0xc5 ;  /* 0x000000c503027836 */ /* 0x002fc40000000000 */
[C---:B------:R-:W-:Y:S02]  /*50e0*/  IMAD R189, R5.reuse, R195, R189 ;  /* 0x000000c305bd7224 */ /* 0x040fe400078e02bd */
[----:B------:R-:W-:Y:S01]  /*50f0*/  IMAD R183, R5, R127, R183 ;  /* 0x0000007f05b77224 */ /* 0x000fe200078e02b7 */
[----:B------:R-:W-:Y:S01]  /*5100*/  IABS R195, R2 ;  /* 0x0000000200c37213 */ /* 0x000fe20000000000 */
[----:B------:R-:W-:Y:S01]  /*5110*/  IMAD.MOV R194, RZ, RZ, -R194 ;  /* 0x000000ffffc27224 */ /* 0x000fe200078e0ac2 */
[----:B------:R1:W-:Y:S01]  /*5120*/  STL [R1+0x124c], R2 ;  /* 0x00124c0201007387 */ /* 0x0003e20000100800 */
[----:B------:R-:W-:-:S04]  /*5130*/  IMAD.HI.U32 R127, R7, R187, RZ ;  /* 0x000000bb077f7227 */ /* 0x000fc800078e00ff */
[----:B------:R-:W-:Y:S02]  /*5140*/  VIADD R6, R3, 0xc6 ;  /* 0x000000c603067836 */ /* 0x000fe40000000000 */
[----:B------:R-:W-:Y:S01]  /*5150*/  IMAD R191, R5, R194, R191 ;  /* 0x000000c205bf7224 */ /* 0x000fe200078e02bf */
[----:B------:R-:W-:Y:S01]  /*5160*/  IABS R194, R8 ;  /* 0x0000000800c27213 */ /* 0x000fe20000000000 */
[----:B------:R-:W-:Y:S01]  /*5170*/  IMAD.HI.U32 R198, R7, R195, RZ ;  /* 0x000000c307c67227 */ /* 0x000fe200078e00ff */
[----:B------:R-:W-:Y:S01]  /*5180*/  STL [R1+0x1244], R6 ;  /* 0x0012440601007387 */ /* 0x000fe20000100800 */
[----:B------:R-:W-:Y:S02]  /*5190*/  IABS R196, R6 ;  /* 0x0000000600c47213 */ /* 0x000fe40000000000 */
[----:B-1----:R-:W-:Y:S02]  /*51a0*/  VIADD R2, R3, 0xc7 ;  /* 0x000000c703027836 */ /* 0x002fe40000000000 */
[----:B------:R-:W-:-:S02]  /*51b0*/  IMAD.MOV R127, RZ, RZ, -R127 ;  /* 0x000000ffff7f7224 */ /* 0x000fc400078e0a7f */
[----:B------:R-:W-:Y:S01]  /*51c0*/  IMAD.MOV R198, RZ, RZ, -R198 ;  /* 0x000000ffffc67224 */ /* 0x000fe200078e0ac6 */
[----:B------:R1:W-:Y:S01]  /*51d0*/  STL [R1+0x1238], R2 ;  /* 0x0012380201007387 */ /* 0x0003e20000100800 */
[----:B------:R-:W-:Y:S01]  /*51e0*/  IABS R197, R2 ;  /* 0x0000000200c57213 */ /* 0x000fe20000000000 */
[----:B------:R-:W-:Y:S02]  /*51f0*/  IMAD R187, R5, R127, R187 ;  /* 0x0000007f05bb7224 */ /* 0x000fe400078e02bb */
[----:B------:R-:W-:-:S04]  /*5200*/  IMAD.HI.U32 R127, R7, R188, RZ ;  /* 0x000000bc077f7227 */ /* 0x000fc800078e00ff */
[----:B------:R-:W-:-:S04]  /*5210*/  IMAD.HI.U32 R200, R7, R194, RZ ;  /* 0x000000c207c87227 */ /* 0x000fc800078e00ff */
[----:B-1----:R-:W-:Y:S02]  /*5220*/  VIADD R2, R3, 0xc8 ;  /* 0x000000c803027836 */ /* 0x002fe40000000000 */
[----:B------:R-:W-:Y:S02]  /*5230*/  IMAD R195, R5, R198, R195 ;  /* 0x000000c605c37224 */ /* 0x000fe400078e02c3 */
[----:B------:R-:W-:Y:S01]  /*5240*/  IMAD.MOV R127, RZ, RZ, -R127 ;  /* 0x000000ffff7f7224 */ /* 0x000fe200078e0a7f */
[----:B------:R1:W-:Y:S01]  /*5250*/  STL [R1+0x1230], R2 ;  /* 0x0012300201007387 */ /* 0x0003e20000100800 */
[----:B------:R-:W-:Y:S01]  /*5260*/  IABS R198, R2 ;  /* 0x0000000200c67213 */ /* 0x000fe20000000000 */
        /* <DEDUP_REMOVED lines=20> */
[----:B------:R-:W-:Y:S01]  /*53b0*/  IMAD R192, R5, R127, R192 ;  /* 0x0000007f05c07224 */ /* 0x000fe200078e02c0 */
[----:B------:R-:W-:Y:S01]  /*53c0*/  IABS R202, R2 ;  /* 0x0000000200ca7213 */ /* 0x000fe20000000000 */
[----:B------:R-:W-:-:S04]  /*53d0*/  IMAD.HI.U32 R127, R7, R193, RZ ;  /* 0x000000c1077f7227 */ /* 0x000fc800078e00ff */
[----:B------:R-:W-:Y:S02]  /*53e0*/  IMAD.MOV R203, RZ, RZ, -R203 ;  /* 0x000000ffffcb7224 */ /* 0x000fe400078e0acb */
[----:B------:R-:W-:-:S04]  /*53f0*/  IMAD.HI.U32 R205, R7, R199, RZ ;  /* 0x000000c707cd7227 */ /* 0x000fc800078e00ff */
[----:B-1----:R-:W-:Y:S02]  /*5400*/  VIADD R2, R3, 0xcd ;  /* 0x000000cd03027836 */ /* 0x002fe40000000000 */
[----:B------:R-:W-:Y:S02]  /*5410*/  IMAD.MOV R127, RZ, RZ, -R127 ;  /* 0x000000ffff7f7224 */ /* 0x000fe400078e0a7f */
[----:B------:R-:W-:Y:S01]  /*5420*/  IMAD R200, R5, R203, R200 ;  /* 0x000000cb05c87224 */ /* 0x000fe200078e02c8 */
[----:B------:R1:W-:Y:S01]  /*5430*/  STL [R1+0x1204], R2 ;  /* 0x0012040201007387 */ /* 0x0003e20000100800 */
[----:B------:R-:W-:Y:S01]  /*5440*/  IABS R203, R2 ;  /* 0x0000000200cb7213 */ /* 0x000fe20000000000 */
[----:B------:R-:W-:Y:S02]  /*5450*/  IMAD.MOV R205, RZ, RZ, -R205 ;  /* 0x000000ffffcd7224 */ /* 0x000fe400078e0acd */
        /* <DEDUP_REMOVED lines=52> */
[----:B------:R-:W-:Y:S01]  /*57a0*/  IMAD.MOV R127, RZ, RZ, -R127 ;  /* 0x000000ffff7f7224 */ /* 0x000fe200078e0a7f */
[----:B------:R-:W-:Y:S01]  /*57b0*/  IADD3 R8, R3, 0xd8, RZ ;  /* 0x000000d803087810 */ /* 0x000fe20007ffe0ff */
[----:B------:R-:W-:-:S02]  /*57c0*/  IMAD.MOV R213, RZ, RZ, -R213 ;  /* 0x000000ffffd57224 */ /* 0x000fc400078e0ad5 */
[----:B------:R-:W-:-:S04]  /*57d0*/  IMAD.HI.U32 R215, R7, R209, RZ ;  /* 0x000000d107d77227 */ /* 0x000fc800078e00ff */
[----:B-1----:R-:W-:Y:S02]  /*57e0*/  VIADD R2, R3, 0xd7 ;  /* 0x000000d703027836 */ /* 0x002fe40000000000 */
[C---:B------:R-:W-:Y:S02]  /*57f0*/  IMAD R203, R5.reuse, R127, R203 ;  /* 0x0000007f05cb7224 */ /* 0x040fe400078e02cb */
[----:B------:R-:W-:Y:S01]  /*5800*/  IMAD R210, R5, R213, R210 ;  /* 0x000000d505d27224 */ /* 0x000fe200078e02d2 */
[----:B------:R1:W-:Y:S01]  /*5810*/  STL [R1+0x11a4], R2 ;  /* 0x0011a40201007387 */ /* 0x0003e20000100800 */
[----:B------:R-:W-:Y:S01]  /*5820*/  IMAD.HI.U32 R127, R7, R207, RZ ;  /* 0x000000cf077f7227 */ /* 0x000fe200078e00ff */
[----:B------:R-:W-:Y:S02]  /*5830*/  IABS R213, R2 ;  /* 0x0000000200d57213 */ /* 0x000fe40000000000 */
[----:B------:R-:W-:Y:S01]  /*5840*/  STL [R1+0x119c], R8 ;  /* 0x00119c0801007387 */ /* 0x000fe20000100800 */
[----:B------:R-:W-:-:S02]  /*5850*/  IMAD.MOV R215, RZ, RZ, -R215 ;  /* 0x000000ffffd77224 */ /* 0x000fc400078e0ad7 */
[----:B------:R-:W-:-:S04]  /*5860*/  IMAD.HI.U32 R214, R7, R211, RZ ;  /* 0x000000d307d67227 */ /* 0x000fc800078e00ff */
        /* <DEDUP_REMOVED lines=79> */
[----:B------:R-:W-:-:S04]  /*5d60*/  IMAD.HI.U32 R127, R7, R222, RZ ;  /* 0x000000de077f7227 */ /* 0x000fc800078e00ff */
[----:B------:R-:W-:Y:S02]  /*5d70*/  IMAD.MOV R228, RZ, RZ, -R228 ;  /* 0x000000ffffe47224 */ /* 0x000fe400078e0ae4 */
[----:B-1----:R-:W-:Y:S02]  /*5d80*/  VIADD R2, R3, 0xe6 ;  /* 0x000000e603027836 */ /* 0x002fe40000000000 */
[----:B------:R-:W-:-:S03]  /*5d90*/  IMAD.HI.U32 R230, R7, R224, RZ ;  /* 0x000000e007e67227 */ /* 0x000fc600078e00ff */
[----:B------:R1:W-:Y:S01]  /*5da0*/  STL [R1+0x111c], R2 ;  /* 0x00111c0201007387 */ /* 0x0003e20000100800 */
[----:B------:R-:W-:Y:S02]  /*5db0*/  IMAD.MOV R127, RZ, RZ, -R127 ;  /* 0x000000ffff7f7224 */ /* 0x000fe400078e0a7f */
[C---:B------:R-:W-:Y:S01]  /*5dc0*/  IMAD R225, R5.reuse, R228, R225 ;  /* 0x000000e405e17224 */ /* 0x040fe200078e02e1 */
[----:B------:R-:W-:Y:S01]  /*5dd0*/  IABS R228, R2 ;  /* 0x0000000200e47213 */ /* 0x000fe20000000000 */
[----:B------:R-:W-:Y:S02]  /*5de0*/  IMAD.MOV R230, RZ, RZ, -R230 ;  /* 0x000000ffffe67224 */ /* 0x000fe400078e0ae6 */
[----:B------:R-:W-:Y:S02]  /*5df0*/  IMAD R222, R5, R127, R222 ;  /* 0x0000007f05de7224 */ /* 0x000fe400078e02de */
[C---:B------:R-:W-:Y:S02]  /*5e00*/  VIADD R8, R3.reuse, 0xe7 ;  /* 0x000000e703087836 */ /* 0x040fe40000000000 */
[----:B-1----:R-:W-:-:S02]  /*5e10*/  VIADD R2, R3, 0xe8 ;  /* 0x000000e803027836 */ /* 0x002fc40000000000 */
[----:B------:R-:W-:Y:S01]  /*5e20*/  IMAD.HI.U32 R127, R7, R223, RZ ;  /* 0x000000df077f7227 */ /* 0x000fe200078e00ff */
[----:B------:R-:W-:Y:S03]  /*5e30*/  STL [R1+0x1110], R8 ;  /* 0x0011100801007387 */ /* 0x000fe60000100800 */
[----:B------:R-:W-:Y:S01]  /*5e40*/  IMAD R224, R5, R230, R224 ;  /* 0x000000e605e07224 */ /* 0x000fe200078e02e0 */
[----:B------:R-:W-:Y:S01]  /*5e50*/  IABS R230, R2 ;  /* 0x0000000200e67213 */ /* 0x000fe20000000000 */
[----:B------:R-:W-:Y:S01]  /*5e60*/  IMAD.MOV R127, RZ, RZ, -R127 ;  /* 0x000000ffff7f7224 */ /* 0x000fe200078e0a7f */
[----:B------:R1:W-:Y:S01]  /*5e70*/  STL [R1+0x110c], R2 ;  /* 0x00110c0201007387 */ /* 0x0003e20000100800 */
[----:B------:R-:W-:Y:S02]  /*5e80*/  VIADD R6, R3, 0xe9 ;  /* 0x000000e903067836 */ /* 0x000fe40000000000 */
[----:B------:R-:W-:-:S02]  /*5e90*/  IMAD R223, R5, R127, R223 ;  /* 0x0000007f05df7224 */ /* 0x000fc400078e02df */
[C---:B------:R-:W-:Y:S01]  /*5ea0*/  IMAD.HI.U32 R233, R7.reuse, R230, RZ ;  /* 0x000000e607e97227 */ /* 0x040fe200078e00ff */
[----:B------:R-:W-:Y:S01]  /*5eb0*/  STL [R1+0x1100], R6 ;  /* 0x0011000601007387 */ /* 0x000fe20000100800 */
[----:B------:R-:W-:Y:S02]  /*5ec0*/  IABS R231, R6 ;  /* 0x0000000600e77213 */ /* 0x000fe40000000000 */
[----:B------:R-:W-:-:S04]  /*5ed0*/  IMAD.HI.U32 R127, R7, R227, RZ ;  /* 0x000000e3077f7227 */ /* 0x000fc800078e00ff */
[----:B-1----:R-:W-:Y:S02]  /*5ee0*/  VIADD R2, R3, 0xea ;  /* 0x000000ea03027836 */ /* 0x002fe40000000000 */
[----:B------:R-:W-:Y:S02]  /*5ef0*/  IMAD.MOV R233, RZ, RZ, -R233 ;  /* 0x000000ffffe97224 */ /* 0x000fe400078e0ae9 */
[----:B------:R-:W-:Y:S01]  /*5f00*/  IMAD.MOV R127, RZ, RZ, -R127 ;  /* 0x000000ffff7f7224 */ /* 0x000fe200078e0a7f */
[----:B------:R1:W-:Y:S01]  /*5f10*/  STL [R1+0x10f8], R2 ;  /* 0x0010f80201007387 */ /* 0x0003e20000100800 */
[----:B------:R-:W-:Y:S01]  /*5f20*/  IABS R232, R2 ;  /* 0x0000000200e87213 */ /* 0x000fe20000000000 */
[C---:B------:R-:W-:Y:S02]  /*5f30*/  IMAD R230, R5.reuse, R233, R230 ;  /* 0x000000e905e67224 */ /* 0x040fe400078e02e6 */
[----:B------:R-:W-:Y:S02]  /*5f40*/  IMAD R227, R5, R127, R227 ;  /* 0x0000007f05e37224 */ /* 0x000fe400078e02e3 */
[----:B------:R-:W-:-:S04]  /*5f50*/  IMAD.HI.U32 R127, R7, R228, RZ ;  /* 0x000000e4077f7227 */ /* 0x000fc800078e00ff */
[----:B-1----:R-:W-:Y:S02]  /*5f60*/  VIADD R2, R3, 0xeb ;  /* 0x000000eb03027836 */ /* 0x002fe40000000000 */
[----:B------:R-:W-:-:S03]  /*5f70*/  IMAD.HI.U32 R229, R7, R226, RZ ;  /* 0x000000e207e57227 */ /* 0x000fc600078e00ff */
[----:B------:R1:W-:Y:S01]  /*5f80*/  STL [R1+0x10f0], R2 ;  /* 0x0010f00201007387 */ /* 0x0003e20000100800 */
[----:B------:R-:W-:Y:S01]  /*5f90*/  IABS R233, R2 ;  /* 0x0000000200e97213 */ /* 0x000fe20000000000 */
[----:B------:R-:W-:Y:S02]  /*5fa0*/  IMAD.MOV R127, RZ, RZ, -R127 ;  /* 0x000000ffff7f7224 */ /* 0x000fe400078e0a7f */
[----:B------:R-:W-:-:S04]  /*5fb0*/  IMAD.HI.U32 R234, R7, R231, RZ ;  /* 0x000000e707ea7227 */ /* 0x000fc800078e00ff */
[----:B------:R-:W-:Y:S01]  /*5fc0*/  IMAD.MOV R229, RZ, RZ, -R229 ;  /* 0x000000ffffe57224 */ /* 0x000fe200078e0ae5 */
[----:B-1----:R-:W1:Y:S01]  /*5fd0*/  S2R R2, SR_TID.X ;  /* 0x0000000000027919 */ /* 0x002e620000002100 */
[----:B------:R-:W-:Y:S02]  /*5fe0*/  IMAD R228, R5, R127, R228 ;  /* 0x0000007f05e47224 */ /* 0x000fe400078e02e4 */
[----:B------:R-:W-:-:S04]  /*5ff0*/  IMAD.HI.U32 R127, R7, R232, RZ ;  /* 0x000000e8077f7227 */ /* 0x000fc800078e00ff */
[----:B------:R-:W-:Y:S02]  /*6000*/  IMAD.MOV R234, RZ, RZ, -R234 ;  /* 0x000000ffffea7224 */ /* 0x000fe400078e0aea */
[----:B------:R-:W-:Y:S02]  /*6010*/  VIADD R6, R3, 0xec ;  /* 0x000000ec03067836 */ /* 0x000fe40000000000 */
[C---:B------:R-:W-:Y:S01]  /*6020*/  IMAD R226, R5.reuse, R229, R226 ;  /* 0x000000e505e27224 */ /* 0x040fe200078e02e2 */
[----:B------:R-:W-:Y:S01]  /*6030*/  IABS R229, R8 ;  /* 0x0000000800e57213 */ /* 0x000fe20000000000 */
[----:B------:R-:W-:Y:S01]  /*6040*/  IMAD.MOV R127, RZ, RZ, -R127 ;  /* 0x000000ffff7f7224 */ /* 0x000fe200078e0a7f */
[----:B------:R2:W-:Y:S01]  /*6050*/  STL [R1+0x10e8], R6 ;  /* 0x0010e80601007387 */ /* 0x0005e20000100800 */
[----:B------:R-:W-:Y:S01]  /*6060*/  IMAD R231, R5, R234, R231 ;  /* 0x000000ea05e77224 */ /* 0x000fe200078e02e7 */
[----:B------:R-:W-:Y:S01]  /*6070*/  IABS R234, R6 ;  /* 0x0000000600ea7213 */ /* 0x000fe20000000000 */
[----:B------:R-:W-:Y:S01]  /*6080*/  VIADD R8, R3, 0xee ;  /* 0x000000ee03087836 */ /* 0x000fe20000000000 */
[----:B------:R-:W-:Y:S01]  /*6090*/  STL [R1+0x10d8], R10 ;  /* 0x0010d80a01007387 */ /* 0x000fe20000100800 */
[----:B------:R-:W-:-:S03]  /*60a0*/  IMAD.HI.U32 R235, R7, R229, RZ ;  /* 0x000000e507eb7227 */ /* 0x000fc600078e00ff */
[----:B------:R-:W-:Y:S01]  /*60b0*/  IABS R236, R8 ;  /* 0x0000000800ec7213 */ /* 0x000fe20000000000 */
[----:B------:R-:W-:Y:S01]  /*60c0*/  IMAD R232, R5, R127, R232 ;  /* 0x0000007f05e87224 */ /* 0x000fe200078e02e8 */
[----:B------:R-:W-:Y:S01]  /*60d0*/  STL [R1+0x10d4], R8 ;  /* 0x0010d40801007387 */ /* 0x000fe20000100800 */
[----:B--2---:R-:W-:Y:S02]  /*60e0*/  VIADD R6, R3, 0xef ;  /* 0x000000ef03067836 */ /* 0x004fe40000000000 */
[----:B------:R-:W-:-:S03]  /*60f0*/  IMAD.HI.U32 R127, R7, R233, RZ ;  /* 0x000000e9077f7227 */ /* 0x000fc600078e00ff */
[----:B------:R2:W-:Y:S01]  /*6100*/  STL [R1+0x10cc], R6 ;  /* 0x0010cc0601007387 */ /* 0x0005e20000100800 */
[----:B------:R-:W-:Y:S01]  /*6110*/  IMAD.HI.U32 R238, R7, R234, RZ ;  /* 0x000000ea07ee7227 */ /* 0x000fe200078e00ff */
[----:B------:R-:W-:Y:S02]  /*6120*/  IABS R237, R6 ;  /* 0x0000000600ed7213 */ /* 0x000fe40000000000 */
[----:B-1----:R-:W-:Y:S01]  /*6130*/  LOP3.LUT R2, R2, 0x7f, RZ, 0xc0, !PT ;  /* 0x0000007f02027812 */ /* 0x002fe200078ec0ff */
[----:B------:R-:W-:Y:S02]  /*6140*/  IMAD.MOV R235, RZ, RZ, -R235 ;  /* 0x000000ffffeb7224 */ /* 0x000fe400078e0aeb */
[----:B------:R-:W-:Y:S02]  /*6150*/  IMAD.MOV R127, RZ, RZ, -R127 ;  /* 0x000000ffff7f7224 */ /* 0x000fe400078e0a7f */
[----:B------:R-:W-:Y:S02]  /*6160*/  IMAD.MOV R238, RZ, RZ, -R238 ;  /* 0x000000ffffee7224 */ /* 0x000fe400078e0aee */
[----:B--2---:R-:W-:-:S02]  /*6170*/  VIADD R6, R3, 0xf0 ;  /* 0x000000f003067836 */ /* 0x004fc40000000000 */
[----:B------:R-:W-:Y:S01]  /*6180*/  IMAD R229, R5, R235, R229 ;  /* 0x000000eb05e57224 */ /* 0x000fe200078e02e5 */
[----:B------:R-:W-:Y:S01]  /*6190*/  IABS R235, R10 ;  /* 0x0000000a00eb7213 */ /* 0x000fe20000000000 */
[----:B------:R-:W-:Y:S01]  /*61a0*/  IMAD.HI.U32 R239, R7, R236, RZ ;  /* 0x000000ec07ef7227 */ /* 0x000fe200078e00ff */
[----:B------:R1:W-:Y:S03]  /*61b0*/  STL [R1+0x10c4], R6 ;  /* 0x0010c40601007387 */ /* 0x0003e60000100800 */
[----:B------:R-:W-:Y:S02]  /*61c0*/  IMAD R233, R5, R127, R233 ;  /* 0x0000007f05e97224 */ /* 0x000fe400078e02e9 */
[----:B------:R-:W-:-:S04]  /*61d0*/  IMAD.HI.U32 R127, R7, R237, RZ ;  /* 0x000000ed077f7227 */ /* 0x000fc800078e00ff */
[----:B------:R-:W-:Y:S01]  /*61e0*/  IMAD R234, R5, R238, R234 ;  /* 0x000000ee05ea7224 */ /* 0x000fe200078e02ea */
[----:B------:R-:W-:Y:S01]  /*61f0*/  IABS R238, R6 ;  /* 0x0000000600ee7213 */ /* 0x000fe20000000000 */
        /* <DEDUP_REMOVED lines=12> */
[----:B------:R-:W-:Y:S02]  /*62c0*/  STL [R1+0x10ac], R8 ;  /* 0x0010ac0801007387 */ /* 0x000fe40000100800 */
[----:B------:R-:W-:Y:S01]  /*62d0*/  IABS R241, R6 ;  /* 0x0000000600f17213 */ /* 0x000fe20000000000 */
[----:B------:R-:W-:Y:S01]  /*62e0*/  IMAD R2, R4, 0x80, R2 ;  /* 0x0000008004027824 */ /* 0x000fe200078e0202 */
[----:B------:R-:W-:Y:S01]  /*62f0*/  STL [R1+0x10a8], R6 ;  /* 0x0010a80601007387 */ /* 0x000fe20000100800 */
[----:B------:R-:W-:Y:S01]  /*6300*/  IMAD R235, R5, R240, R235 ;  /* 0x000000f005eb7224 */ /* 0x000fe200078e02eb */
[----:B------:R-:W-:Y:S01]  /*6310*/  IABS R240, R8 ;  /* 0x0000000800f07213 */ /* 0x000fe20000000000 */
[----:B------:R-:W-:Y:S01]  /*6320*/  IMAD.HI.U32 R242, R7, R239, RZ ;  /* 0x000000ef07f27227 */ /* 0x000fe200078e00ff */
[----:B------:R1:W-:Y:S01]  /*6330*/  STL [R1+0x1040], R2 ;  /* 0x0010400201007387 */ /* 0x0003e20000100800 */
[----:B------:R-:W-:-:S02]  /*6340*/  IABS R4, R2 ;  /* 0x0000000200047213 */ /* 0x000fc40000000000 */
[----:B------:R-:W-:Y:S02]  /*6350*/  IMAD.MOV R127, RZ, RZ, -R127 ;  /* 0x000000ffff7f7224 */ /* 0x000fe400078e0a7f */
        /* <DEDUP_REMOVED lines=8> */
[----:B------:R-:W-:Y:S01]  /*63e0*/  IMAD.HI.U32 R244, R244, R4, RZ ;  /* 0x00000004f4f47227 */ /* 0x000fe200078e00ff */
[----:B------:R-:W2:Y:S03]  /*63f0*/  LDL.LU R6, [R1+0x24] ;  /* 0x0000240001067983 */ /* 0x000ea60000300800 */
[----:B------:R-:W-:Y:S02]  /*6400*/  IMAD.MOV R127, RZ, RZ, -R127 ;  /* 0x000000ffff7f7224 */ /* 0x000fe400078e0a7f */
[----:B------:R-:W-:Y:S01]  /*6410*/  IMAD.MOV R243, RZ, RZ, -R243 ;  /* 0x000000fffff37224 */ /* 0x000fe200078e0af3 */
[C---:B-1----:R-:W-:Y:S01]  /*6420*/  IADD3 R2, R3.reuse, 0xf5, RZ ;  /* 0x000000f503027810 */ /* 0x042fe20007ffe0ff */
[----:B------:R-:W-:-:S02]  /*6430*/  VIADD R247, R3, 0xf6 ;  /* 0x000000f603f77836 */ /* 0x000fc40000000000 */
[----:B------:R-:W-:Y:S02]  /*6440*/  IMAD.MOV R244, RZ, RZ, -R244 ;  /* 0x000000fffff47224 */ /* 0x000fe400078e0af4 */
[C---:B------:R-:W-:Y:S01]  /*6450*/  IMAD R240, R5.reuse, R127, R240 ;  /* 0x0000007f05f07224 */ /* 0x040fe200078e02f0 */
[----:B------:R1:W-:Y:S01]  /*6460*/  STL [R1+0x108c], R2 ;  /* 0x00108c0201007387 */ /* 0x0003e20000100800 */
[----:B------:R-:W-:Y:S01]  /*6470*/  IMAD R241, R5, R243, R241 ;  /* 0x000000f305f17224 */ /* 0x000fe200078e02f1 */
[----:B------:R-:W-:Y:S01]  /*6480*/  IABS R243, R2 ;  /* 0x0000000200f37213 */ /* 0x000fe20000000000 */
[----:B------:R-:W-:-:S04]  /*6490*/  IMAD.HI.U32 R127, R7, R242, RZ ;  /* 0x000000f2077f7227 */ /* 0x000fc800078e00ff */
[C---:B------:R-:W-:Y:S02]  /*64a0*/  VIADD R245, R3.reuse, 0xf7 ;  /* 0x000000f703f57836 */ /* 0x040fe40000000000 */
[----:B------:R-:W-:Y:S01]  /*64b0*/  VIADD R246, R3, 0xf8 ;  /* 0x000000f803f67836 */ /* 0x000fe20000000000 */
[----:B-1----:R-:W3:Y:S01]  /*64c0*/  LDL.LU R2, [R1+0x20] ;  /* 0x0000200001027983 */ /* 0x002ee20000300800 */
[----:B------:R-:W-:Y:S01]  /*64d0*/  IMAD R4, R126, R244, R4 ;  /* 0x000000f47e047224 */ /* 0x000fe200078e0204 */
[----:B------:R-:W-:Y:S02]  /*64e0*/  IABS R244, R247 ;  /* 0x000000f700f47213 */ /* 0x000fe40000000000 */
[----:B------:R-:W4:Y:S01]  /*64f0*/  LDL.LU R8, [R1+0x1c] ;  /* 0x00001c0001087983 */ /* 0x000f220000300800 */
[----:B------:R-:W-:-:S03]  /*6500*/  IMAD.MOV R127, RZ, RZ, -R127 ;  /* 0x000000ffff7f7224 */ /* 0x000fc600078e0a7f */
[----:B------:R1:W-:Y:S04]  /*6510*/  STL [R1+0x1088], R247 ;  /* 0x001088f701007387 */ /* 0x0003e80000100800 */
[----:B------:R-:W4:Y:S01]  /*6520*/  LDL.LU R10, [R1+0x18] ;  /* 0x00001800010a7983 */ /* 0x000f220000300800 */
[----:B------:R-:W-:-:S03]  /*6530*/  IMAD R242, R5, R127, R242 ;  /* 0x0000007f05f27224 */ /* 0x000fc600078e02f2 */
[----:B------:R1:W-:Y:S02]  /*6540*/  STL [R1+0x1080], R245 ;  /* 0x001080f501007387 */ /* 0x0003e40000100800 */
[C---:B-1----:R-:W-:Y:S02]  /*6550*/  IMAD.HI.U32 R247, R7.reuse, R243, RZ ;  /* 0x000000f307f77227 */ /* 0x042fe400078e00ff */
[----:B------:R1:W-:Y:S02]  /*6560*/  STL [R1+0x107c], R246 ;  /* 0x00107cf601007387 */ /* 0x0003e40000100800 */
[----:B------:R-:W-:Y:S01]  /*6570*/  IMAD.MOV R127, RZ, RZ, -R247 ;  /* 0x000000ffff7f7224 */ /* 0x000fe200078e0af7 */
[----:B------:R-:W-:Y:S01]  /*6580*/  IABS R245, R245 ;  /* 0x000000f500f57213 */ /* 0x000fe20000000000 */
[----:B------:R-:W-:Y:S01]  /*6590*/  IMAD.HI.U32 R247, R7, R244, RZ ;  /* 0x000000f407f77227 */ /* 0x000fe200078e00ff */
[----:B-1----:R-:W-:-:S03]  /*65a0*/  IABS R246, R246 ;  /* 0x000000f600f67213 */ /* 0x002fc60000000000 */
[----:B------:R-:W-:-:S04]  /*65b0*/  IMAD.HI.U32 R248, R7, R245, RZ ;  /* 0x000000f507f87227 */ /* 0x000fc800078e00ff */
[----:B------:R-:W-:-:S04]  /*65c0*/  IMAD.HI.U32 R249, R7, R246, RZ ;  /* 0x000000f607f97227 */ /* 0x000fc800078e00ff */
[C---:B------:R-:W-:Y:S02]  /*65d0*/  IMAD R243, R5.reuse, R127, R243 ;  /* 0x0000007f05f37224 */ /* 0x040fe400078e02f3 */
[----:B------:R-:W-:Y:S02]  /*65e0*/  IMAD.MOV R127, RZ, RZ, -R247 ;  /* 0x000000ffff7f7224 */ /* 0x000fe400078e0af7 */
[----:B------:R-:W-:Y:S02]  /*65f0*/  IMAD.MOV R247, RZ, RZ, -R248 ;  /* 0x000000fffff77224 */ /* 0x000fe400078e0af8 */
[----:B------:R-:W-:Y:S02]  /*6600*/  IMAD.MOV R248, RZ, RZ, -R249 ;  /* 0x000000fffff87224 */ /* 0x000fe400078e0af9 */
[----:B------:R-:W4:Y:S01]  /*6610*/  LDL.LU R249, [R1+0xc] ;  /* 0x00000c0001f97983 */ /* 0x000f220000300800 */
[C---:B------:R-:W-:Y:S02]  /*6620*/  IMAD R244, R5.reuse, R127, R244 ;  /* 0x0000007f05f47224 */ /* 0x040fe400078e02f4 */
[----:B------:R-:W-:Y:S01]  /*6630*/  IMAD R246, R5, R248, R246 ;  /* 0x000000f805f67224 */ /* 0x000fe200078e02f6 */
[----:B------:R-:W4:Y:S04]  /*6640*/  LDL.LU R127, [R1+0x10] ;  /* 0x00001000017f7983 */ /* 0x000f280000300800 */
[----:B------:R-:W4:Y:S01]  /*6650*/  LDL.LU R248, [R1+0x14] ;  /* 0x0000140001f87983 */ /* 0x000f220000300800 */
[----:B------:R-:W-:-:S13]  /*6660*/  ISETP.GT.U32.AND P0, PT, R126, R4, PT ;  /* 0x000000047e00720c */ /* 0x000fda0003f04070 */
[----:B------:R-:W-:Y:S01]  /*6670*/  @!P0 IMAD.IADD R4, R4, 0x1, -R126 ;  /* 0x0000000104048824 */ /* 0x000fe200078e0a7e */
[----:B------:R-:W-:-:S04]  /*6680*/  ISETP.GT.U32.AND P0, PT, R5, R0, PT ;  /* 0x000000000500720c */ /* 0x000fc80003f04070 */
[----:B------:R-:W-:-:S09]  /*6690*/  ISETP.GT.U32.AND P4, PT, R126, R4, PT ;  /* 0x000000047e00720c */ /* 0x000fd20003f84070 */
[----:B------:R-:W-:-:S04]  /*66a0*/  @!P0 IMAD.IADD R0, R0, 0x1, -R5 ;  /* 0x0000000100008824 */ /* 0x000fc800078e0a05 */
[----:B------:R-:W-:Y:S02]  /*66b0*/  @!P4 IMAD.IADD R4, R4, 0x1, -R126 ;  /* 0x000000010404c824 */ /* 0x000fe400078e0a7e */
[----:B------:R-:W-:Y:S02]  /*66c0*/  IMAD R245, R5, R247, R245 ;  /* 0x000000f705f57224 */ /* 0x000fe400078e02f5 */
[----:B------:R-:W-:-:S05]  /*66d0*/  VIADD R247, R3, 0xf9 ;  /* 0x000000f903f77836 */ /* 0x000fca0000000000 */
[----:B------:R-:W-:Y:S01]  /*66e0*/  STL [R1+0x1068], R247 ;  /* 0x001068f701007387 */ /* 0x000fe20000100800 */
[C---:B--2---:R-:W-:Y:S02]  /*66f0*/  ISETP.GT.U32.AND P1, PT, R5.reuse, R6, PT ;  /* 0x000000060500720c */ /* 0x044fe40003f24070 */
[C---:B---3--:R-:W-:Y:S02]  /*6700*/  ISETP.GT.U32.AND P6, PT, R5.reuse, R2, PT ;  /* 0x000000020500720c */ /* 0x048fe40003fc4070 */
[C---:B----4-:R-:W-:Y:S02]  /*6710*/  ISETP.GT.U32.AND P2, PT, R5.reuse, R8, PT ;  /* 0x000000080500720c */ /* 0x050fe40003f44070 */
[----:B------:R-:W-:-:S07]  /*6720*/  ISETP.GT.U32.AND P3, PT, R5, R10, PT ;  /* 0x0000000a0500720c */ /* 0x000fce0003f64070 */
[--C-:B------:R-:W-:Y:S02]  /*6730*/  @!P1 IMAD.IADD R6, R6, 0x1, -R5.reuse ;  /* 0x0000000106069824 */ /* 0x100fe400078e0a05 */
[--C-:B------:R-:W-:Y:S02]  /*6740*/  @!P6 IMAD.IADD R2, R2, 0x1, -R5.reuse ;  /* 0x000000010202e824 */ /* 0x100fe400078e0a05 */
[--C-:B------:R-:W-:Y:S02]  /*6750*/  @!P2 IMAD.IADD R8, R8, 0x1, -R5.reuse ;  /* 0x000000010808a824 */ /* 0x100fe400078e0a05 */
[----:B------:R-:W-:Y:S01]  /*6760*/  @!P3 IMAD.IADD R10, R10, 0x1, -R5 ;  /* 0x000000010a0ab824 */ /* 0x000fe200078e0a05 */
[C---:B------:R-:W-:Y:S02]  /*6770*/  ISETP.GT.U32.AND P3, PT, R5.reuse, R6, PT ;  /* 0x000000060500720c */ /* 0x040fe40003f64070 */
[C---:B------:R-:W-:Y:S02]  /*6780*/  ISETP.GT.U32.AND P0, PT, R5.reuse, R249, PT ;  /* 0x000000f90500720c */ /* 0x040fe40003f04070 */
[----:B------:R-:W-:-:S02]  /*6790*/  ISETP.GT.U32.AND P5, PT, R5, R127, PT ;  /* 0x0000007f0500720c */ /* 0x000fc40003fa4070 */
[----:B------:R-:W-:-:S09]  /*67a0*/  ISETP.GT.U32.AND P4, PT, R5, R248, PT ;  /* 0x000000f80500720c */ /* 0x000fd20003f84070 */
[--C-:B------:R-:W-:Y:S01]  /*67b0*/  @!P0 IMAD.IADD R249, R249, 0x1, -R5.reuse ;  /* 0x00000001f9f98824 */ /* 0x100fe200078e0a05 */
[----:B------:R-:W-:Y:S01]  /*67c0*/  ISETP.GT.U32.AND P0, PT, R5, R8, PT ;  /* 0x000000080500720c */ /* 0x000fe20003f04070 */
[--C-:B------:R-:W-:Y:S01]  /*67d0*/  @!P5 IMAD.IADD R127, R127, 0x1, -R5.reuse ;  /* 0x000000017f7fd824 */ /* 0x100fe200078e0a05 */
[C---:B------:R-:W-:Y:S01]  /*67e0*/  ISETP.GT.U32.AND P5, PT, R5.reuse, R2, PT ;  /* 0x000000020500720c */ /* 0x040fe20003fa4070 */
[--C-:B------:R-:W-:Y:S01]  /*67f0*/  @!P4 IMAD.IADD R248, R248, 0x1, -R5.reuse ;  /* 0x00000001f8f8c824 */ /* 0x100fe200078e0a05 */
[C---:B------:R-:W-:Y:S02]  /*6800*/  ISETP.GT.U32.AND P4, PT, R5.reuse, R0, PT ;  /* 0x000000000500720c */ /* 0x040fe40003f84070 */
[----:B------:R-:W-:Y:S01]  /*6810*/  ISETP.GT.U32.AND P1, PT, R5, R252, PT ;  /* 0x000000fc0500720c */ /* 0x000fe20003f24070 */
[----:B------:R-:W-:-:S06]  /*6820*/  @!P3 IMAD.IADD R6, R6, 0x1, -R5 ;  /* 0x000000010606b824 */ /* 0x000fcc00078e0a05 */
[--C-:B------:R-:W-:Y:S02]  /*6830*/  @!P0 IMAD.IADD R8, R8, 0x1, -R5.reuse ;  /* 0x0000000108088824 */ /* 0x100fe400078e0a05 */
[--C-:B------:R-:W-:Y:S01]  /*6840*/  @!P5 IMAD.IADD R2, R2, 0x1, -R5.reuse ;  /* 0x000000010202d824 */ /* 0x100fe200078e0a05 */
[----:B------:R1:W-:Y:S01]  /*6850*/  STL [R1+0x24], R6 ;  /* 0x0000240601007387 */ /* 0x0003e20000100800 */
[--C-:B------:R-:W-:Y:S02]  /*6860*/  @!P4 IMAD.IADD R0, R0, 0x1, -R5.reuse ;  /* 0x000000010000c824 */ /* 0x100fe400078e0a05 */
[----:B------:R-:W-:Y:S01]  /*6870*/  @!P1 IMAD.IADD R252, R252, 0x1, -R5 ;  /* 0x00000001fcfc9824 */ /* 0x000fe200078e0a05 */
[----:B-1----:R-:W2:Y:S04]  /*6880*/  LDL.LU R6, [R1+0x148c] ;  /* 0x00148c0001067983 */ /* 0x002ea80000300800 */
[----:B------:R-:W-:Y:S04]  /*6890*/  STL [R1+0x147c], R0 ;  /* 0x00147c0001007387 */ /* 0x000fe80000100800 */
[----:B------:R1:W-:Y:S01]  /*68a0*/  STL [R1+0x20], R2 ;  /* 0x0000200201007387 */ /* 0x0003e20000100800 */
[----:B------:R-:W-:-:S03]  /*68b0*/  ISETP.GT.U32.AND P1, PT, R5, R10, PT ;  /* 0x0000000a0500720c */ /* 0x000fc60003f24070 */
[----:B-1----:R-:W3:Y:S04]  /*68c0*/  LDL.LU R2, [R1+0x1488] ;  /* 0x0014880001027983 */ /* 0x002ee80000300800 */
[----:B------:R1:W-:Y:S04]  /*68d0*/  STL [R1+0x1c], R8 ;  /* 0x00001c0801007387 */ /* 0x0003e80000100800 */
[----:B-1----:R-:W4:Y:S02]  /*68e0*/  LDL.LU R8, [R1+0x1484] ;  /* 0x0014840001087983 */ /* 0x002f240000300800 */
[----:B------:R-:W-:-:S05]  /*68f0*/  @!P1 IMAD.IADD R10, R10, 0x1, -R5 ;  /* 0x000000010a0a9824 */ /* 0x000fca00078e0a05 */
[----:B------:R1:W-:Y:S04]  /*6900*/  STL [R1+0x18], R10 ;  /* 0x0000180a01007387 */ /* 0x0003e80000100800 */
[----:B-1----:R-:W4:Y:S01]  /*6910*/  LDL.LU R10, [R1+0x1480] ;  /* 0x00148000010a7983 */ /* 0x002f220000300800 */
[C---:B------:R-:W-:Y:S02]  /*6920*/  ISETP.GT.U32.AND P2, PT, R5.reuse, R250, PT ;  /* 0x000000fa0500720c */ /* 0x040fe40003f44070 */
[C---:B------:R-:W-:Y:S02]  /*6930*/  ISETP.GT.U32.AND P3, PT, R5.reuse, R127, PT ;  /* 0x0000007f0500720c */ /* 0x040fe40003f64070 */
[C---:B------:R-:W-:Y:S02]  /*6940*/  ISETP.GT.U32.AND P4, PT, R5.reuse, R249, PT ;  /* 0x000000f90500720c */ /* 0x040fe40003f84070 */
[----:B------:R-:W-:-:S07]  /*6950*/  ISETP.GT.U32.AND P6, PT, R5, R251, PT ;  /* 0x000000fb0500720c */ /* 0x000fce0003fc4070 */
[--C-:B------:R-:W-:Y:S01]  /*6960*/  @!P2 IMAD.IADD R250, R250, 0x1, -R5.reuse ;  /* 0x00000001fafaa824 */ /* 0x100fe200078e0a05 */
[----:B------:R-:W-:Y:S01]  /*6970*/  ISETP.GT.U32.AND P2, PT, R5, R248, PT ;  /* 0x000000f80500720c */ /* 0x000fe20003f44070 */
[--C-:B------:R-:W-:Y:S01]  /*6980*/  @!P3 IMAD.IADD R127, R127, 0x1, -R5.reuse ;  /* 0x000000017f7fb824 */ /* 0x100fe200078e0a05 */
[----:B------:R-:W-:Y:S01]  /*6990*/  ISETP.GT.U32.AND P5, PT, R5, R252, PT ;  /* 0x000000fc0500720c */ /* 0x000fe20003fa4070 */
[--C-:B------:R-:W-:Y:S01]  /*69a0*/  @!P4 IMAD.IADD R249, R249, 0x1, -R5.reuse ;  /* 0x00000001f9f9c824 */ /* 0x100fe200078e0a05 */
[----:B------:R-:W-:Y:S01]  /*69b0*/  ISETP.GT.U32.AND P4, PT, R5, R9, PT ;  /* 0x000000090500720c */ /* 0x000fe20003f84070 */
[----:B------:R-:W-:-:S08]  /*69c0*/  @!P6 IMAD.IADD R251, R251, 0x1, -R5 ;  /* 0x00000001fbfbe824 */ /* 0x000fd000078e0a05 */
[--C-:B------:R-:W-:Y:S01]  /*69d0*/  @!P2 IMAD.IADD R248, R248, 0x1, -R5.reuse ;  /* 0x00000001f8f8a824 */ /* 0x100fe200078e0a05 */
[----:B------:R-:W-:Y:S01]  /*69e0*/  ISETP.GT.U32.AND P0, PT, R5, R251, PT ;  /* 0x000000fb0500720c */ /* 0x000fe20003f04070 */
[--C-:B------:R-:W-:Y:S02]  /*69f0*/  @!P5 IMAD.IADD R252, R252, 0x1, -R5.reuse ;  /* 0x00000001fcfcd824 */ /* 0x100fe400078e0a05 */
[----:B------:R-:W-:Y:S01]  /*6a00*/  @!P4 IMAD.IADD R9, R9, 0x1, -R5 ;  /* 0x000000010909c824 */ /* 0x000fe200078e0a05 */
[C---:B------:R-:W-:Y:S02]  /*6a10*/  ISETP.GT.U32.AND P4, PT, R5.reuse, R16, PT ;  /* 0x000000100500720c */ /* 0x040fe40003f84070 */
[----:B------:R-:W-:-:S07]  /*6a20*/  ISETP.GT.U32.AND P6, PT, R5, R250, PT ;  /* 0x000000fa0500720c */ /* 0x000fce0003fc4070 */
[----:B------:R-:W-:Y:S01]  /*6a30*/  @!P0 IMAD.IADD R251, R251, 0x1, -R5 ;  /* 0x00000001fbfb8824 */ /* 0x000fe200078e0a05 */
[----:B------:R-:W-:-:S03]  /*6a40*/  ISETP.GT.U32.AND P0, PT, R5, R11, PT ;  /* 0x0000000b0500720c */ /* 0x000fc60003f04070 */
[--C-:B------:R-:W-:Y:S02]  /*6a50*/  @!P4 IMAD.IADD R16, R16, 0x1, -R5.reuse ;  /* 0x000000011010c824 */ /* 0x100fe400078e0a05 */
[----:B------:R-:W-:Y:S01]  /*6a60*/  @!P6 IMAD.IADD R250, R250, 0x1, -R5 ;  /* 0x00000001fafae824 */ /* 0x000fe200078e0a05 */
[----:B------:R-:W-:-:S07]  /*6a70*/  ISETP.GT.U32.AND P6, PT, R5, R12, PT ;  /* 0x0000000c0500720c */ /* 0x000fce0003fc4070 */
[----:B------:R-:W-:Y:S01]  /*6a80*/  @!P0 IMAD.IADD R11, R11, 0x1, -R5 ;  /* 0x000000010b0b8824 */ /* 0x000fe200078e0a05 */
[----:B------:R-:W-:-:S05]  /*6a90*/  ISETP.GT.U32.AND P0, PT, R5, R18, PT ;  /* 0x000000120500720c */ /* 0x000fca0003f04070 */
[----:B------:R-:W-:-:S08]  /*6aa0*/  @!P6 IMAD.IADD R12, R12, 0x1, -R5 ;  /* 0x000000010c0ce824 */ /* 0x000fd000078e0a05 */
[----:B------:R-:W-:Y:S01]  /*6ab0*/  @!P0 IMAD.IADD R18, R18, 0x1, -R5 ;  /* 0x0000000112128824 */ /* 0x000fe200078e0a05 */
[----:B------:R-:W-:-:S13]  /*6ac0*/  ISETP.GT.U32.AND P0, PT, R5, R12, PT ;  /* 0x0000000c0500720c */ /* 0x000fda0003f04070 */
[----:B------:R-:W-:Y:S01]  /*6ad0*/  @!P0 IMAD.IADD R12, R12, 0x1, -R5 ;  /* 0x000000010c0c8824 */ /* 0x000fe200078e0a05 */
[----:B------:R-:W-:-:S13]  /*6ae0*/  ISETP.GT.U32.AND P0, PT, R5, R19, PT ;  /* 0x000000130500720c */ /* 0x000fda0003f04070 */
[----:B------:R-:W-:Y:S01]  /*6af0*/  @!P0 IMAD.IADD R19, R19, 0x1, -R5 ;  /* 0x0000000113138824 */ /* 0x000fe200078e0a05 */
[----:B------:R-:W-:-:S13]  /*6b00*/  ISETP.GT.U32.AND P0, PT, R5, R26, PT ;  /* 0x0000001a0500720c */ /* 0x000fda0003f04070 */
[----:B------:R-:W-:Y:S01]  /*6b10*/  @!P0 IMAD.IADD R26, R26, 0x1, -R5 ;  /* 0x000000011a1a8824 */ /* 0x000fe200078e0a05 */
[C---:B--2---:R-:W-:Y:S02]  /*6b20*/  ISETP.GT.U32.AND P2, PT, R5.reuse, R6, PT ;  /* 0x000000060500720c */ /* 0x044fe40003f44070 */
[C---:B---3--:R-:W-:Y:S02]  /*6b30*/  ISETP.GT.U32.AND P1, PT, R5.reuse, R2, PT ;  /* 0x000000020500720c */ /* 0x048fe40003f24070 */
[----:B----4-:R-:W-:-:S11]  /*6b40*/  ISETP.GT.U32.AND P3, PT, R5, R8, PT ;  /* 0x000000080500720c */ /* 0x010fd60003f64070 */
[--C-:B------:R-:W-:Y:S01]  /*6b50*/  @!P1 IMAD.IADD R2, R2, 0x1, -R5.reuse ;  /* 0x0000000102029824 */ /* 0x100fe200078e0a05 */
[C---:B------:R-:W-:Y:S01]  /*6b60*/  ISETP.GT.U32.AND P1, PT, R5.reuse, R13, PT ;  /* 0x0000000d0500720c */ /* 0x040fe20003f24070 */
[--C-:B------:R-:W-:Y:S02]  /*6b70*/  @!P2 IMAD.IADD R6, R6, 0x1, -R5.reuse ;  /* 0x000000010606a824 */ /* 0x100fe400078e0a05 */
[----:B------:R-:W-:Y:S01]  /*6b80*/  @!P3 IMAD.IADD R8, R8, 0x1, -R5 ;  /* 0x000000010808b824 */ /* 0x000fe200078e0a05 */
[C---:B------:R-:W-:Y:S02]  /*6b90*/  ISETP.GT.U32.AND P3, PT, R5.reuse, R15, PT ;  /* 0x0000000f0500720c */ /* 0x040fe40003f64070 */
[C---:B------:R-:W-:Y:S02]  /*6ba0*/  ISETP.GT.U32.AND P5, PT, R5.reuse, R10, PT ;  /* 0x0000000a0500720c */ /* 0x040fe40003fa4070 */
[----:B------:R-:W-:-:S05]  /*6bb0*/  ISETP.GT.U32.AND P2, PT, R5, R14, PT ;  /* 0x0000000e0500720c */ /* 0x000fca0003f44070 */
[----:B------:R-:W-:Y:S01]  /*6bc0*/  @!P1 IMAD.IADD R13, R13, 0x1, -R5 ;  /* 0x000000010d0d9824 */ /* 0x000fe200078e0a05 */
[----:B------:R-:W-:-:S03]  /*6bd0*/  ISETP.GT.U32.AND P1, PT, R5, R6, PT ;  /* 0x000000060500720c */ /* 0x000fc60003f24070 */
[--C-:B------:R-:W-:Y:S01]  /*6be0*/  @!P3 IMAD.IADD R15, R15, 0x1, -R5.reuse ;  /* 0x000000010f0fb824 */ /* 0x100fe200078e0a05 */
[C---:B------:R-:W-:Y:S01]  /*6bf0*/  ISETP.GT.U32.AND P3, PT, R5.reuse, R9, PT ;  /* 0x000000090500720c */ /* 0x040fe20003f64070 */
[--C-:B------:R-:W-:Y:S01]  /*6c00*/  @!P5 IMAD.IADD R10, R10, 0x1, -R5.reuse ;  /* 0x000000010a0ad824 */ /* 0x100fe200078e0a05 */
[C---:B------:R-:W-:Y:S01]  /*6c10*/  ISETP.GT.U32.AND P5, PT, R5.reuse, R17, PT ;  /* 0x000000110500720c */ /* 0x040fe20003fa4070 */
[----:B------:R-:W-:Y:S01]  /*6c20*/  @!P2 IMAD.IADD R14, R14, 0x1, -R5 ;  /* 0x000000010e0ea824 */ /* 0x000fe200078e0a05 */
[C---:B------:R-:W-:Y:S02]  /*6c30*/  ISETP.GT.U32.AND P2, PT, R5.reuse, R8, PT ;  /* 0x000000080500720c */ /* 0x040fe40003f44070 */
[----:B------:R-:W-:-:S03]  /*6c40*/  ISETP.GT.U32.AND P4, PT, R5, R10, PT ;  /* 0x0000000a0500720c */ /* 0x000fc60003f84070 */
[----:B------:R-:W-:Y:S01]  /*6c50*/  @!P1 IMAD.IADD R6, R6, 0x1, -R5 ;  /* 0x0000000106069824 */ /* 0x000fe200078e0a05 */
[----:B------:R-:W-:-:S03]  /*6c60*/  ISETP.GT.U32.AND P1, PT, R5, R13, PT ;  /* 0x0000000d0500720c */ /* 0x000fc60003f24070 */
[--C-:B------:R-:W-:Y:S01]  /*6c70*/  @!P3 IMAD.IADD R9, R9, 0x1, -R5.reuse ;  /* 0x000000010909b824 */ /* 0x100fe200078e0a05 */
[----:B------:R-:W-:Y:S01]  /*6c80*/  ISETP.GT.U32.AND P3, PT, R5, R15, PT ;  /* 0x0000000f0500720c */ /* 0x000fe20003f64070 */
[--C-:B------:R-:W-:Y:S01]  /*6c90*/  @!P5 IMAD.IADD R17, R17, 0x1, -R5.reuse ;  /* 0x000000011111d824 */ /* 0x100fe200078e0a05 */
[C---:B------:R-:W-:Y:S01]  /*6ca0*/  ISETP.GT.U32.AND P5, PT, R5.reuse, R11, PT ;  /* 0x0000000b0500720c */ /* 0x040fe20003fa4070 */
[--C-:B------:R-:W-:Y:S01]  /*6cb0*/  @!P2 IMAD.IADD R8, R8, 0x1, -R5.reuse ;  /* 0x000000010808a824 */ /* 0x100fe200078e0a05 */
[C---:B------:R-:W-:Y:S01]  /*6cc0*/  ISETP.GT.U32.AND P2, PT, R5.reuse, R14, PT ;  /* 0x0000000e0500720c */ /* 0x040fe20003f44070 */
[----:B------:R-:W-:Y:S01]  /*6cd0*/  @!P4 IMAD.IADD R10, R10, 0x1, -R5 ;  /* 0x000000010a0ac824 */ /* 0x000fe200078e0a05 */
[----:B------:R-:W-:-:S03]  /*6ce0*/  ISETP.GT.U32.AND P4, PT, R5, R16, PT ;  /* 0x000000100500720c */ /* 0x000fc60003f84070 */
[--C-:B------:R-:W-:Y:S01]  /*6cf0*/  @!P1 IMAD.IADD R13, R13, 0x1, -R5.reuse ;  /* 0x000000010d0d9824 */ /* 0x100fe200078e0a05 */
[C---:B------:R-:W-:Y:S02]  /*6d00*/  ISETP.GT.U32.AND P1, PT, R5.reuse, R20, PT ;  /* 0x000000140500720c */ /* 0x040fe40003f24070 */
[----:B------:R-:W-:Y:S01]  /*6d10*/  ISETP.GT.U32.AND P6, PT, R5, R2, PT ;  /* 0x000000020500720c */ /* 0x000fe20003fc4070 */
        /* <DEDUP_REMOVED lines=9> */
[C---:B------:R-:W-:Y:S01]  /*6db0*/  ISETP.GT.U32.AND P1, PT, R5.reuse, R27, PT ;  /* 0x0000001b0500720c */ /* 0x040fe20003f24070 */
[--C-:B------:R-:W-:Y:S01]  /*6dc0*/  @!P6 IMAD.IADD R2, R2, 0x1, -R5.reuse ;  /* 0x000000010202e824 */ /* 0x100fe200078e0a05 */
[C---:B------:R-:W-:Y:S01]  /*6dd0*/  ISETP.GT.U32.AND P6, PT, R5.reuse, R18, PT ;  /* 0x000000120500720c */ /* 0x040fe20003fc4070 */
[--C-:B------:R-:W-:Y:S01]  /*6de0*/  @!P3 IMAD.IADD R22, R22, 0x1, -R5.reuse ;  /* 0x000000011616b824 */ /* 0x100fe200078e0a05 */
[----:B------:R-:W-:Y:S01]  /*6df0*/  ISETP.GT.U32.AND P3, PT, R5, R29, PT ;  /* 0x0000001d0500720c */ /* 0x000fe20003f64070 */
[--C-:B------:R-:W-:Y:S01]  /*6e00*/  @!P5 IMAD.IADD R17, R17, 0x1, -R5.reuse ;  /* 0x000000011111d824 */ /* 0x100fe200078e0a05 */
[----:B------:R-:W-:Y:S01]  /*6e10*/  ISETP.GT.U32.AND P5, PT, R5, R24, PT ;  /* 0x000000180500720c */ /* 0x000fe20003fa4070 */
[--C-:B------:R-:W-:Y:S01]  /*6e20*/  @!P2 IMAD.IADD R21, R21, 0x1, -R5.reuse ;  /* 0x000000011515a824 */ /* 0x100fe200078e0a05 */
[----:B------:R-:W-:Y:S01]  /*6e30*/  ISETP.GT.U32.AND P2, PT, R5, R28, PT ;  /* 0x0000001c0500720c */ /* 0x000fe20003f44070 */
[----:B------:R-:W-:Y:S01]  /*6e40*/  @!P4 IMAD.IADD R23, R23, 0x1, -R5 ;  /* 0x000000011717c824 */ /* 0x000fe200078e0a05 */
[----:B------:R-:W-:-:S03]  /*6e50*/  ISETP.GT.U32.AND P4, PT, R5, R30, PT ;  /* 0x0000001e0500720c */ /* 0x000fc60003f84070 */
[--C-:B------:R-:W-:Y:S01]  /*6e60*/  @!P1 IMAD.IADD R27, R27, 0x1, -R5.reuse ;  /* 0x000000011b1b9824 */ /* 0x100fe200078e0a05 */
[----:B------:R-:W-:Y:S02]  /*6e70*/  ISETP.GT.U32.AND P1, PT, R5, R21, PT ;  /* 0x000000150500720c */ /* 0x000fe40003f24070 */
[----:B------:R-:W-:Y:S01]  /*6e80*/  @!P6 IADD3 R18, R18, -R5, RZ ;  /* 0x800000051212e210 */ /* 0x000fe20007ffe0ff */
[--C-:B------:R-:W-:Y:S01]  /*6e90*/  @!P3 IMAD.IADD R29, R29, 0x1, -R5.reuse ;  /* 0x000000011d1db824 */ /* 0x100fe200078e0a05 */
[C---:B------:R-:W-:Y:S02]  /*6ea0*/  ISETP.GT.U32.AND P3, PT, R5.reuse, R23, PT ;  /* 0x000000170500720c */ /* 0x040fe40003f64070 */
[C---:B------:R-:W-:Y:S01]  /*6eb0*/  ISETP.GT.U32.AND P6, PT, R5.reuse, R25, PT ;  /* 0x000000190500720c */ /* 0x040fe20003fc4070 */
[--C-:B------:R-:W-:Y:S01]  /*6ec0*/  @!P5 IMAD.IADD R24, R24, 0x1, -R5.reuse ;  /* 0x000000011818d824 */ /* 0x100fe200078e0a05 */
[C---:B------:R-:W-:Y:S01]  /*6ed0*/  ISETP.GT.U32.AND P5, PT, R5.reuse, R31, PT ;  /* 0x0000001f0500720c */ /* 0x040fe20003fa4070 */
[--C-:B------:R-:W-:Y:S01]  /*6ee0*/  @!P2 IMAD.IADD R28, R28, 0x1, -R5.reuse ;  /* 0x000000011c1ca824 */ /* 0x100fe200078e0a05 */
[C---:B------:R-:W-:Y:S01]  /*6ef0*/  ISETP.GT.U32.AND P2, PT, R5.reuse, R22, PT ;  /* 0x000000160500720c */ /* 0x040fe20003f44070 */
[--C-:B------:R-:W-:Y:S01]  /*6f00*/  @!P4 IMAD.IADD R30, R30, 0x1, -R5.reuse ;  /* 0x000000011e1ec824 */ /* 0x100fe200078e0a05 */
[----:B------:R-:W-:Y:S01]  /*6f10*/  ISETP.GT.U32.AND P4, PT, R5, R24, PT ;  /* 0x000000180500720c */ /* 0x000fe20003f84070 */
[----:B------:R-:W-:Y:S01]  /*6f20*/  @!P1 IMAD.IADD R21, R21, 0x1, -R5 ;  /* 0x0000000115159824 */ /* 0x000fe200078e0a05 */
[----:B------:R-:W-:-:S03]  /*6f30*/  ISETP.GT.U32.AND P1, PT, R5, R27, PT ;  /* 0x0000001b0500720c */ /* 0x000fc60003f24070 */
[--C-:B------:R-:W-:Y:S01]  /*6f40*/  @!P3 IMAD.IADD R23, R23, 0x1, -R5.reuse ;  /* 0x000000011717b824 */ /* 0x100fe200078e0a05 */
[----:B------:R-:W-:Y:S01]  /*6f50*/  ISETP.GT.U32.AND P3, PT, R5, R29, PT ;  /* 0x0000001d0500720c */ /* 0x000fe20003f64070 */
[--C-:B------:R-:W-:Y:S01]  /*6f60*/  @!P6 IMAD.IADD R25, R25, 0x1, -R5.reuse ;  /* 0x000000011919e824 */ /* 0x100fe200078e0a05 */
[----:B------:R-:W-:Y:S01]  /*6f70*/  ISETP.GT.U32.AND P0, PT, R5, R20, PT ;  /* 0x000000140500720c */ /* 0x000fe20003f04070 */
[--C-:B------:R-:W-:Y:S01]  /*6f80*/  @!P5 IMAD.IADD R31, R31, 0x1, -R5.reuse ;  /* 0x000000011f1fd824 */ /* 0x100fe200078e0a05 */
[C---:B------:R-:W-:Y:S02]  /*6f90*/  ISETP.GT.U32.AND P6, PT, R5.reuse, R19, PT ;  /* 0x000000130500720c */ /* 0x040fe40003fc4070 */
        /* <DEDUP_REMOVED lines=39> */
[----:B------:R-:W-:-:S02]  /*7210*/  @!P6 IMAD.IADD R38, R38, 0x1, -R5 ;  /* 0x000000012626e824 */ /* 0x000fc400078e0a05 */
        /* <DEDUP_REMOVED lines=10> */
[----:B------:R-:W-:Y:S01]  /*72c0*/  @!P0 IMAD.IADD R40, R40, 0x1, -R5 ;  /* 0x0000000128288824 */ /* 0x000fe200078e0a05 */
[----:B------:R-:W-:-:S02]  /*72d0*/  ISETP.GT.U32.AND P3, PT, R5, R43, PT ;  /* 0x0000002b0500720c */ /* 0x000fc40003f64070 */
        /* <DEDUP_REMOVED lines=33> */
[----:B------:R-:W-:Y:S01]  /*74f0*/  @!P4 IMAD.IADD R52, R52, 0x1, -R5 ;  /* 0x000000013434c824 */ /* 0x000fe200078e0a05 */
[----:B------:R-:W-:-:S02]  /*7500*/  ISETP.GT.U32.AND P4, PT, R5, R46, PT ;  /* 0x0000002e0500720c */ /* 0x000fc40003f84070 */
[----:B------:R-:W-:Y:S01]  /*7510*/  @!P6 IADD3 R51, R51, -R5, RZ ;  /* 0x800000053333e210 */ /* 0x000fe20007ffe0ff */
[--C-:B------:R-:W-:Y:S01]  /*7520*/  @!P1 IMAD.IADD R55, R55, 0x1, -R5.reuse ;  /* 0x0000000137379824 */ /* 0x100fe200078e0a05 */
[----:B------:R-:W-:Y:S01]  /*7530*/  ISETP.GT.U32.AND P1, PT, R5, R49, PT ;  /* 0x000000310500720c */ /* 0x000fe20003f24070 */
[--C-:B------:R-:W-:Y:S01]  /*7540*/  @!P3 IMAD.IADD R57, R57, 0x1, -R5.reuse ;  /* 0x000000013939b824 */ /* 0x100fe200078e0a05 */
[----:B------:R-:W-:Y:S01]  /*7550*/  ISETP.GT.U32.AND P3, PT, R5, R51, PT ;  /* 0x000000330500720c */ /* 0x000fe20003f64070 */
[--C-:B------:R-:W-:Y:S01]  /*7560*/  @!P0 IMAD.IADD R47, R47, 0x1, -R5.reuse ;  /* 0x000000012f2f8824 */ /* 0x100fe200078e0a05 */
[----:B------:R-:W-:Y:S01]  /*7570*/  ISETP.GT.U32.AND P0, PT, R5, R54, PT ;  /* 0x000000360500720c */ /* 0x000fe20003f04070 */
[----:B------:R-:W-:-:S03]  /*7580*/  @!P5 IMAD.IADD R53, R53, 0x1, -R5 ;  /* 0x000000013535d824 */ /* 0x000fc600078e0a05 */
        /* <DEDUP_REMOVED lines=96> */
[----:B------:R-:W-:-:S02]  /*7b90*/  @!P6 IMAD.IADD R77, R77, 0x1, -R5 ;  /* 0x000000014d4de824 */ /* 0x000fc400078e0a05 */
[--C-:B------:R-:W-:Y:S01]  /*7ba0*/  @!P2 IMAD.IADD R78, R78, 0x1, -R5.reuse ;  /* 0x000000014e4ea824 */ /* 0x100fe200078e0a05 */
[C---:B------:R-:W-:Y:S01]  /*7bb0*/  ISETP.GT.U32.AND P2, PT, R5.reuse, R72, PT ;  /* 0x000000480500720c */ /* 0x040fe20003f44070 */
[--C-:B------:R-:W-:Y:S01]  /*7bc0*/  @!P4 IMAD.IADD R80, R80, 0x1, -R5.reuse ;  /* 0x000000015050c824 */ /* 0x100fe200078e0a05 */
[----:B------:R-:W-:Y:S02]  /*7bd0*/  ISETP.GT.U32.AND P4, PT, R5, R74, PT ;  /* 0x0000004a0500720c */ /* 0x000fe40003f84070 */
[----:B------:R-:W-:Y:S01]  /*7be0*/  @!P1 IADD3 R83, R83, -R5, RZ ;  /* 0x8000000553539210 */ /* 0x000fe20007ffe0ff */
[--C-:B------:R-:W-:Y:S01]  /*7bf0*/  @!P3 IMAD.IADD R73, R73, 0x1, -R5.reuse ;  /* 0x000000014949b824 */ /* 0x100fe200078e0a05 */
[----:B------:R-:W-:Y:S01]  /*7c00*/  ISETP.GT.U32.AND P1, PT, R5, R77, PT ;  /* 0x0000004d0500720c */ /* 0x000fe20003f24070 */
[--C-:B------:R-:W-:Y:S01]  /*7c10*/  @!P0 IMAD.IADD R75, R75, 0x1, -R5.reuse ;  /* 0x000000014b4b8824 */ /* 0x100fe200078e0a05 */
[C---:B------:R-:W-:Y:S02]  /*7c20*/  ISETP.GT.U32.AND P3, PT, R5.reuse, R79, PT ;  /* 0x0000004f0500720c */ /* 0x040fe40003f64070 */
        /* <DEDUP_REMOVED lines=17> */
[----:B------:R-:W-:Y:S01]  /*7d40*/  @!P4 IMAD.IADD R80, R80, 0x1, -R5 ;  /* 0x000000015050c824 */ /* 0x000fe200078e0a05 */
[----:B------:R-:W-:-:S02]  /*7d50*/  ISETP.GT.U32.AND P4, PT, R5, R87, PT ;  /* 0x000000570500720c */ /* 0x000fc40003f84070 */
        /* <DEDUP_REMOVED lines=41> */
[--C-:B------:R-:W-:Y:S02]  /*7ff0*/  @!P6 IMAD.IADD R90, R90, 0x1, -R5.reuse ;  /* 0x000000015a5ae824 */ /* 0x100fe400078e0a05 */
        /* <DEDUP_REMOVED lines=185> */
[C---:B------:R-:W-:Y:S02]  /*8b90*/  ISETP.GT.U32.AND P6, PT, R5.reuse, R144, PT ;  /* 0x000000900500720c */ /* 0x040fe40003fc4070 */
        /* <DEDUP_REMOVED lines=73> */
[----:B------:R-:W-:Y:S01]  /*9030*/  IABS R247, R247 ;  /* 0x000000f700f77213 */ /* 0x000fe20000000000 */
[--C-:B------:R-:W-:Y:S01]  /*9040*/  @!P3 IMAD.IADD R159, R159, 0x1, -R5.reuse ;  /* 0x000000019f9fb824 */ /* 0x100fe200078e0a05 */
[C---:B------:R-:W-:Y:S01]  /*9050*/  ISETP.GT.U32.AND P1, PT, R5.reuse, R164, PT ;  /* 0x000000a40500720c */ /* 0x040fe20003f24070 */
[--C-:B------:R-:W-:Y:S01]  /*9060*/  @!P0 IMAD.IADD R162, R162, 0x1, -R5.reuse ;  /* 0x00000001a2a28824 */ /* 0x100fe200078e0a05 */
[----:B------:R-:W-:Y:S01]  /*9070*/  ISETP.GT.U32.AND P3, PT, R5, R166, PT ;  /* 0x000000a60500720c */ /* 0x000fe20003f64070 */
[----:B------:R-:W-:Y:S01]  /*9080*/  VIADD R0, R3, 0xfa ;  /* 0x000000fa03007836 */ /* 0x000fe20000000000 */
[----:B------:R-:W-:Y:S01]  /*9090*/  ISETP.GT.U32.AND P0, PT, R5, R156, PT ;  /* 0x0000009c0500720c */ /* 0x000fe20003f04070 */
[----:B------:R-:W-:Y:S01]  /*90a0*/  IMAD.HI.U32 R126, R7, R247, RZ ;  /* 0x000000f7077e7227 */ /* 0x000fe200078e00ff */
[----:B------:R1:W-:Y:S03]  /*90b0*/  STL [R1+0x14], R248 ;  /* 0x000014f801007387 */ /* 0x0003e60000100800 */
[----:B------:R-:W-:Y:S01]  /*90c0*/  @!P5 IMAD.IADD R155, R155, 0x1, -R5 ;  /* 0x000000019b9bd824 */ /* 0x000fe200078e0a05 */
[----:B------:R-:W-:Y:S01]  /*90d0*/  STL [R1+0x10], R127 ;  /* 0x0000107f01007387 */ /* 0x000fe20000100800 */
[----:B------:R-:W-:Y:S01]  /*90e0*/  ISETP.GT.U32.AND P5, PT, R5, R161, PT ;  /* 0x000000a10500720c */ /* 0x000fe20003fa4070 */
[----:B------:R-:W-:-:S02]  /*90f0*/  IMAD.MOV R126, RZ, RZ, -R126 ;  /* 0x000000ffff7e7224 */ /* 0x000fc400078e0a7e */
[----:B------:R-:W-:Y:S01]  /*9100*/  STL [R1+0xc], R249 ;  /* 0x00000cf901007387 */ /* 0x000fe20000100800 */
[--C-:B------:R-:W-:Y:S01]  /*9110*/  @!P2 IMAD.IADD R158, R158, 0x1, -R5.reuse ;  /* 0x000000019e9ea824 */ /* 0x100fe200078e0a05 */
[----:B-1----:R-:W-:Y:S02]  /*9120*/  IABS R248, R0 ;  /* 0x0000000000f87213 */ /* 0x002fe40000000000 */
[----:B------:R-:W-:Y:S01]  /*9130*/  STL [R1+0x8], R252 ;  /* 0x000008fc01007387 */ /* 0x000fe20000100800 */
[C---:B------:R-:W-:Y:S01]  /*9140*/  ISETP.GT.U32.AND P2, PT, R5.reuse, R165, PT ;  /* 0x000000a50500720c */ /* 0x040fe20003f44070 */
[----:B------:R-:W-:Y:S02]  /*9150*/  @!P4 IMAD.IADD R160, R160, 0x1, -R5 ;  /* 0x00000001a0a0c824 */ /* 0x000fe400078e0a05 */
[----:B------:R-:W-:Y:S01]  /*9160*/  STL [R1+0x4], R251 ;  /* 0x000004fb01007387 */ /* 0x000fe20000100800 */
[C---:B------:R-:W-:Y:S01]  /*9170*/  ISETP.GT.U32.AND P4, PT, R5.reuse, R167, PT ;  /* 0x000000a70500720c */ /* 0x040fe20003f84070 */
[----:B------:R-:W-:-:S02]  /*9180*/  IMAD R247, R5, R126, R247 ;  /* 0x0000007e05f77224 */ /* 0x000fc400078e02f7 */
[----:B------:R-:W-:Y:S01]  /*9190*/  STL [R1], R250 ;  /* 0x000000fa01007387 */ /* 0x000fe20000100800 */
[----:B------:R-:W-:Y:S01]  /*91a0*/  IMAD.HI.U32 R126, R7, R248, RZ ;  /* 0x000000f8077e7227 */ /* 0x000fe200078e00ff */
[C---:B------:R-:W-:Y:S02]  /*91b0*/  ISETP.GT.U32.AND P6, PT, R5.reuse, R151, PT ;  /* 0x000000970500720c */ /* 0x040fe40003fc4070 */
[----:B------:R1:W-:Y:S01]  /*91c0*/  STL [R1+0x1064], R0 ;  /* 0x0010640001007387 */ /* 0x0003e20000100800 */
[--C-:B------:R-:W-:Y:S01]  /*91d0*/  @!P1 IMAD.IADD R164, R164, 0x1, -R5.reuse ;  /* 0x00000001a4a49824 */ /* 0x100fe200078e0a05 */
[C---:B------:R-:W-:Y:S01]  /*91e0*/  ISETP.GT.U32.AND P1, PT, R5.reuse, R171, PT ;  /* 0x000000ab0500720c */ /* 0x040fe20003f24070 */
[--C-:B------:R-:W-:Y:S01]  /*91f0*/  @!P3 IMAD.IADD R166, R166, 0x1, -R5.reuse ;  /* 0x00000001a6a6b824 */ /* 0x100fe200078e0a05 */
[----:B------:R-:W-:Y:S01]  /*9200*/  ISETP.GT.U32.AND P3, PT, R5, R173, PT ;  /* 0x000000ad0500720c */ /* 0x000fe20003f64070 */
[--C-:B------:R-:W-:Y:S02]  /*9210*/  @!P0 IMAD.IADD R156, R156, 0x1, -R5.reuse ;  /* 0x000000019c9c8824 */ /* 0x100fe400078e0a05 */
[----:B-1----:R-:W-:Y:S01]  /*9220*/  VIADD R0, R3, 0xfb ;  /* 0x000000fb03007836 */ /* 0x002fe20000000000 */
[----:B------:R-:W-:Y:S01]  /*9230*/  ISETP.GT.U32.AND P0, PT, R5, R162, PT ;  /* 0x000000a20500720c */ /* 0x000fe20003f04070 */
[----:B------:R-:W-:Y:S01]  /*9240*/  IMAD.MOV R126, RZ, RZ, -R126 ;  /* 0x000000ffff7e7224 */ /* 0x000fe200078e0a7e */
[----:B------:R-:W1:Y:S02]  /*9250*/  S2R R127, SR_TID.X ;  /* 0x00000000007f7919 */ /* 0x000e640000002100 */
[----:B------:R-:W-:Y:S01]  /*9260*/  IABS R249, R0 ;  /* 0x0000000000f97213 */ /* 0x000fe20000000000 */
[----:B------:R2:W-:Y:S01]  /*9270*/  STL [R1+0x1060], R0 ;  /* 0x0010600001007387 */ /* 0x0005e20000100800 */
[----:B------:R-:W-:Y:S01]  /*9280*/  @!P5 IMAD.IADD R161, R161, 0x1, -R5 ;  /* 0x00000001a1a1d824 */ /* 0x000fe200078e0a05 */
[C---:B------:R-:W-:Y:S01]  /*9290*/  ISETP.GT.U32.AND P5, PT, R5.reuse, R168, PT ;  /* 0x000000a80500720c */ /* 0x040fe20003fa4070 */
[----:B------:R-:W-:-:S02]  /*92a0*/  IMAD R248, R5, R126, R248 ;  /* 0x0000007e05f87224 */ /* 0x000fc400078e02f8 */
[----:B------:R-:W-:Y:S01]  /*92b0*/  IMAD.HI.U32 R126, R7, R249, RZ ;  /* 0x000000f9077e7227 */ /* 0x000fe200078e00ff */
[----:B--2---:R-:W-:-:S03]  /*92c0*/  IADD3 R0, R3, 0xfc, RZ ;  /* 0x000000fc03007810 */ /* 0x004fc60007ffe0ff */
[--C-:B------:R-:W-:Y:S01]  /*92d0*/  @!P2 IMAD.IADD R165, R165, 0x1, -R5.reuse ;  /* 0x00000001a5a5a824 */ /* 0x100fe200078e0a05 */
[----:B------:R-:W-:Y:S01]  /*92e0*/  ISETP.GT.U32.AND P2, PT, R5, R172, PT ;  /* 0x000000ac0500720c */ /* 0x000fe20003f44070 */
[--C-:B------:R-:W-:Y:S01]  /*92f0*/  @!P4 IMAD.IADD R167, R167, 0x1, -R5.reuse ;  /* 0x00000001a7a7c824 */ /* 0x100fe200078e0a05 */
[----:B------:R-:W-:Y:S01]  /*9300*/  IABS R250, R0 ;  /* 0x0000000000fa7213 */ /* 0x000fe20000000000 */
[----:B------:R2:W-:Y:S01]  /*9310*/  STL [R1+0x105c], R0 ;  /* 0x00105c0001007387 */ /* 0x0005e20000100800 */
[----:B------:R-:W-:Y:S01]  /*9320*/  ISETP.GT.U32.AND P4, PT, R5, R174, PT ;  /* 0x000000ae0500720c */ /* 0x000fe20003f84070 */
[----:B------:R-:W-:Y:S02]  /*9330*/  IMAD.MOV R126, RZ, RZ, -R126 ;  /* 0x000000ffff7e7224 */ /* 0x000fe400078e0a7e */
[--C-:B------:R-:W-:Y:S01]  /*9340*/  @!P6 IMAD.IADD R151, R151, 0x1, -R5.reuse ;  /* 0x000000019797e824 */ /* 0x100fe200078e0a05 */
[----:B------:R-:W-:Y:S01]  /*9350*/  ISETP.GT.U32.AND P6, PT, R5, R163, PT ;  /* 0x000000a30500720c */ /* 0x000fe20003fc4070 */
[----:B------:R-:W-:Y:S01]  /*9360*/  @!P1 IMAD.IADD R171, R171, 0x1, -R5 ;  /* 0x00000001abab9824 */ /* 0x000fe200078e0a05 */
[----:B------:R-:W-:Y:S01]  /*9370*/  ISETP.GT.U32.AND P1, PT, R5, R165, PT ;  /* 0x000000a50500720c */ /* 0x000fe20003f24070 */
[----:B--2---:R-:W-:-:S02]  /*9380*/  VIADD R0, R3, 0xfd ;  /* 0x000000fd03007836 */ /* 0x004fc40000000000 */
[----:B------:R-:W-:Y:S01]  /*9390*/  @!P3 IMAD.IADD R173, R173, 0x1, -R5 ;  /* 0x00000001adadb824 */ /* 0x000fe200078e0a05 */
[C---:B------:R-:W-:Y:S01]  /*93a0*/  ISETP.GT.U32.AND P3, PT, R5.reuse, R167, PT ;  /* 0x000000a70500720c */ /* 0x040fe20003f64070 */
[C---:B------:R-:W-:Y:S01]  /*93b0*/  IMAD R249, R5.reuse, R126, R249 ;  /* 0x0000007e05f97224 */ /* 0x040fe200078e02f9 */
[----:B------:R2:W-:Y:S01]  /*93c0*/  STL [R1+0x1058], R0 ;  /* 0x0010580001007387 */ /* 0x0005e20000100800 */
[----:B------:R-:W-:Y:S01]  /*93d0*/  IABS R251, R0 ;  /* 0x0000000000fb7213 */ /* 0x000fe20000000000 */
[----:B------:R-:W-:Y:S01]  /*93e0*/  @!P0 IMAD.IADD R162, R162, 0x1, -R5 ;  /* 0x00000001a2a28824 */ /* 0x000fe200078e0a05 */
[----:B------:R-:W-:Y:S01]  /*93f0*/  ISETP.GT.U32.AND P0, PT, R5, R169, PT ;  /* 0x000000a90500720c */ /* 0x000fe20003f04070 */
[----:B------:R-:W-:-:S04]  /*9400*/  IMAD.HI.U32 R126, R7, R250, RZ ;  /* 0x000000fa077e7227 */ /* 0x000fc800078e00ff */
[----:B--2---:R-:W-:Y:S02]  /*9410*/  VIADD R0, R3, 0xfe ;  /* 0x000000fe03007836 */ /* 0x004fe40000000000 */
[--C-:B------:R-:W-:Y:S01]  /*9420*/  @!P5 IMAD.IADD R168, R168, 0x1, -R5.reuse ;  /* 0x00000001a8a8d824 */ /* 0x100fe200078e0a05 */
[C---:B------:R-:W-:Y:S01]  /*9430*/  ISETP.GT.U32.AND P5, PT, R5.reuse, R175, PT ;  /* 0x000000af0500720c */ /* 0x040fe20003fa4070 */
[----:B------:R-:W-:Y:S01]  /*9440*/  IMAD.MOV R126, RZ, RZ, -R126 ;  /* 0x000000ffff7e7224 */ /* 0x000fe200078e0a7e */
[----:B------:R-:W-:Y:S01]  /*9450*/  IABS R252, R0 ;  /* 0x0000000000fc7213 */ /* 0x000fe20000000000 */
[--C-:B------:R-:W-:Y:S01]  /*9460*/  @!P2 IMAD.IADD R172, R172, 0x1, -R5.reuse ;  /* 0x00000001acaca824 */ /* 0x100fe200078e0a05 */
[C---:B------:R-:W-:Y:S01]  /*9470*/  ISETP.GT.U32.AND P2, PT, R5.reuse, R166, PT ;  /* 0x000000a60500720c */ /* 0x040fe20003f44070 */
[----:B------:R-:W-:Y:S01]  /*9480*/  @!P4 IMAD.IADD R174, R174, 0x1, -R5 ;  /* 0x00000001aeaec824 */ /* 0x000fe200078e0a05 */
[C---:B------:R-:W-:Y:S01]  /*9490*/  ISETP.GT.U32.AND P4, PT, R5.reuse, R168, PT ;  /* 0x000000a80500720c */ /* 0x040fe20003f84070 */
[----:B------:R-:W-:-:S02]  /*94a0*/  IMAD R250, R5, R126, R250 ;  /* 0x0000007e05fa7224 */ /* 0x000fc400078e02fa */
[----:B------:R-:W-:Y:S01]  /*94b0*/  @!P6 IMAD.IADD R163, R163, 0x1, -R5 ;  /* 0x00000001a3a3e824 */ /* 0x000fe200078e0a05 */
[----:B------:R-:W-:Y:S01]  /*94c0*/  ISETP.GT.U32.AND P6, PT, R5, R170, PT ;  /* 0x000000aa0500720c */ /* 0x000fe20003fc4070 */
[----:B------:R-:W-:Y:S01]  /*94d0*/  IMAD.HI.U32 R126, R7, R251, RZ ;  /* 0x000000fb077e7227 */ /* 0x000fe200078e00ff */
[----:B------:R-:W-:-:S03]  /*94e0*/  @!P0 IADD3 R169, R169, -R5, RZ ;  /* 0x80000005a9a98210 */ /* 0x000fc60007ffe0ff */
[----:B------:R-:W-:Y:S01]  /*94f0*/  @!P1 IMAD.IADD R165, R165, 0x1, -R5 ;  /* 0x00000001a5a59824 */ /* 0x000fe200078e0a05 */
[----:B------:R-:W-:Y:S01]  /*9500*/  ISETP.GT.U32.AND P1, PT, R5, R171, PT ;  /* 0x000000ab0500720c */ /* 0x000fe20003f24070 */
[----:B------:R-:W-:Y:S01]  /*9510*/  IMAD.HI.U32 R7, R7, R252, RZ ;  /* 0x000000fc07077227 */ /* 0x000fe200078e00ff */
[----:B------:R-:W-:-:S03]  /*9520*/  ISETP.GT.U32.AND P0, PT, R5, R176, PT ;  /* 0x000000b00500720c */ /* 0x000fc60003f04070 */
[----:B------:R-:W-:Y:S01]  /*9530*/  @!P3 IMAD.IADD R167, R167, 0x1, -R5 ;  /* 0x00000001a7a7b824 */ /* 0x000fe200078e0a05 */
[----:B------:R-:W-:Y:S01]  /*9540*/  ISETP.GT.U32.AND P3, PT, R5, R173, PT ;  /* 0x000000ad0500720c */ /* 0x000fe20003f64070 */
[----:B------:R-:W-:Y:S02]  /*9550*/  IMAD.MOV R126, RZ, RZ, -R126 ;  /* 0x000000ffff7e7224 */ /* 0x000fe400078e0a7e */
[----:B------:R-:W-:Y:S01]  /*9560*/  IMAD.MOV R7, RZ, RZ, -R7 ;  /* 0x000000ffff077224 */ /* 0x000fe200078e0a07 */
[----:B------:R2:W-:Y:S01]  /*9570*/  STL [R1+0x1054], R0 ;  /* 0x0010540001007387 */ /* 0x0005e20000100800 */
[----:B------:R-:W-:Y:S01]  /*9580*/  @!P5 IMAD.IADD R175, R175, 0x1, -R5 ;  /* 0x00000001afafd824 */ /* 0x000fe200078e0a05 */
[C---:B------:R-:W-:Y:S01]  /*9590*/  ISETP.GT.U32.AND P5, PT, R5.reuse, R169, PT ;  /* 0x000000a90500720c */ /* 0x040fe20003fa4070 */
[----:B------:R-:W-:Y:S01]  /*95a0*/  IMAD R251, R5, R126, R251 ;  /* 0x0000007e05fb7224 */ /* 0x000fe200078e02fb */
[----:B-1----:R-:W-:Y:S01]  /*95b0*/  LOP3.LUT R126, R127, 0x60, RZ, 0xc0, !PT ;  /* 0x000000607f7e7812 */ /* 0x002fe200078ec0ff */
[----:B------:R-:W-:-:S02]  /*95c0*/  IMAD R252, R5, R7, R252 ;  /* 0x0000000705fc7224 */ /* 0x000fc400078e02fc */
[----:B------:R-:W-:Y:S02]  /*95d0*/  IMAD.SHL.U32 R7, R127, 0x4, RZ ;  /* 0x000000047f077824 */ /* 0x000fe400078e00ff */
[--C-:B------:R-:W-:Y:S01]  /*95e0*/  @!P2 IMAD.IADD R166, R166, 0x1, -R5.reuse ;  /* 0x00000001a6a6a824 */ /* 0x100fe200078e0a05 */
[----:B--2---:R-:W2:Y:S01]  /*95f0*/  LDL R0, [R1+0x1040] ;  /* 0x0010400001007983 */ /* 0x004ea20000100800 */
[C---:B------:R-:W-:Y:S01]  /*9600*/  ISETP.GT.U32.AND P2, PT, R5.reuse, R172, PT ;  /* 0x000000ac0500720c */ /* 0x040fe20003f44070 */
[--C-:B------:R-:W-:Y:S02]  /*9610*/  @!P4 IMAD.IADD R168, R168, 0x1, -R5.reuse ;  /* 0x00000001a8a8c824 */ /* 0x100fe400078e0a05 */
[----:B------:R-:W3:Y:S01]  /*9620*/  LDL R127, [R1+0xd10] ;  /* 0x000d1000017f7983 */ /* 0x000ee20000100800 */
        /* <DEDUP_REMOVED lines=93> */
[C---:B------:R-:W-:Y:S02]  /*9c00*/  ISETP.GT.U32.AND P5, PT, R5.reuse, R191, PT ;  /* 0x000000bf0500720c */ /* 0x040fe40003fa4070 */
[----:B------:R-:W-:Y:S01]  /*9c10*/  @!P2 IADD3 R200, R200, -R5, RZ ;  /* 0x80000005c8c8a210 */ /* 0x000fe20007ffe0ff */
[--C-:B------:R-:W-:Y:S01]  /*9c20*/  @!P4 IMAD.IADD R202, R202, 0x1, -R5.reuse ;  /* 0x00000001cacac824 */ /* 0x100fe200078e0a05 */
[C---:B------:R-:W-:Y:S02]  /*9c30*/  ISETP.GT.U32.AND P2, PT, R5.reuse, R194, PT ;  /* 0x000000c20500720c */ /* 0x040fe40003f44070 */
        /* <DEDUP_REMOVED lines=47> */
[--C-:B------:R-:W-:Y:S02]  /*9f30*/  @!P0 IMAD.IADD R205, R205, 0x1, -R5.reuse ;  /* 0x00000001cdcd8824 */ /* 0x100fe400078e0a05 */
        /* <DEDUP_REMOVED lines=8> */
[----:B------:R-:W-:Y:S01]  /*9fc0*/  @!P3 IMAD.IADD R209, R209, 0x1, -R5 ;  /* 0x00000001d1d1b824 */ /* 0x000fe200078e0a05 */
[----:B------:R-:W-:-:S05]  /*9fd0*/  ISETP.GT.U32.AND P3, PT, R5, R216, PT ;  /* 0x000000d80500720c */ /* 0x000fca0003f64070 */
        /* <DEDUP_REMOVED lines=21> */
[----:B------:R-:W-:Y:S01]  /*a130*/  @!P3 IMAD.IADD R223, R223, 0x1, -R5 ;  /* 0x00000001dfdfb824 */ /* 0x000fe200078e0a05 */
[----:B------:R-:W-:-:S03]  /*a140*/  ISETP.GT.U32.AND P3, PT, R5, R217, PT ;  /* 0x000000d90500720c */ /* 0x000fc60003f64070 */
[--C-:B------:R-:W-:Y:S02]  /*a150*/  @!P5 IMAD.IADD R218, R218, 0x1, -R5.reuse ;  /* 0x00000001dadad824 */ /* 0x100fe400078e0a05 */
[--C-:B------:R-:W-:Y:S01]  /*a160*/  @!P6 IMAD.IADD R215, R215, 0x1, -R5.reuse ;  /* 0x00000001d7d7e824 */ /* 0x100fe200078e0a05 */
[----:B------:R-:W-:Y:S01]  /*a170*/  ISETP.GT.U32.AND P6, PT, R5, R222, PT ;  /* 0x000000de0500720c */ /* 0x000fe20003fc4070 */
[--C-:B------:R-:W-:Y:S02]  /*a180*/  @!P2 IMAD.IADD R221, R221, 0x1, -R5.reuse ;  /* 0x00000001dddda824 */ /* 0x100fe400078e0a05 */
[--C-:B------:R-:W-:Y:S01]  /*a190*/  @!P4 IMAD.IADD R224, R224, 0x1, -R5.reuse ;  /* 0x00000001e0e0c824 */ /* 0x100fe200078e0a05 */
[----:B------:R-:W-:Y:S01]  /*a1a0*/  ISETP.GT.U32.AND P4, PT, R5, R218, PT ;  /* 0x000000da0500720c */ /* 0x000fe20003f84070 */
[--C-:B------:R-:W-:Y:S01]  /*a1b0*/  @!P1 IMAD.IADD R227, R227, 0x1, -R5.reuse ;  /* 0x00000001e3e39824 */ /* 0x100fe200078e0a05 */
[----:B------:R-:W-:Y:S01]  /*a1c0*/  ISETP.GT.U32.AND P1, PT, R5, R221, PT ;  /* 0x000000dd0500720c */ /* 0x000fe20003f24070 */
[----:B------:R-:W-:Y:S01]  /*a1d0*/  @!P3 IMAD.IADD R217, R217, 0x1, -R5 ;  /* 0x00000001d9d9b824 */ /* 0x000fe200078e0a05 */
[----:B------:R-:W-:-:S02]  /*a1e0*/  ISETP.GT.U32.AND P3, PT, R5, R223, PT ;  /* 0x000000df0500720c */ /* 0x000fc40003f64070 */
[----:B------:R-:W-:-:S03]  /*a1f0*/  ISETP.GT.U32.AND P2, PT, R5, R228, PT ;  /* 0x000000e40500720c */ /* 0x000fc60003f44070 */
[----:B------:R-:W-:Y:S01]  /*a200*/  @!P6 IMAD.IADD R222, R222, 0x1, -R5 ;  /* 0x00000001dedee824 */ /* 0x000fe200078e0a05 */
[----:B------:R-:W-:-:S03]  /*a210*/  ISETP.GT.U32.AND P6, PT, R5, R216, PT ;  /* 0x000000d80500720c */ /* 0x000fc60003fc4070 */
[--C-:B------:R-:W-:Y:S01]  /*a220*/  @!P4 IMAD.IADD R218, R218, 0x1, -R5.reuse ;  /* 0x00000001dadac824 */ /* 0x100fe200078e0a05 */
[----:B------:R-:W-:Y:S01]  /*a230*/  ISETP.GT.U32.AND P4, PT, R5, R224, PT ;  /* 0x000000e00500720c */ /* 0x000fe20003f84070 */
[--C-:B------:R-:W-:Y:S01]  /*a240*/  @!P1 IMAD.IADD R221, R221, 0x1, -R5.reuse ;  /* 0x00000001dddd9824 */ /* 0x100fe200078e0a05 */
[----:B------:R-:W-:Y:S01]  /*a250*/  ISETP.GT.U32.AND P1, PT, R5, R227, PT ;  /* 0x000000e30500720c */ /* 0x000fe20003f24070 */
[--C-:B------:R-:W-:Y:S01]  /*a260*/  @!P3 IMAD.IADD R223, R223, 0x1, -R5.reuse ;  /* 0x00000001dfdfb824 */ /* 0x100fe200078e0a05 */
[----:B------:R-:W-:Y:S01]  /*a270*/  ISETP.GT.U32.AND P3, PT, R5, R230, PT ;  /* 0x000000e60500720c */ /* 0x000fe20003f64070 */
[----:B------:R-:W-:-:S04]  /*a280*/  @!P2 IMAD.IADD R228, R228, 0x1, -R5 ;  /* 0x00000001e4e4a824 */ /* 0x000fc800078e0a05 */
[----:B------:R-:W-:Y:S01]  /*a290*/  @!P6 IMAD.IADD R216, R216, 0x1, -R5 ;  /* 0x00000001d8d8e824 */ /* 0x000fe200078e0a05 */
[----:B------:R-:W-:-:S03]  /*a2a0*/  ISETP.GT.U32.AND P6, PT, R5, R228, PT ;  /* 0x000000e40500720c */ /* 0x000fc60003fc4070 */
[--C-:B------:R-:W-:Y:S01]  /*a2b0*/  @!P4 IMAD.IADD R224, R224, 0x1, -R5.reuse ;  /* 0x00000001e0e0c824 */ /* 0x100fe200078e0a05 */
[----:B------:R-:W-:Y:S01]  /*a2c0*/  ISETP.GT.U32.AND P4, PT, R5, R231, PT ;  /* 0x000000e70500720c */ /* 0x000fe20003f84070 */
[--C-:B------:R-:W-:Y:S01]  /*a2d0*/  @!P1 IMAD.IADD R227, R227, 0x1, -R5.reuse ;  /* 0x00000001e3e39824 */ /* 0x100fe200078e0a05 */
[C---:B------:R-:W-:Y:S01]  /*a2e0*/  ISETP.GT.U32.AND P1, PT, R5.reuse, R234, PT ;  /* 0x000000ea0500720c */ /* 0x040fe20003f24070 */
[----:B------:R-:W-:Y:S01]  /*a2f0*/  @!P3 IMAD.IADD R230, R230, 0x1, -R5 ;  /* 0x00000001e6e6b824 */ /* 0x000fe200078e0a05 */
[----:B------:R-:W-:-:S05]  /*a300*/  ISETP.GT.U32.AND P3, PT, R5, R237, PT ;  /* 0x000000ed0500720c */ /* 0x000fca0003f64070 */
[----:B------:R-:W-:Y:S01]  /*a310*/  @!P6 IMAD.IADD R228, R228, 0x1, -R5 ;  /* 0x00000001e4e4e824 */ /* 0x000fe200078e0a05 */
[----:B------:R-:W-:-:S03]  /*a320*/  ISETP.GT.U32.AND P6, PT, R5, R235, PT ;  /* 0x000000eb0500720c */ /* 0x000fc60003fc4070 */
[--C-:B------:R-:W-:Y:S02]  /*a330*/  @!P4 IMAD.IADD R231, R231, 0x1, -R5.reuse ;  /* 0x00000001e7e7c824 */ /* 0x100fe400078e0a05 */
[--C-:B------:R-:W-:Y:S01]  /*a340*/  @!P1 IMAD.IADD R234, R234, 0x1, -R5.reuse ;  /* 0x00000001eaea9824 */ /* 0x100fe200078e0a05 */
[----:B------:R-:W-:Y:S01]  /*a350*/  ISETP.GT.U32.AND P1, PT, R5, R241, PT ;  /* 0x000000f10500720c */ /* 0x000fe20003f24070 */
[----:B------:R-:W-:Y:S01]  /*a360*/  @!P3 IMAD.IADD R237, R237, 0x1, -R5 ;  /* 0x00000001ededb824 */ /* 0x000fe200078e0a05 */
[----:B------:R-:W-:-:S05]  /*a370*/  ISETP.GT.U32.AND P3, PT, R5, R231, PT ;  /* 0x000000e70500720c */ /* 0x000fca0003f64070 */
[----:B------:R-:W-:-:S06]  /*a380*/  @!P6 IMAD.IADD R235, R235, 0x1, -R5 ;  /* 0x00000001ebebe824 */ /* 0x000fcc00078e0a05 */
[--C-:B------:R-:W-:Y:S01]  /*a390*/  @!P1 IMAD.IADD R241, R241, 0x1, -R5.reuse ;  /* 0x00000001f1f19824 */ /* 0x100fe200078e0a05 */
[----:B------:R-:W-:Y:S01]  /*a3a0*/  ISETP.GT.U32.AND P1, PT, R5, R235, PT ;  /* 0x000000eb0500720c */ /* 0x000fe20003f24070 */
[----:B------:R-:W-:Y:S01]  /*a3b0*/  @!P3 IMAD.IADD R231, R231, 0x1, -R5 ;  /* 0x00000001e7e7b824 */ /* 0x000fe200078e0a05 */
[----:B------:R-:W-:-:S11]  /*a3c0*/  ISETP.GT.U32.AND P3, PT, R5, R237, PT ;  /* 0x000000ed0500720c */ /* 0x000fd60003f64070 */
[--C-:B------:R-:W-:Y:S01]  /*a3d0*/  @!P1 IMAD.IADD R235, R235, 0x1, -R5.reuse ;  /* 0x00000001ebeb9824 */ /* 0x100fe200078e0a05 */
[----:B------:R-:W-:Y:S01]  /*a3e0*/  ISETP.GT.U32.AND P1, PT, R5, R242, PT ;  /* 0x000000f20500720c */ /* 0x000fe20003f24070 */
[----:B------:R-:W-:Y:S01]  /*a3f0*/  @!P3 IMAD.IADD R237, R237, 0x1, -R5 ;  /* 0x00000001ededb824 */ /* 0x000fe200078e0a05 */
[----:B------:R-:W-:-:S11]  /*a400*/  ISETP.GT.U32.AND P3, PT, R5, R244, PT ;  /* 0x000000f40500720c */ /* 0x000fd60003f64070 */
[--C-:B------:R-:W-:Y:S01]  /*a410*/  @!P1 IMAD.IADD R242, R242, 0x1, -R5.reuse ;  /* 0x00000001f2f29824 */ /* 0x100fe200078e0a05 */
[C---:B------:R-:W-:Y:S01]  /*a420*/  ISETP.GT.U32.AND P1, PT, R5.reuse, R249, PT ;  /* 0x000000f90500720c */ /* 0x040fe20003f24070 */
[----:B------:R-:W-:Y:S01]  /*a430*/  @!P3 IMAD.IADD R244, R244, 0x1, -R5 ;  /* 0x00000001f4f4b824 */ /* 0x000fe200078e0a05 */
[----:B------:R-:W-:Y:S02]  /*a440*/  ISETP.GT.U32.AND P3, PT, R5, R251, PT ;  /* 0x000000fb0500720c */ /* 0x000fe40003f64070 */
[----:B------:R-:W-:-:S09]  /*a450*/  LOP3.LUT R7, R7, 0x7c, RZ, 0xc0, !PT ;  /* 0x0000007c07077812 */ /* 0x000fd200078ec0ff */
[--C-:B------:R-:W-:Y:S01]  /*a460*/  @!P1 IMAD.IADD R249, R249, 0x1, -R5.reuse ;  /* 0x00000001f9f99824 */ /* 0x100fe200078e0a05 */
[----:B--2---:R-:W-:Y:S01]  /*a470*/  ISETP.GE.AND P1, PT, R0, RZ, PT ;  /* 0x000000ff0000720c */ /* 0x004fe20003f26270 */
[----:B------:R-:W-:Y:S01]  /*a480*/  @!P3 IMAD.IADD R251, R251, 0x1, -R5 ;  /* 0x00000001fbfbb824 */ /* 0x000fe200078e0a05 */
[----:B---3--:R-:W-:Y:S01]  /*a490*/  ISETP.NE.AND P3, PT, R127, RZ, PT ;  /* 0x000000ff7f00720c */ /* 0x008fe20003f65270 */
[----:B------:R-:W-:-:S05]  /*a4a0*/  IMAD R7, R126, 0x400, R7 ;  /* 0x000004007e077824 */ /* 0x000fca00078e0207 */
[----:B------:R1:W-:Y:S04]  /*a4b0*/  STL [R1+0x1440], R7 ;  /* 0x0014400701007387 */ /* 0x0003e80000100800 */
[----:B------:R-:W2:Y:S01]  /*a4c0*/  LDL R0, [R1+0xd14] ;  /* 0x000d140001007983 */ /* 0x000ea20000100800 */
[----:B------:R-:W-:Y:S02]  /*a4d0*/  @!P1 IMAD.MOV R4, RZ, RZ, -R4 ;  /* 0x000000ffff049224 */ /* 0x000fe400078e0a04 */
[----:B------:R-:W-:Y:S02]  /*a4e0*/  @!P3 LOP3.LUT R4, RZ, R127, RZ, 0x33, !PT ;  /* 0x0000007fff04b212 */ /* 0x000fe400078e33ff */
[----:B------:R-:W3:Y:S03]  /*a4f0*/  LDL R127, [R1+0x1050] ;  /* 0x00105000017f7983 */ /* 0x000ee60000100800 */
[----:B------:R-:W-:Y:S01]  /*a500*/  IMAD R126, R4, UR4, RZ ;  /* 0x00000004047e7c24 */ /* 0x000fe2000f8e02ff */
[----:B-1----:R-:W4:Y:S04]  /*a510*/  LDL R7, [R1+0x1044] ;  /* 0x0010440001077983 */ /* 0x002f280000100800 */
[----:B------:R1:W-:Y:S04]  /*a520*/  STL [R1+0x1444], R3 ;  /* 0x0014440301007387 */ /* 0x0003e80000100800 */
[----:B------:R-:W2:Y:S01]  /*a530*/  LDL R4, [R1+0x143c] ;  /* 0x00143c0001047983 */ /* 0x000ea20000100800 */
[----:B------:R-:W-:-:S13]  /*a540*/  ISETP.GT.U32.AND P0, PT, R5, R212, PT ;  /* 0x000000d40500720c */ /* 0x000fda0003f04070 */
[----:B------:R-:W-:Y:S01]  /*a550*/  @!P0 IMAD.IADD R212, R212, 0x1, -R5 ;  /* 0x00000001d4d48824 */ /* 0x000fe200078e0a05 */
[----:B------:R-:W-:-:S13]  /*a560*/  ISETP.GT.U32.AND P0, PT, R5, R206, PT ;  /* 0x000000ce0500720c */ /* 0x000fda0003f04070 */
[----:B------:R-:W-:Y:S01]  /*a570*/  @!P0 IMAD.IADD R206, R206, 0x1, -R5 ;  /* 0x00000001cece8824 */ /* 0x000fe200078e0a05 */
[----:B------:R-:W-:-:S13]  /*a580*/  ISETP.GT.U32.AND P0, PT, R5, R212, PT ;  /* 0x000000d40500720c */ /* 0x000fda0003f04070 */
[----:B------:R-:W-:Y:S01]  /*a590*/  @!P0 IMAD.IADD R212, R212, 0x1, -R5 ;  /* 0x00000001d4d48824 */ /* 0x000fe200078e0a05 */
[C---:B------:R-:W-:Y:S02]  /*a5a0*/  ISETP.GT.U32.AND P0, PT, R5.reuse, R219, PT ;  /* 0x000000db0500720c */ /* 0x040fe40003f04070 */
[----:B------:R-:W-:-:S11]  /*a5b0*/  ISETP.GT.U32.AND P5, PT, R5, R225, PT ;  /* 0x000000e10500720c */ /* 0x000fd60003fa4070 */
[--C-:B------:R-:W-:Y:S01]  /*a5c0*/  @!P0 IMAD.IADD R219, R219, 0x1, -R5.reuse ;  /* 0x00000001dbdb8824 */ /* 0x100fe200078e0a05 */
[----:B------:R-:W-:Y:S01]  /*a5d0*/  ISETP.GT.U32.AND P0, PT, R5, R226, PT ;  /* 0x000000e20500720c */ /* 0x000fe20003f04070 */
[----:B------:R-:W-:-:S03]  /*a5e0*/  @!P5 IMAD.IADD R225, R225, 0x1, -R5 ;  /* 0x00000001e1e1d824 */ /* 0x000fc600078e0a05 */
[C---:B------:R-:W-:Y:S02]  /*a5f0*/  ISETP.GT.U32.AND P5, PT, R5.reuse, R219, PT ;  /* 0x000000db0500720c */ /* 0x040fe40003fa4070 */
[----:B------:R-:W-:-:S07]  /*a600*/  ISETP.GT.U32.AND P2, PT, R5, R222, PT ;  /* 0x000000de0500720c */ /* 0x000fce0003f44070 */
[----:B------:R-:W-:Y:S01]  /*a610*/  @!P0 IMAD.IADD R226, R226, 0x1, -R5 ;  /* 0x00000001e2e28824 */ /* 0x000fe200078e0a05 */
[----:B------:R-:W-:-:S03]  /*a620*/  ISETP.GT.U32.AND P0, PT, R5, R220, PT ;  /* 0x000000dc0500720c */ /* 0x000fc60003f04070 */
[----:B------:R-:W-:Y:S02]  /*a630*/  @!P5 IADD3 R219, R219, -R5, RZ ;  /* 0x80000005dbdbd210 */ /* 0x000fe40007ffe0ff */
[C---:B------:R-:W-:Y:S01]  /*a640*/  ISETP.GT.U32.AND P5, PT, R5.reuse, R225, PT ;  /* 0x000000e10500720c */ /* 0x040fe20003fa4070 */
[----:B------:R-:W-:Y:S01]  /*a650*/  @!P2 IMAD.IADD R222, R222, 0x1, -R5 ;  /* 0x00000001dedea824 */ /* 0x000fe200078e0a05 */
[----:B------:R-:W-:-:S06]  /*a660*/  ISETP.GT.U32.AND P2, PT, R5, R229, PT ;  /* 0x000000e50500720c */ /* 0x000fcc0003f44070 */
[----:B------:R-:W-:Y:S01]  /*a670*/  @!P0 IMAD.IADD R220, R220, 0x1, -R5 ;  /* 0x00000001dcdc8824 */ /* 0x000fe200078e0a05 */
[----:B------:R-:W-:-:S04]  /*a680*/  ISETP.GT.U32.AND P0, PT, R5, R226, PT ;  /* 0x000000e20500720c */ /* 0x000fc80003f04070 */
[--C-:B------:R-:W-:Y:S01]  /*a690*/  @!P5 IMAD.IADD R225, R225, 0x1, -R5.reuse ;  /* 0x00000001e1e1d824 */ /* 0x100fe200078e0a05 */
[----:B------:R-:W-:Y:S01]  /*a6a0*/  ISETP.GT.U32.AND P5, PT, R5, R232, PT ;  /* 0x000000e80500720c */ /* 0x000fe20003fa4070 */
[----:B------:R-:W-:Y:S01]  /*a6b0*/  @!P2 IMAD.IADD R229, R229, 0x1, -R5 ;  /* 0x00000001e5e5a824 */ /* 0x000fe200078e0a05 */
[----:B------:R-:W-:-:S06]  /*a6c0*/  ISETP.GT.U32.AND P2, PT, R5, R236, PT ;  /* 0x000000ec0500720c */ /* 0x000fcc0003f44070 */
[--C-:B------:R-:W-:Y:S01]  /*a6d0*/  @!P0 IMAD.IADD R226, R226, 0x1, -R5.reuse ;  /* 0x00000001e2e28824 */ /* 0x100fe200078e0a05 */
[C---:B------:R-:W-:Y:S02]  /*a6e0*/  ISETP.GT.U32.AND P0, PT, R5.reuse, R233, PT ;  /* 0x000000e90500720c */ /* 0x040fe40003f04070 */
[C---:B------:R-:W-:Y:S02]  /*a6f0*/  ISETP.GT.U32.AND P4, PT, R5.reuse, R238, PT ;  /* 0x000000ee0500720c */ /* 0x040fe40003f84070 */
[--C-:B------:R-:W-:Y:S01]  /*a700*/  @!P5 IMAD.IADD R232, R232, 0x1, -R5.reuse ;  /* 0x00000001e8e8d824 */ /* 0x100fe200078e0a05 */
[C---:B------:R-:W-:Y:S01]  /*a710*/  ISETP.GT.U32.AND P5, PT, R5.reuse, R239, PT ;  /* 0x000000ef0500720c */ /* 0x040fe20003fa4070 */
[----:B------:R-:W-:Y:S01]  /*a720*/  @!P2 IMAD.IADD R236, R236, 0x1, -R5 ;  /* 0x00000001ececa824 */ /* 0x000fe200078e0a05 */
[----:B------:R-:W-:-:S06]  /*a730*/  ISETP.GT.U32.AND P2, PT, R5, R230, PT ;  /* 0x000000e60500720c */ /* 0x000fcc0003f44070 */
[--C-:B------:R-:W-:Y:S01]  /*a740*/  @!P0 IMAD.IADD R233, R233, 0x1, -R5.reuse ;  /* 0x00000001e9e98824 */ /* 0x100fe200078e0a05 */
[C---:B------:R-:W-:Y:S01]  /*a750*/  ISETP.GT.U32.AND P0, PT, R5.reuse, R240, PT ;  /* 0x000000f00500720c */ /* 0x040fe20003f04070 */
[--C-:B------:R-:W-:Y:S01]  /*a760*/  @!P4 IMAD.IADD R238, R238, 0x1, -R5.reuse ;  /* 0x00000001eeeec824 */ /* 0x100fe200078e0a05 */
[----:B------:R-:W-:Y:S02]  /*a770*/  ISETP.GT.U32.AND P4, PT, R5, R232, PT ;  /* 0x000000e80500720c */ /* 0x000fe40003f84070 */
[--C-:B------:R-:W-:Y:S01]  /*a780*/  @!P5 IMAD.IADD R239, R239, 0x1, -R5.reuse ;  /* 0x00000001efefd824 */ /* 0x100fe200078e0a05 */
[C---:B------:R-:W-:Y:S01]  /*a790*/  ISETP.GT.U32.AND P5, PT, R5.reuse, R233, PT ;  /* 0x000000e90500720c */ /* 0x040fe20003fa4070 */
[----:B------:R-:W-:Y:S01]  /*a7a0*/  @!P2 IMAD.IADD R230, R230, 0x1, -R5 ;  /* 0x00000001e6e6a824 */ /* 0x000fe200078e0a05 */
[C---:B------:R-:W-:Y:S02]  /*a7b0*/  ISETP.GT.U32.AND P2, PT, R5.reuse, R236, PT ;  /* 0x000000ec0500720c */ /* 0x040fe40003f44070 */
[----:B------:R-:W-:-:S04]  /*a7c0*/  ISETP.GT.U32.AND P6, PT, R5, R229, PT ;  /* 0x000000e50500720c */ /* 0x000fc80003fc4070 */
[--C-:B------:R-:W-:Y:S01]  /*a7d0*/  @!P0 IMAD.IADD R240, R240, 0x1, -R5.reuse ;  /* 0x00000001f0f08824 */ /* 0x100fe200078e0a05 */
[C---:B------:R-:W-:Y:S01]  /*a7e0*/  ISETP.GT.U32.AND P0, PT, R5.reuse, R234, PT ;  /* 0x000000ea0500720c */ /* 0x040fe20003f04070 */
[--C-:B------:R-:W-:Y:S01]  /*a7f0*/  @!P4 IMAD.IADD R232, R232, 0x1, -R5.reuse ;  /* 0x00000001e8e8c824 */ /* 0x100fe200078e0a05 */
[----:B------:R-:W-:Y:S02]  /*a800*/  ISETP.GT.U32.AND P4, PT, R5, R238, PT ;  /* 0x000000ee0500720c */ /* 0x000fe40003f84070 */
[--C-:B------:R-:W-:Y:S01]  /*a810*/  @!P5 IMAD.IADD R233, R233, 0x1, -R5.reuse ;  /* 0x00000001e9e9d824 */ /* 0x100fe200078e0a05 */
[C---:B------:R-:W-:Y:S01]  /*a820*/  ISETP.GT.U32.AND P5, PT, R5.reuse, R239, PT ;  /* 0x000000ef0500720c */ /* 0x040fe20003fa4070 */
[--C-:B------:R-:W-:Y:S01]  /*a830*/  @!P2 IMAD.IADD R236, R236, 0x1, -R5.reuse ;  /* 0x00000001ececa824 */ /* 0x100fe200078e0a05 */
[----:B------:R-:W-:Y:S01]  /*a840*/  ISETP.GT.U32.AND P2, PT, R5, R243, PT ;  /* 0x000000f30500720c */ /* 0x000fe20003f44070 */
[----:B------:R-:W-:Y:S01]  /*a850*/  @!P6 IMAD.IADD R229, R229, 0x1, -R5 ;  /* 0x00000001e5e5e824 */ /* 0x000fe200078e0a05 */
[----:B------:R-:W-:-:S04]  /*a860*/  ISETP.GT.U32.AND P6, PT, R5, R241, PT ;  /* 0x000000f10500720c */ /* 0x000fc80003fc4070 */
[--C-:B------:R-:W-:Y:S01]  /*a870*/  @!P0 IMAD.IADD R234, R234, 0x1, -R5.reuse ;  /* 0x00000001eaea8824 */ /* 0x100fe200078e0a05 */
[C---:B------:R-:W-:Y:S01]  /*a880*/  ISETP.GT.U32.AND P0, PT, R5.reuse, R240, PT ;  /* 0x000000f00500720c */ /* 0x040fe20003f04070 */
[--C-:B------:R-:W-:Y:S01]  /*a890*/  @!P4 IMAD.IADD R238, R238, 0x1, -R5.reuse ;  /* 0x00000001eeeec824 */ /* 0x100fe200078e0a05 */
[----:B------:R-:W-:Y:S02]  /*a8a0*/  ISETP.GT.U32.AND P4, PT, R5, R245, PT ;  /* 0x000000f50500720c */ /* 0x000fe40003f84070 */
[--C-:B------:R-:W-:Y:S01]  /*a8b0*/  @!P5 IMAD.IADD R239, R239, 0x1, -R5.reuse ;  /* 0x00000001efefd824 */ /* 0x100fe200078e0a05 */
[----:B------:R-:W-:Y:S01]  /*a8c0*/  ISETP.GT.U32.AND P5, PT, R5, R246, PT ;  /* 0x000000f60500720c */ /* 0x000fe20003fa4070 */
[--C-:B------:R-:W-:Y:S01]  /*a8d0*/  @!P2 IMAD.IADD R243, R243, 0x1, -R5.reuse ;  /* 0x00000001f3f3a824 */ /* 0x100fe200078e0a05 */
[----:B------:R-:W-:Y:S01]  /*a8e0*/  ISETP.GT.U32.AND P2, PT, R5, R250, PT ;  /* 0x000000fa0500720c */ /* 0x000fe20003f44070 */
[----:B------:R-:W-:Y:S01]  /*a8f0*/  @!P6 IMAD.IADD R241, R241, 0x1, -R5 ;  /* 0x00000001f1f1e824 */ /* 0x000fe200078e0a05 */
[----:B------:R-:W-:-:S04]  /*a900*/  ISETP.GT.U32.AND P6, PT, R5, R248, PT ;  /* 0x000000f80500720c */ /* 0x000fc80003fc4070 */
[--C-:B------:R-:W-:Y:S01]  /*a910*/  @!P0 IMAD.IADD R240, R240, 0x1, -R5.reuse ;  /* 0x00000001f0f08824 */ /* 0x100fe200078e0a05 */
[----:B------:R-:W-:Y:S01]  /*a920*/  ISETP.GT.U32.AND P0, PT, R5, R247, PT ;  /* 0x000000f70500720c */ /* 0x000fe20003f04070 */
[----:B------:R-:W-:-:S03]  /*a930*/  @!P4 IMAD.IADD R245, R245, 0x1, -R5 ;  /* 0x00000001f5f5c824 */ /* 0x000fc600078e0a05 */
[--C-:B------:R-:W-:Y:S01]  /*a940*/  @!P5 IMAD.IADD R246, R246, 0x1, -R5.reuse ;  /* 0x00000001f6f6d824 */ /* 0x100fe200078e0a05 */
[C---:B------:R-:W-:Y:S01]  /*a950*/  ISETP.GT.U32.AND P5, PT, R5.reuse, R242, PT ;  /* 0x000000f20500720c */ /* 0x040fe20003fa4070 */
[--C-:B------:R-:W-:Y:S01]  /*a960*/  @!P2 IMAD.IADD R250, R250, 0x1, -R5.reuse ;  /* 0x00000001fafaa824 */ /* 0x100fe200078e0a05 */
[C---:B------:R-:W-:Y:S01]  /*a970*/  ISETP.GT.U32.AND P4, PT, R5.reuse, R252, PT ;  /* 0x000000fc0500720c */ /* 0x040fe20003f84070 */
[----:B------:R-:W-:Y:S01]  /*a980*/  @!P6 IMAD.IADD R248, R248, 0x1, -R5 ;  /* 0x00000001f8f8e824 */ /* 0x000fe200078e0a05 */
[----:B------:R-:W-:-:S04]  /*a990*/  ISETP.GT.U32.AND P2, PT, R5, R245, PT ;  /* 0x000000f50500720c */ /* 0x000fc80003f44070 */
[--C-:B------:R-:W-:Y:S01]  /*a9a0*/  @!P0 IMAD.IADD R247, R247, 0x1, -R5.reuse ;  /* 0x00000001f7f78824 */ /* 0x100fe200078e0a05 */
[C---:B------:R-:W-:Y:S02]  /*a9b0*/  ISETP.GT.U32.AND P0, PT, R5.reuse, R243, PT ;  /* 0x000000f30500720c */ /* 0x040fe40003f04070 */
[C---:B------:R-:W-:Y:S02]  /*a9c0*/  ISETP.GT.U32.AND P6, PT, R5.reuse, R244, PT ;  /* 0x000000f40500720c */ /* 0x040fe40003fc4070 */
[--C-:B------:R-:W-:Y:S01]  /*a9d0*/  @!P5 IMAD.IADD R242, R242, 0x1, -R5.reuse ;  /* 0x00000001f2f2d824 */ /* 0x100fe200078e0a05 */
[C---:B------:R-:W-:Y:S01]  /*a9e0*/  ISETP.GT.U32.AND P5, PT, R5.reuse, R248, PT ;  /* 0x000000f80500720c */ /* 0x040fe20003fa4070 */
[--C-:B------:R-:W-:Y:S01]  /*a9f0*/  @!P4 IMAD.IADD R252, R252, 0x1, -R5.reuse ;  /* 0x00000001fcfcc824 */ /* 0x100fe200078e0a05 */
[----:B------:R-:W-:Y:S01]  /*aa00*/  ISETP.GT.U32.AND P1, PT, R5, R249, PT ;  /* 0x000000f90500720c */ /* 0x000fe20003f24070 */
[----:B------:R-:W-:Y:S01]  /*aa10*/  @!P2 IMAD.IADD R245, R245, 0x1, -R5 ;  /* 0x00000001f5f5a824 */ /* 0x000fe200078e0a05 */
[----:B------:R-:W-:-:S02]  /*aa20*/  ISETP.GT.U32.AND P4, PT, R5, R246, PT ;  /* 0x000000f60500720c */ /* 0x000fc40003f84070 */
[----:B------:R-:W-:Y:S02]  /*aa30*/  ISETP.GT.U32.AND P2, PT, R5, R250, PT ;  /* 0x000000fa0500720c */ /* 0x000fe40003f44070 */
[--C-:B------:R-:W-:Y:S01]  /*aa40*/  @!P0 IMAD.IADD R243, R243, 0x1, -R5.reuse ;  /* 0x00000001f3f38824 */ /* 0x100fe200078e0a05 */
[C---:B------:R-:W-:Y:S01]  /*aa50*/  ISETP.GT.U32.AND P0, PT, R5.reuse, R247, PT ;  /* 0x000000f70500720c */ /* 0x040fe20003f04070 */
[--C-:B------:R-:W-:Y:S01]  /*aa60*/  @!P6 IMAD.IADD R244, R244, 0x1, -R5.reuse ;  /* 0x00000001f4f4e824 */ /* 0x100fe200078e0a05 */
[C---:B------:R-:W-:Y:S02]  /*aa70*/  ISETP.GT.U32.AND P6, PT, R5.reuse, R251, PT ;  /* 0x000000fb0500720c */ /* 0x040fe40003fc4070 */
[----:B------:R-:W-:Y:S01]  /*aa80*/  ISETP.GT.U32.AND P3, PT, R5, R252, PT ;  /* 0x000000fc0500720c */ /* 0x000fe20003f64070 */
[--C-:B------:R-:W-:Y:S02]  /*aa90*/  @!P5 IMAD.IADD R248, R248, 0x1, -R5.reuse ;  /* 0x00000001f8f8d824 */ /* 0x100fe400078e0a05 */
[----:B------:R-:W-:-:S02]  /*aaa0*/  @!P1 IMAD.IADD R249, R249, 0x1, -R5 ;  /* 0x00000001f9f99824 */ /* 0x000fc400078e0a05 */
[--C-:B------:R-:W-:Y:S01]  /*aab0*/  @!P4 IMAD.IADD R246, R246, 0x1, -R5.reuse ;  /* 0x00000001f6f6c824 */ /* 0x100fe200078e0a05 */
[----:B------:R-:W-:Y:S01]  /*aac0*/  ISETP.GE.AND P4, PT, R3, RZ, PT ;  /* 0x000000ff0300720c */ /* 0x000fe20003f86270 */
[--C-:B------:R-:W-:Y:S01]  /*aad0*/  @!P2 IMAD.IADD R250, R250, 0x1, -R5.reuse ;  /* 0x00000001fafaa824 */ /* 0x100fe200078e0a05 */
[----:B-1----:R-:W4:Y:S01]  /*aae0*/  LDL R3, [R1+0x1048] ;  /* 0x0010480001037983 */ /* 0x002f220000100800 */
[--C-:B------:R-:W-:Y:S02]  /*aaf0*/  @!P0 IMAD.IADD R247, R247, 0x1, -R5.reuse ;  /* 0x00000001f7f78824 */ /* 0x100fe400078e0a05 */
[----:B------:R-:W-:Y:S01]  /*ab00*/  @!P6 IADD3 R251, R251, -R5, RZ ;  /* 0x80000005fbfbe210 */ /* 0x000fe20007ffe0ff */
[----:B------:R-:W-:Y:S01]  /*ab10*/  STL [R1+0x146c], R248 ;  /* 0x00146cf801007387 */ /* 0x000fe20000100800 */
[----:B------:R-:W-:-:S03]  /*ab20*/  @!P3 IMAD.IADD R252, R252, 0x1, -R5 ;  /* 0x00000001fcfcb824 */ /* 0x000fc600078e0a05 */
[----:B------:R1:W-:Y:S04]  /*ab30*/  STL [R1+0x1470], R249 ;  /* 0x001470f901007387 */ /* 0x0003e80000100800 */
[----:B-1----:R-:W4:Y:S04]  /*ab40*/  LDL R249, [R1+0x1074] ;  /* 0x0010740001f97983 */ /* 0x002f280000100800 */
[----:B------:R1:W-:Y:S04]  /*ab50*/  STL [R1+0x1474], R250 ;  /* 0x001474fa01007387 */ /* 0x0003e80000100800 */
[----:B-1----:R-:W4:Y:S04]  /*ab60*/  LDL R250, [R1+0x1084] ;  /* 0x0010840001fa7983 */ /* 0x002f280000100800 */
[----:B------:R1:W-:Y:S04]  /*ab70*/  STL [R1+0x1478], R251 ;  /* 0x001478fb01007387 */ /* 0x0003e80000100800 */
[----:B-1----:R-:W4:Y:S01]  /*ab80*/  LDL R251, [R1+0x1078] ;  /* 0x0010780001fb7983 */ /* 0x002f220000100800 */
[----:B--2---:R-:W-:-:S02]  /*ab90*/  ISETP.GE.AND P0, PT, R4, RZ, PT ;  /* 0x000000ff0400720c */ /* 0x004fc40003f06270 */
[----:B------:R-:W-:-:S04]  /*aba0*/  LEA R4, P1, R126, UR6, 0x2 ;  /* 0x000000067e047c11 */ /* 0x000fc8000f8210ff */
[----:B------:R-:W-:Y:S01]  /*abb0*/  LEA.HI.X.SX32 R5, R126, UR7, 0x2, P1 ;  /* 0x000000077e057c11 */ /* 0x000fe200088f16ff */
[----:B------:R1:W-:Y:S04]  /*abc0*/  STL [R1+0x144c], R4 ;  /* 0x00144c0401007387 */ /* 0x0003e80000100800 */
[----:B-1----:R-:W2:Y:S04]  /*abd0*/  LDL R4, [R1+0x1070] ;  /* 0x0010700001047983 */ /* 0x002ea80000100800 */
[----:B------:R1:W-:Y:S01]  /*abe0*/  STL [R1+0x1448], R5 ;  /* 0x0014480501007387 */ /* 0x0003e20000100800 */
[----:B---3--:R-:W-:-:S02]  /*abf0*/  ISETP.GE.AND P5, PT, R127, RZ, PT ;  /* 0x000000ff7f00720c */ /* 0x008fc40003fa6270 */
[----:B------:R-:W3:Y:S01]  /*ac00*/  LDC.64 R126, c[0x0][0x238] ;  /* 0x00008e00ff7e7b82 */ /* 0x000ee20000000a00 */
[----:B------:R-:W2:Y:S04]  /*ac10*/  LDL R248, [R1+0x1090] ;  /* 0x0010900001f87983 */ /* 0x000ea80000100800 */
[----:B-1----:R-:W4:Y:S01]  /*ac20*/  LDL R5, [R1+0x104c] ;  /* 0x00104c0001057983 */ /* 0x002f220000100800 */
[----:B------:R-:W-:-:S03]  /*ac30*/  ISETP.NE.AND P1, PT, R0, RZ, PT ;  /* 0x000000ff0000720c */ /* 0x000fc60003f25270 */
[----:B---3--:R1:W-:Y:S04]  /*ac40*/  STL [R1+0x1450], R126 ;  /* 0x0014507e01007387 */ /* 0x0083e80000100800 */
[----:B-1----:R-:W3:Y:S01]  /*ac50*/  LDL R126, [R1+0x106c] ;  /* 0x00106c00017e7983 */ /* 0x002ee20000100800 */
[----:B----4-:R-:W-:-:S03]  /*ac60*/  ISETP.GE.AND P2, PT, R5, RZ, PT ;  /* 0x000000ff0500720c */ /* 0x010fc60003f46270 */
[----:B------:R-:W4:Y:S04]  /*ac70*/  LDL.LU R5, [R1+0x24] ;  /* 0x0000240001057983 */ /* 0x000f280000300800 */
[----:B------:R-:W2:Y:S01]  /*ac80*/  LDL.LU R0, [R1+0x147c] ;  /* 0x00147c0001007983 */ /* 0x000ea20000300800 */
[----:B------:R-:W-:-:S03]  /*ac90*/  ISETP.GE.AND P3, PT, R3, RZ, PT ;  /* 0x000000ff0300720c */ /* 0x000fc60003f66270 */
[----:B------:R-:W3:Y:S01]  /*aca0*/  LDL R3, [R1+0x1094] ;  /* 0x0010940001037983 */ /* 0x000ee20000100800 */
[----:B----4-:R-:W-:Y:S01]  /*acb0*/  @!P4 IMAD.MOV R5, RZ, RZ, -R5 ;  /* 0x000000ffff05c224 */ /* 0x010fe200078e0a05 */
[----:B------:R-:W-:Y:S01]  /*acc0*/  ISETP.GE.AND P4, PT, R7, RZ, PT ;  /* 0x000000ff0700720c */ /* 0x000fe20003f86270 */
[----:B--2---:R-:W-:-:S03]  /*acd0*/  @!P0 IMAD.MOV R0, RZ, RZ, -R0 ;  /* 0x000000ffff008224 */ /* 0x004fc600078e0a00 */
[----:B------:R1:W-:Y:S04]  /*ace0*/  STL [R1+0x28], R5 ;  /* 0x0000280501007387 */ /* 0x0003e80000100800 */
[----:B-1----:R-:W2:Y:S04]  /*acf0*/  LDL.LU R5, [R1+0x20] ;  /* 0x0000200001057983 */ /* 0x002ea80000300800 */
[----:B------:R-:W4:Y:S04]  /*ad00*/  LDL R7, [R1+0x1098] ;  /* 0x0010980001077983 */ /* 0x000f280000100800 */
[----:B------:R1:W-:Y:S04]  /*ad10*/  STL [R1+0x24], R0 ;  /* 0x0000240001007387 */ /* 0x0003e80000100800 */
[----:B-1----:R-:W4:Y:S01]  /*ad20*/  LDL.LU R0, [R1+0x1c] ;  /* 0x00001c0001007983 */ /* 0x002f220000300800 */
[----:B---3--:R-:W-:Y:S01]  /*ad30*/  ISETP.GE.AND P0, PT, R126, RZ, PT ;  /* 0x000000ff7e00720c */ /* 0x008fe20003f06270 */
[----:B--2---:R-:W-:Y:S01]  /*ad40*/  @!P5 IMAD.MOV R5, RZ, RZ, -R5 ;  /* 0x000000ffff05d224 */ /* 0x004fe200078e0a05 */
[----:B------:R-:W-:-:S02]  /*ad50*/  ISETP.GE.AND P5, PT, R4, RZ, PT ;  /* 0x000000ff0400720c */ /* 0x000fc40003fa6270 */
[----:B------:R-:W2:Y:S04]  /*ad60*/  LDL.LU R4, [R1+0x18] ;  /* 0x0000180001047983 */ /* 0x000ea80000300800 */
[----:B------:R-:W-:Y:S01]  /*ad70*/  STL [R1+0x20], R5 ;  /* 0x0000200501007387 */ /* 0x000fe20000100800 */
[----:B----4-:R-:W-:Y:S01]  /*ad80*/  @!P2 IMAD.MOV R0, RZ, RZ, -R0 ;  /* 0x000000ffff00a224 */ /* 0x010fe200078e0a00 */
[----:B------:R-:W-:-:S04]  /*ad90*/  ISETP.GE.AND P2, PT, R249, RZ, PT ;  /* 0x000000fff900720c */ /* 0x000fc80003f46270 */
[----:B------:R1:W-:Y:S04]  /*ada0*/  STL [R1+0x1c], R0 ;  /* 0x00001c0001007387 */ /* 0x0003e80000100800 */
[----:B-1----:R-:W3:Y:S04]  /*adb0*/  LDL.LU R0, [R1+0x14] ;  /* 0x0000140001007983 */ /* 0x002ee80000300800 */
[----:B------:R-:W4:Y:S04]  /*adc0*/  LDL R249, [R1+0x10a4] ;  /* 0x0010a40001f97983 */ /* 0x000f280000100800 */
[----:B------:R-:W4:Y:S01]  /*add0*/  LDL.LU R126, [R1+0x10] ;  /* 0x00001000017e7983 */ /* 0x000f220000300800 */
[----:B--2---:R-:W-:-:S05]  /*ade0*/  @!P3 IMAD.MOV R4, RZ, RZ, -R4 ;  /* 0x000000ffff04b224 */ /* 0x004fca00078e0a04 */
[----:B------:R1:W-:Y:S04]  /*adf0*/  STL [R1+0x18], R4 ;  /* 0x0000180401007387 */ /* 0x0003e80000100800 */
[----:B-1----:R-:W2:Y:S01]  /*ae00*/  LDL.LU R4, [R1+0xc] ;  /* 0x00000c0001047983 */ /* 0x002ea20000300800 */
[----:B---3--:R-:W-:Y:S02]  /*ae10*/  @!P4 IMAD.MOV R0, RZ, RZ, -R0 ;  /* 0x000000ffff00c224 */ /* 0x008fe400078e0a00 */
[----:B----4-:R-:W-:-:S03]  /*ae20*/  @!P0 IMAD.MOV R126, RZ, RZ, -R126 ;  /* 0x000000ffff7e8224 */ /* 0x010fc600078e0a7e */
[----:B------:R-:W-:Y:S04]  /*ae30*/  STL [R1+0x14], R0 ;  /* 0x0000140001007387 */ /* 0x000fe80000100800 */
[----:B------:R1:W-:Y:S04]  /*ae40*/  STL [R1+0x1454], R126 ;  /* 0x0014547e01007387 */ /* 0x0003e80000100800 */
[----:B-1----:R-:W3:Y:S04]  /*ae50*/  LDL R126, [R1+0x10b8] ;  /* 0x0010b800017e7983 */ /* 0x002ee80000100800 */
[----:B------:R-:W4:Y:S04]  /*ae60*/  LDL.LU R5, [R1+0x8] ;  /* 0x0000080001057983 */ /* 0x000f280000300800 */
[----:B------:R-:W3:Y:S01]  /*ae70*/  LDL R0, [R1+0x10bc] ;  /* 0x0010bc0001007983 */ /* 0x000ee20000100800 */
[----:B------:R-:W-:-:S02]  /*ae80*/  ISETP.GE.AND P0, PT, R248, RZ, PT ;  /* 0x000000fff800720c */ /* 0x000fc40003f06270 */
[----:B------:R-:W-:Y:S01]  /*ae90*/  ISETP.GE.AND P3, PT, R251, RZ, PT ;  /* 0x000000fffb00720c */ /* 0x000fe20003f66270 */
[----:B--2---:R-:W-:Y:S01]  /*aea0*/  @!P5 IMAD.MOV R4, RZ, RZ, -R4 ;  /* 0x000000ffff04d224 */ /* 0x004fe200078e0a04 */
[----:B------:R-:W-:-:S04]  /*aeb0*/  ISETP.GE.AND P5, PT, R3, RZ, PT ;  /* 0x000000ff0300720c */ /* 0x000fc80003fa6270 */
[----:B------:R1:W-:Y:S04]  /*aec0*/  STL [R1+0x1458], R4 ;  /* 0x0014580401007387 */ /* 0x0003e80000100800 */
[----:B-1----:R-:W2:Y:S04]  /*aed0*/  LDL R4, [R1+0x10b0] ;  /* 0x0010b00001047983 */ /* 0x002ea80000100800 */
[----:B------:R-:W2:Y:S04]  /*aee0*/  LDL.LU R3, [R1+0x4] ;  /* 0x0000040001037983 */ /* 0x000ea80000300800 */
[----:B------:R-:W2:Y:S01]  /*aef0*/  LDL R248, [R1+0x10c0] ;  /* 0x0010c00001f87983 */ /* 0x000ea20000100800 */
[----:B----4-:R-:W-:Y:S01]  /*af00*/  @!P2 IMAD.MOV R5, RZ, RZ, -R5 ;  /* 0x000000ffff05a224 */ /* 0x010fe200078e0a05 */
[----:B------:R-:W-:-:S04]  /*af10*/  ISETP.GE.AND P2, PT, R7, RZ, PT ;  /* 0x000000ff0700720c */ /* 0x000fc80003f46270 */
[----:B------:R1:W-:Y:S04]  /*af20*/  STL [R1+0x145c], R5 ;  /* 0x00145c0501007387 */ /* 0x0003e80000100800 */
[----:B------:R-:W4:Y:S04]  /*af30*/  LDL R251, [R1+0x10c8] ;  /* 0x0010c80001fb7983 */ /* 0x000f280000100800 */
[----:B-1----:R-:W4:Y:S04]  /*af40*/  LDL R5, [R1+0x10a0] ;  /* 0x0010a00001057983 */ /* 0x002f280000100800 */
[----:B------:R-:W4:Y:S01]  /*af50*/  LDL.LU R7, [R1] ;  /* 0x0000000001077983 */ /* 0x000f220000300800 */
[----:B------:R-:W-:-:S03]  /*af60*/  ISETP.GE.AND P4, PT, R250, RZ, PT ;  /* 0x000000fffa00720c */ /* 0x000fc60003f86270 */
[----:B------:R-:W4:Y:S01]  /*af70*/  LDL R250, [R1+0x10d0] ;  /* 0x0010d00001fa7983 */ /* 0x000f220000100800 */
[----:B------:R-:W-:Y:S02]  /*af80*/  @!P0 IMAD.MOV R2, RZ, RZ, -R2 ;  /* 0x000000ffff028224 */ /* 0x000fe400078e0a02 */
[----:B------:R-:W-:Y:S01]  /*af90*/  @!P5 IMAD.MOV R6, RZ, RZ, -R6 ;  /* 0x000000ffff06d224 */ /* 0x000fe200078e0a06 */
[----:B---3--:R-:W-:Y:S01]  /*afa0*/  ISETP.GE.AND P5, PT, R126, RZ, PT ;  /* 0x000000ff7e00720c */ /* 0x008fe20003fa6270 */
[----:B------:R-:W-:Y:S01]  /*afb0*/  @!P2 IMAD.MOV R8, RZ, RZ, -R8 ;  /* 0x000000ffff08a224 */ /* 0x000fe200078e0a08 */
[----:B------:R-:W-:Y:S01]  /*afc0*/  ISETP.GE.AND P2, PT, R0, RZ, PT ;  /* 0x000000ff0000720c */ /* 0x000fe20003f46270 */
[----:B--2---:R-:W-:-:S05]  /*afd0*/  @!P3 IMAD.MOV R3, RZ, RZ, -R3 ;  /* 0x000000ffff03b224 */ /* 0x004fca00078e0a03 */
[----:B------:R1:W-:Y:S01]  /*afe0*/  STL [R1+0x1460], R3 ;  /* 0x0014600301007387 */ /* 0x0003e20000100800 */
[----:B------:R-:W-:Y:S02]  /*aff0*/  ISETP.GE.AND P0, PT, R4, RZ, PT ;  /* 0x000000ff0400720c */ /* 0x000fe40003f06270 */
[----:B----4-:R-:W-:Y:S02]  /*b000*/  ISETP.GE.AND P3, PT, R5, RZ, PT ;  /* 0x000000ff0500720c */ /* 0x010fe40003f66270 */
[----:B------:R-:W2:Y:S01]  /*b010*/  LDL R5, [R1+0x10dc] ;  /* 0x0010dc0001057983 */ /* 0x000ea20000100800 */
[----:B------:R-:W-:Y:S01]  /*b020*/  @!P4 IMAD.MOV R7, RZ, RZ, -R7 ;  /* 0x000000ffff07c224 */ /* 0x000fe200078e0a07 */
[----:B------:R-:W-:-:S04]  /*b030*/  ISETP.GE.AND P4, PT, R249, RZ, PT ;  /* 0x000000fff900720c */ /* 0x000fc80003f86270 */
[----:B------:R-:W-:Y:S04]  /*b040*/  STL [R1+0x1464], R7 ;  /* 0x0014640701007387 */ /* 0x000fe80000100800 */
[----:B------:R-:W3:Y:S04]  /*b050*/  LDL R249, [R1+0x10e0] ;  /* 0x0010e00001f97983 */ /* 0x000ee80000100800 */
[----:B------:R4:W-:Y:S04]  /*b060*/  STL [R1+0x1468], R2 ;  /* 0x0014680201007387 */ /* 0x0009e80000100800 */
[----:B------:R-:W4:Y:S04]  /*b070*/  LDL R4, [R1+0x10e4] ;  /* 0x0010e40001047983 */ /* 0x000f280000100800 */
[----:B------:R-:W4:Y:S04]  /*b080*/  LDL R126, [R1+0x10ec] ;  /* 0x0010ec00017e7983 */ /* 0x000f280000100800 */
[----:B------:R-:W4:Y:S01]  /*b090*/  LDL R0, [R1+0x10f4] ;  /* 0x0010f40001007983 */ /* 0x000f220000100800 */
[----:B------:R-:W-:Y:S01]  /*b0a0*/  @!P3 IMAD.MOV R9, RZ, RZ, -R9 ;  /* 0x000000ffff09b224 */ /* 0x000fe200078e0a09 */
[----:B------:R-:W-:-:S02]  /*b0b0*/  ISETP.GE.AND P3, PT, R248, RZ, PT ;  /* 0x000000fff800720c */ /* 0x000fc40003f66270 */
[----:B------:R-:W4:Y:S01]  /*b0c0*/  LDL R248, [R1+0x10fc] ;  /* 0x0010fc0001f87983 */ /* 0x000f220000100800 */
[----:B------:R-:W-:Y:S01]  /*b0d0*/  @!P4 IMAD.MOV R10, RZ, RZ, -R10 ;  /* 0x000000ffff0ac224 */ /* 0x000fe200078e0a0a */
[----:B------:R-:W-:Y:S01]  /*b0e0*/  ISETP.GE.AND P4, PT, R251, RZ, PT ;  /* 0x000000fffb00720c */ /* 0x000fe20003f86270 */
[----:B------:R-:W-:Y:S01]  /*b0f0*/  @!P0 IMAD.MOV R11, RZ, RZ, -R11 ;  /* 0x000000ffff0b8224 */ /* 0x000fe200078e0a0b */
[----:B------:R-:W-:Y:S01]  /*b100*/  ISETP.GE.AND P0, PT, R250, RZ, PT ;  /* 0x000000fffa00720c */ /* 0x000fe20003f06270 */
[----:B------:R-:W-:Y:S01]  /*b110*/  @!P5 IMAD.MOV R12, RZ, RZ, -R12 ;  /* 0x000000ffff0cd224 */ /* 0x000fe200078e0a0c */
[----:B------:R-:W4:Y:S04]  /*b120*/  LDL R251, [R1+0x1104] ;  /* 0x0011040001fb7983 */ /* 0x000f280000100800 */
[----:B------:R-:W4:Y:S01]  /*b130*/  LDL R250, [R1+0x1108] ;  /* 0x0011080001fa7983 */ /* 0x000f220000100800 */
[----:B------:R-:W-:-:S02]  /*b140*/  @!P2 IMAD.MOV R13, RZ, RZ, -R13 ;  /* 0x000000ffff0da224 */ /* 0x000fc400078e0a0d */
[----:B------:R-:W-:Y:S01]  /*b150*/  @!P3 IMAD.MOV R14, RZ, RZ, -R14 ;  /* 0x000000ffff0eb224 */ /* 0x000fe200078e0a0e */
[----:B-1----:R-:W4:Y:S01]  /*b160*/  LDL R3, [R1+0x10b4] ;  /* 0x0010b40001037983 */ /* 0x002f220000100800 */
[----:B------:R-:W-:Y:S02]  /*b170*/  @!P4 IMAD.MOV R15, RZ, RZ, -R15 ;  /* 0x000000ffff0fc224 */ /* 0x000fe400078e0a0f */
[----:B------:R-:W-:Y:S01]  /*b180*/  @!P0 IMAD.MOV R16, RZ, RZ, -R16 ;  /* 0x000000ffff108224 */ /* 0x000fe200078e0a10 */
[----:B--2---:R-:W-:Y:S02]  /*b190*/  ISETP.GE.AND P5, PT, R5, RZ, PT ;  /* 0x000000ff0500720c */ /* 0x004fe40003fa6270 */
[----:B------:R-:W2:Y:S01]  /*b1a0*/  LDL R5, [R1+0x1114] ;  /* 0x0011140001057983 */ /* 0x000ea20000100800 */
[----:B---3--:R-:W-:-:S03]  /*b1b0*/  ISETP.GE.AND P2, PT, R249, RZ, PT ;  /* 0x000000fff900720c */ /* 0x008fc60003f46270 */
[----:B------:R-:W3:Y:S01]  /*b1c0*/  LDL R249, [R1+0x1118] ;  /* 0x0011180001f97983 */ /* 0x000ee20000100800 */
[----:B----4-:R-:W-:-:S03]  /*b1d0*/  ISETP.GE.AND P3, PT, R4, RZ, PT ;  /* 0x000000ff0400720c */ /* 0x010fc60003f66270 */
[----:B------:R-:W4:Y:S01]  /*b1e0*/  LDL R4, [R1+0x1120] ;  /* 0x0011200001047983 */ /* 0x000f220000100800 */
[----:B------:R-:W-:-:S03]  /*b1f0*/  ISETP.GE.AND P4, PT, R126, RZ, PT ;  /* 0x000000ff7e00720c */ /* 0x000fc60003f86270 */
[----:B------:R-:W4:Y:S01]  /*b200*/  LDL R126, [R1+0x1124] ;  /* 0x00112400017e7983 */ /* 0x000f220000100800 */
[----:B------:R-:W-:-:S03]  /*b210*/  ISETP.GE.AND P0, PT, R0, RZ, PT ;  /* 0x000000ff0000720c */ /* 0x000fc60003f06270 */
[----:B------:R-:W4:Y:S01]  /*b220*/  LDL R0, [R1+0x112c] ;  /* 0x00112c0001007983 */ /* 0x000f220000100800 */
[----:B------:R-:W-:Y:S01]  /*b230*/  @!P5 IMAD.MOV R17, RZ, RZ, -R17 ;  /* 0x000000ffff11d224 */ /* 0x000fe200078e0a11 */
[----:B------:R-:W-:Y:S02]  /*b240*/  ISETP.GE.AND P5, PT, R248, RZ, PT ;  /* 0x000000fff800720c */ /* 0x000fe40003fa6270 */
[----:B------:R-:W4:Y:S01]  /*b250*/  LDL R248, [R1+0x1130] ;  /* 0x0011300001f87983 */ /* 0x000f220000100800 */
[----:B------:R-:W-:Y:S02]  /*b260*/  @!P2 IMAD.MOV R18, RZ, RZ, -R18 ;  /* 0x000000ffff12a224 */ /* 0x000fe400078e0a12 */
[----:B------:R-:W-:Y:S01]  /*b270*/  @!P3 IMAD.MOV R19, RZ, RZ, -R19 ;  /* 0x000000ffff13b224 */ /* 0x000fe200078e0a13 */
[----:B------:R-:W-:Y:S01]  /*b280*/  ISETP.GE.AND P2, PT, R251, RZ, PT ;  /* 0x000000fffb00720c */ /* 0x000fe20003f46270 */
[----:B------:R-:W-:Y:S01]  /*b290*/  @!P4 IMAD.MOV R20, RZ, RZ, -R20 ;  /* 0x000000ffff14c224 */ /* 0x000fe200078e0a14 */
[----:B------:R-:W4:Y:S01]  /*b2a0*/  LDL R251, [R1+0x1140] ;  /* 0x0011400001fb7983 */ /* 0x000f220000100800 */
[----:B------:R-:W-:-:S03]  /*b2b0*/  ISETP.GE.AND P3, PT, R250, RZ, PT ;  /* 0x000000fffa00720c */ /* 0x000fc60003f66270 */
[----:B------:R-:W4:Y:S01]  /*b2c0*/  LDL R250, [R1+0x1144] ;  /* 0x0011440001fa7983 */ /* 0x000f220000100800 */
[----:B------:R-:W-:Y:S02]  /*b2d0*/  @!P0 IMAD.MOV R21, RZ, RZ, -R21 ;  /* 0x000000ffff158224 */ /* 0x000fe400078e0a15 */
[----:B------:R-:W-:-:S04]  /*b2e0*/  @!P5 IMAD.MOV R22, RZ, RZ, -R22 ;  /* 0x000000ffff16d224 */ /* 0x000fc800078e0a16 */
[----:B------:R-:W-:-:S03]  /*b2f0*/  @!P2 IMAD.MOV R23, RZ, RZ, -R23 ;  /* 0x000000ffff17a224 */ /* 0x000fc600078e0a17 */
        /* <DEDUP_REMOVED lines=88> */
[----:B------:R-:W-:Y:S02]  /*b880*/  @!P5 IADD3 R52, -R52, RZ, RZ ;  /* 0x000000ff3434d210 */ /* 0x000fe40007ffe1ff */
[----:B------:R-:W-:-:S02]  /*b890*/  ISETP.GE.AND P4, PT, R251, RZ, PT ;  /* 0x000000fffb00720c */ /* 0x000fc40003f86270 */
[----:B------:R-:W-:Y:S01]  /*b8a0*/  ISETP.GE.AND P0, PT, R250, RZ, PT ;  /* 0x000000fffa00720c */ /* 0x000fe20003f06270 */
[----:B------:R-:W4:Y:S04]  /*b8b0*/  LDL R251, [R1+0x1220] ;  /* 0x0012200001fb7983 */ /* 0x000f280000100800 */
[----:B------:R-:W4:Y:S01]  /*b8c0*/  LDL R250, [R1+0x1228] ;  /* 0x0012280001fa7983 */ /* 0x000f220000100800 */
[----:B------:R-:W-:Y:S02]  /*b8d0*/  @!P2 IMAD.MOV R53, RZ, RZ, -R53 ;  /* 0x000000ffff35a224 */ /* 0x000fe400078e0a35 */
[----:B------:R-:W-:-:S03]  /*b8e0*/  @!P3 IMAD.MOV R54, RZ, RZ, -R54 ;  /* 0x000000ffff36b224 */ /* 0x000fc600078e0a36 */
        /* <DEDUP_REMOVED lines=16> */
[----:B------:R-:W-:Y:S02]  /*b9f0*/  @!P3 IMAD.MOV R59, RZ, RZ, -R59 ;  /* 0x000000ffff3bb224 */ /* 0x000fe400078e0a3b */
[----:B------:R-:W-:Y:S01]  /*ba00*/  @!P4 IMAD.MOV R60, RZ, RZ, -R60 ;  /* 0x000000ffff3cc224 */ /* 0x000fe200078e0a3c */
[----:B------:R-:W-:-:S02]  /*ba10*/  ISETP.GE.AND P2, PT, R251, RZ, PT ;  /* 0x000000fffb00720c */ /* 0x000fc40003f46270 */
        /* <DEDUP_REMOVED lines=149> */
[----:B------:R-:W-:-:S03]  /*c370*/  @!P0 IADD3 R111, -R111, RZ, RZ ;  /* 0x000000ff6f6f8210 */ /* 0x000fc60007ffe1ff */
        /* <DEDUP_REMOVED lines=182> */
[----:B------:R-:W-:Y:S01]  /*cee0*/  @!P4 IADD3 R172, -R172, RZ, RZ ;  /* 0x000000ffacacc210 */ /* 0x000fe20007ffe1ff */
[----:B------:R-:W-:Y:S02]  /*cef0*/  @!P0 IMAD.MOV R173, RZ, RZ, -R173 ;  /* 0x000000ffffad8224 */ /* 0x000fe400078e0aad */
[----:B------:R-:W-:Y:S01]  /*cf00*/  @!P5 IMAD.MOV R174, RZ, RZ, -R174 ;  /* 0x000000ffffaed224 */ /* 0x000fe200078e0aae */
[----:B------:R-:W-:Y:S02]  /*cf10*/  ISETP.GE.AND P4, PT, R251, RZ, PT ;  /* 0x000000fffb00720c */ /* 0x000fe40003f86270 */
        /* <DEDUP_REMOVED lines=171> */
[----:B------:R-:W-:Y:S01]  /*d9d0*/  @!P3 IADD3 R231, -R231, RZ, RZ ;  /* 0x000000ffe7e7b210 */ /* 0x000fe20007ffe1ff */
[----:B------:R-:W-:-:S05]  /*d9e0*/  @!P4 IMAD.MOV R232, RZ, RZ, -R232 ;  /* 0x000000ffffe8c224 */ /* 0x000fca00078e0ae8 */
[----:B------:R-:W-:Y:S01]  /*d9f0*/  @!P0 IMAD.MOV R233, RZ, RZ, -R233 ;  /* 0x000000ffffe98224 */ /* 0x000fe200078e0ae9 */
[----:B--2---:R-:W-:Y:S02]  /*da00*/  ISETP.GE.AND P2, PT, R5, RZ, PT ;  /* 0x000000ff0500720c */ /* 0x004fe40003f46270 */
[----:B------:R-:W2:Y:S01]  /*da10*/  LDL R5, [R1+0x1080] ;  /* 0x0010800001057983 */ /* 0x000ea20000100800 */
[----:B---3--:R-:W-:-:S03]  /*da20*/  ISETP.GE.AND P3, PT, R249, RZ, PT ;  /* 0x000000fff900720c */ /* 0x008fc60003f66270 */
[----:B------:R-:W3:Y:S07]  /*da30*/  LDL R249, [R1+0x1088] ;  /* 0x0010880001f97983 */ /* 0x000eee0000100800 */
[----:B------:R-:W-:Y:S01]  /*da40*/  @!P2 IMAD.MOV R235, RZ, RZ, -R235 ;  /* 0x000000ffffeba224 */ /* 0x000fe200078e0aeb */
[----:B----4-:R-:W-:Y:S02]  /*da50*/  ISETP.GE.AND P4, PT, R4, RZ, PT ;  /* 0x000000ff0400720c */ /* 0x010fe40003f86270 */
        /* <DEDUP_REMOVED lines=8> */
[----:B------:R-:W-:Y:S01]  /*dae0*/  @!P5 IMAD.MOV R234, RZ, RZ, -R234 ;  /* 0x000000ffffead224 */ /* 0x000fe200078e0aea */
[----:B------:R-:W-:Y:S01]  /*daf0*/  ISETP.GE.AND P5, PT, R3, RZ, PT ;  /* 0x000000ff0300720c */ /* 0x000fe20003fa6270 */
[----:B------:R-:W-:Y:S02]  /*db00*/  @!P4 IMAD.MOV R237, RZ, RZ, -R237 ;  /* 0x000000ffffedc224 */ /* 0x000fe400078e0aed */
[----:B------:R-:W-:Y:S01]  /*db10*/  @!P0 IMAD.MOV R238, RZ, RZ, -R238 ;  /* 0x000000ffffee8224 */ /* 0x000fe200078e0aee */
[----:B------:R-:W-:-:S02]  /*db20*/  ISETP.GE.AND P4, PT, R251, RZ, PT ;  /* 0x000000fffb00720c */ /* 0x000fc40003f86270 */
[----:B------:R-:W4:Y:S01]  /*db30*/  LDL R251, [R1+0x105c] ;  /* 0x00105c0001fb7983 */ /* 0x000f220000100800 */
[----:B------:R-:W-:-:S03]  /*db40*/  ISETP.GE.AND P0, PT, R250, RZ, PT ;  /* 0x000000fffa00720c */ /* 0x000fc60003f06270 */
[----:B------:R-:W4:Y:S03]  /*db50*/  LDL R250, [R1+0x1058] ;  /* 0x0010580001fa7983 */ /* 0x000f260000100800 */
[----:B------:R-:W-:Y:S02]  /*db60*/  @!P5 IMAD.MOV R239, RZ, RZ, -R239 ;  /* 0x000000ffffefd224 */ /* 0x000fe400078e0aef */
[----:B------:R-:W-:Y:S02]  /*db70*/  @!P2 IMAD.MOV R240, RZ, RZ, -R240 ;  /* 0x000000fffff0a224 */ /* 0x000fe400078e0af0 */
[----:B------:R-:W-:Y:S02]  /*db80*/  @!P3 IMAD.MOV R241, RZ, RZ, -R241 ;  /* 0x000000fffff1b224 */ /* 0x000fe400078e0af1 */
[----:B------:R-:W-:Y:S02]  /*db90*/  @!P4 IMAD.MOV R242, RZ, RZ, -R242 ;  /* 0x000000fffff2c224 */ /* 0x000fe400078e0af2 */
[----:B------:R-:W-:Y:S01]  /*dba0*/  @!P0 IMAD.MOV R243, RZ, RZ, -R243 ;  /* 0x000000fffff38224 */ /* 0x000fe200078e0af3 */
[----:B--2---:R-:W-:-:S02]  /*dbb0*/  ISETP.GE.AND P2, PT, R5, RZ, PT ;  /* 0x000000ff0500720c */ /* 0x004fc40003f46270 */
[----:B---3--:R-:W-:Y:S02]  /*dbc0*/  ISETP.GE.AND P5, PT, R249, RZ, PT ;  /* 0x000000fff900720c */ /* 0x008fe40003fa6270 */
[----:B------:R-:W2:Y:S04]  /*dbd0*/  LDL R249, [R1+0x1054] ;  /* 0x0010540001f97983 */ /* 0x000ea80000100800 */
[----:B------:R-:W3:Y:S01]  /*dbe0*/  LDL.LU R2, [R1+0x28] ;  /* 0x0000280001027983 */ /* 0x000ee20000300800 */
[----:B----4-:R-:W-:-:S03]  /*dbf0*/  ISETP.GE.AND P3, PT, R4, RZ, PT ;  /* 0x000000ff0400720c */ /* 0x010fc60003f66270 */
[----:B------:R-:W4:Y:S01]  /*dc00*/  LDL.LU R7, [R1+0x24] ;  /* 0x0000240001077983 */ /* 0x000f220000300800 */
[----:B------:R-:W-:-:S03]  /*dc10*/  ISETP.GE.AND P4, PT, R126, RZ, PT ;  /* 0x000000ff7e00720c */ /* 0x000fc60003f86270 */
[----:B------:R-:W4:Y:S01]  /*dc20*/  LDL.LU R3, [R1+0x20] ;  /* 0x0000200001037983 */ /* 0x000f220000300800 */
[----:B------:R-:W-:-:S03]  /*dc30*/  ISETP.GE.AND P0, PT, R0, RZ, PT ;  /* 0x000000ff0000720c */ /* 0x000fc60003f06270 */
[----:B------:R-:W4:Y:S01]  /*dc40*/  LDL.LU R5, [R1+0x1c] ;  /* 0x00001c0001057983 */ /* 0x000f220000300800 */
[----:B------:R-:W-:-:S03]  /*dc50*/  IMAD.MOV.U32 R0, RZ, RZ, R247 ;  /* 0x000000ffff007224 */ /* 0x000fc600078e00f7 */
[----:B------:R-:W4:Y:S04]  /*dc60*/  LDL.LU R4, [R1+0x18] ;  /* 0x0000180001047983 */ /* 0x000f280000300800 */
[----:B------:R-:W4:Y:S04]  /*dc70*/  LDL.LU R126, [R1+0x14] ;  /* 0x00001400017e7983 */ /* 0x000f280000300800 */
[----:B------:R-:W3:Y:S01]  /*dc80*/  LDL R247, [R1+0xd14] ;  /* 0x000d140001f77983 */ /* 0x000ee20000100800 */
[----:B------:R-:W-:Y:S01]  /*dc90*/  @!P5 IMAD.MOV R244, RZ, RZ, -R244 ;  /* 0x000000fffff4d224 */ /* 0x000fe200078e0af4 */
[----:B------:R-:W-:-:S02]  /*dca0*/  ISETP.GE.AND P5, PT, R248, RZ, PT ;  /* 0x000000fff800720c */ /* 0x000fc40003fa6270 */
[----:B------:R-:W1:Y:S01]  /*dcb0*/  S2R R248, SR_TID.X ;  /* 0x0000000000f87919 */ /* 0x000e620000002100 */
[----:B------:R-:W-:Y:S01]  /*dcc0*/  @!P2 IMAD.MOV R245, RZ, RZ, -R245 ;  /* 0x000000fffff5a224 */ /* 0x000fe200078e0af5 */
[----:B------:R-:W-:Y:S01]  /*dcd0*/  ISETP.GE.AND P2, PT, R251, RZ, PT ;  /* 0x000000fffb00720c */ /* 0x000fe20003f46270 */
[----:B------:R-:W-:Y:S01]  /*dce0*/  @!P3 IMAD.MOV R246, RZ, RZ, -R246 ;  /* 0x000000fffff6b224 */ /* 0x000fe200078e0af6 */
[----:B------:R-:W4:Y:S01]  /*dcf0*/  LDL.LU R251, [R1+0x1478] ;  /* 0x0014780001fb7983 */ /* 0x000f220000300800 */
[----:B------:R-:W-:Y:S01]  /*dd00*/  ISETP.GE.AND P3, PT, R250, RZ, PT ;  /* 0x000000fffa00720c */ /* 0x000fe20003f66270 */
[----:B------:R-:W-:Y:S02]  /*dd10*/  @!P4 IMAD.MOV R0, RZ, RZ, -R0 ;  /* 0x000000ffff00c224 */ /* 0x000fe400078e0a00 */
[----:B------:R-:W4:Y:S01]  /*dd20*/  LDL.LU R250, [R1+0x1474] ;  /* 0x0014740001fa7983 */ /* 0x000f220000300800 */
[----:B-1----:R-:W-:-:S05]  /*dd30*/  LOP3.LUT R248, R248, 0x7f, RZ, 0xc0, !PT ;  /* 0x0000007ff8f87812 */ /* 0x002fca00078ec0ff */
[----:B------:R-:W-:Y:S01]  /*dd40*/  IMAD R127, R248, R127, RZ ;  /* 0x0000007ff87f7224 */ /* 0x000fe200078e02ff */
[----:B--2---:R-:W-:Y:S02]  /*dd50*/  ISETP.GE.AND P4, PT, R249, RZ, PT ;  /* 0x000000fff900720c */ /* 0x004fe40003f86270 */
[----:B------:R-:W2:Y:S04]  /*dd60*/  LDL.LU R249, [R1+0x1470] ;  /* 0x0014700001f97983 */ /* 0x000ea80000300800 */
[----:B------:R-:W2:Y:S01]  /*dd70*/  LDL.LU R248, [R1+0x146c] ;  /* 0x00146c0001f87983 */ /* 0x000ea20000300800 */
[----:B---3--:R-:W-:-:S04]  /*dd80*/  LOP3.LUT R247, RZ, R247, RZ, 0x33, !PT ;  /* 0x000000f7fff77212 */ /* 0x008fc800078e33ff */
[C---:B------:R-:W-:Y:S02]  /*dd90*/  SEL R2, R247.reuse, R2, !P1 ;  /* 0x00000002f7027207 */ /* 0x040fe40004800000 */
[C---:B----4-:R-:W-:Y:S02]  /*dda0*/  SEL R7, R247.reuse, R7, !P1 ;  /* 0x00000007f7077207 */ /* 0x050fe40004800000 */
[C---:B------:R-:W-:Y:S01]  /*ddb0*/  SEL R3, R247.reuse, R3, !P1 ;  /* 0x00000003f7037207 */ /* 0x040fe20004800000 */
[----:B------:R1:W-:Y:S01]  /*ddc0*/  STL [R1+0xd4], R2 ;  /* 0x0000d40201007387 */ /* 0x0003e20000100800 */
[C---:B------:R-:W-:Y:S02]  /*ddd0*/  SEL R5, R247.reuse, R5, !P1 ;  /* 0x00000005f7057207 */ /* 0x040fe40004800000 */
[C---:B------:R-:W-:Y:S02]  /*dde0*/  SEL R4, R247.reuse, R4, !P1 ;  /* 0x00000004f7047207 */ /* 0x040fe40004800000 */
[C---:B------:R-:W-:Y:S01]  /*ddf0*/  SEL R126, R247.reuse, R126, !P1 ;  /* 0x0000007ef77e7207 */ /* 0x040fe20004800000 */
[----:B-1----:R-:W3:Y:S04]  /*de00*/  LDL.LU R2, [R1+0x1468] ;  /* 0x0014680001027983 */ /* 0x002ee80000300800 */
[----:B------:R1:W-:Y:S04]  /*de10*/  STL [R1+0x24], R7 ;  /* 0x0000240701007387 */ /* 0x0003e80000100800 */
[----:B-1----:R-:W4:Y:S04]  /*de20*/  LDL.LU R7, [R1+0x1464] ;  /* 0x0014640001077983 */ /* 0x002f280000300800 */
[----:B------:R1:W-:Y:S04]  /*de30*/  STL [R1+0xd0], R3 ;  /* 0x0000d00301007387 */ /* 0x0003e80000100800 */
[----:B-1----:R-:W2:Y:S04]  /*de40*/  LDL.LU R3, [R1+0x1460] ;  /* 0x0014600001037983 */ /* 0x002ea80000300800 */
[----:B------:R1:W-:Y:S04]  /*de50*/  STL [R1+0xcc], R5 ;  /* 0x0000cc0501007387 */ /* 0x0003e80000100800 */
[----:B-1----:R-:W2:Y:S04]  /*de60*/  LDL.LU R5, [R1+0x145c] ;  /* 0x00145c0001057983 */ /* 0x002ea80000300800 */
[----:B------:R1:W-:Y:S04]  /*de70*/  STL [R1+0xc8], R4 ;  /* 0x0000c80401007387 */ /* 0x0003e80000100800 */
[----:B-1----:R-:W2:Y:S04]  /*de80*/  LDL.LU R4, [R1+0x1458] ;  /* 0x0014580001047983 */ /* 0x002ea80000300800 */
[----:B------:R1:W-:Y:S04]  /*de90*/  STL [R1+0xc4], R126 ;  /* 0x0000c47e01007387 */ /* 0x0003e80000100800 */
[----:B-1----:R-:W2:Y:S01]  /*dea0*/  LDL.LU R126, [R1+0x1454] ;  /* 0x00145400017e7983 */ /* 0x002ea20000300800 */
[C---:B------:R-:W-:Y:S01]  /*deb0*/  SEL R6, R247.reuse, R6, !P1 ;  /* 0x00000006f7067207 */ /* 0x040fe20004800000 */
[----:B------:R-:W-:Y:S01]  /*dec0*/  @!P2 IMAD.MOV R250, RZ, RZ, -R250 ;  /* 0x000000fffffaa224 */ /* 0x000fe200078e0afa */
[C---:B------:R-:W-:Y:S01]  /*ded0*/  SEL R36, R247.reuse, R36, !P1 ;  /* 0x00000024f7247207 */ /* 0x040fe20004800000 */
[----:B------:R-:W-:Y:S01]  /*dee0*/  @!P3 IMAD.MOV R251, RZ, RZ, -R251 ;  /* 0x000000fffffbb224 */ /* 0x000fe200078e0afb */
[C---:B------:R-:W-:Y:S01]  /*def0*/  SEL R80, R247.reuse, R80, !P1 ;  /* 0x00000050f7507207 */ /* 0x040fe20004800000 */
[----:B------:R-:W-:Y:S01]  /*df00*/  @!P4 IMAD.MOV R252, RZ, RZ, -R252 ;  /* 0x000000fffffcc224 */ /* 0x000fe200078e0afc */
[----:B------:R-:W-:-:S02]  /*df10*/  SEL R81, R247, R81, !P1 ;  /* 0x00000051f7517207 */ /* 0x000fc40004800000 */
[C---:B------:R-:W-:Y:S02]  /*df20*/  SEL R82, R247.reuse, R82, !P1 ;  /* 0x00000052f7527207 */ /* 0x040fe40004800000 */
[C---:B------:R-:W-:Y:S02]  /*df30*/  SEL R83, R247.reuse, R83, !P1 ;  /* 0x00000053f7537207 */ /* 0x040fe40004800000 */
[C---:B------:R-:W-:Y:S02]  /*df40*/  SEL R84, R247.reuse, R84, !P1 ;  /* 0x00000054f7547207 */ /* 0x040fe40004800000 */
[C---:B------:R-:W-:Y:S02]  /*df50*/  SEL R85, R247.reuse, R85, !P1 ;  /* 0x00000055f7557207 */ /* 0x040fe40004800000 */
[C---:B------:R-:W-:Y:S02]  /*df60*/  SEL R86, R247.reuse, R86, !P1 ;  /* 0x00000056f7567207 */ /* 0x040fe40004800000 */
        /* <DEDUP_REMOVED lines=51> */
[C---:B---3--:R-:W-:Y:S02]  /*e2a0*/  SEL R2, R247.reuse, R2, !P1 ;  /* 0x00000002f7027207 */ /* 0x048fe40004800000 */
[C---:B----4-:R-:W-:Y:S02]  /*e2b0*/  SEL R7, R247.reuse, R7, !P1 ;  /* 0x00000007f7077207 */ /* 0x050fe40004800000 */
[C---:B--2---:R-:W-:Y:S02]  /*e2c0*/  SEL R3, R247.reuse, R3, !P1 ;  /* 0x00000003f7037207 */ /* 0x044fe40004800000 */
[----:B------:R-:W-:-:S02]  /*e2d0*/  SEL R5, R247, R5, !P1 ;  /* 0x00000005f7057207 */ /* 0x000fc40004800000 */
[C---:B------:R-:W-:Y:S02]  /*e2e0*/  SEL R4, R247.reuse, R4, !P1 ;  /* 0x00000004f7047207 */ /* 0x040fe40004800000 */
[----:B------:R-:W-:-:S05]  /*e2f0*/  SEL R126, R247, R126, !P1 ;  /* 0x0000007ef77e7207 */ /* 0x000fca0004800000 */
[----:B------:R1:W-:Y:S04]  /*e300*/  STL [R1+0xc0], R126 ;  /* 0x0000c07e01007387 */ /* 0x0003e80000100800 */
[----:B-1----:R-:W2:Y:S04]  /*e310*/  LDL.LU R126, [R1+0x1450] ;  /* 0x00145000017e7983 */ /* 0x002ea80000300800 */
[----:B------:R1:W-:Y:S04]  /*e320*/  STL [R1+0xbc], R4 ;  /* 0x0000bc0401007387 */ /* 0x0003e80000100800 */
[----:B-1----:R-:W3:Y:S04]  /*e330*/  LDL.LU R4, [R1+0x144c] ;  /* 0x00144c0001047983 */ /* 0x002ee80000300800 */
[----:B------:R1:W-:Y:S04]  /*e340*/  STL [R1+0xb8], R5 ;  /* 0x0000b80501007387 */ /* 0x0003e80000100800 */
[----:B-1----:R-:W4:Y:S04]  /*e350*/  LDL.LU R5, [R1+0x1448] ;  /* 0x0014480001057983 */ /* 0x002f280000300800 */
[----:B------:R1:W-:Y:S04]  /*e360*/  STL [R1+0xb4], R3 ;  /* 0x0000b40301007387 */ /* 0x0003e80000100800 */
[----:B-1----:R-:W4:Y:S04]  /*e370*/  LDL.LU R3, [R1+0x1444] ;  /* 0x0014440001037983 */ /* 0x002f280000300800 */
[----:B------:R1:W-:Y:S04]  /*e380*/  STL [R1+0xb0], R7 ;  /* 0x0000b00701007387 */ /* 0x0003e80000100800 */
[----:B-1----:R-:W4:Y:S04]  /*e390*/  LDL.LU R7, [R1+0x1440] ;  /* 0x0014400001077983 */ /* 0x002f280000300800 */
[----:B------:R1:W-:Y:S04]  /*e3a0*/  STL [R1+0xac], R2 ;  /* 0x0000ac0201007387 */ /* 0x0003e80000100800 */
[----:B------:R1:W-:Y:S02]  /*e3b0*/  STL [R1+0xa8], R6 ;  /* 0x0000a80601007387 */ /* 0x0003e40000100800 */
[----:B-1----:R-:W-:-:S02]  /*e3c0*/  SEL R2, R247, R8, !P1 ;  /* 0x00000008f7027207 */ /* 0x002fc40004800000 */
[C---:B------:R-:W-:Y:S02]  /*e3d0*/  SEL R8, R247.reuse, R9, !P1 ;  /* 0x00000009f7087207 */ /* 0x040fe40004800000 */
[C---:B------:R-:W-:Y:S01]  /*e3e0*/  SEL R6, R247.reuse, R10, !P1 ;  /* 0x0000000af7067207 */ /* 0x040fe20004800000 */
[----:B------:R1:W-:Y:S04]  /*e3f0*/  STL [R1+0xa4], R2 ;  /* 0x0000a40201007387 */ /* 0x0003e80000100800 */
[----:B------:R1:W-:Y:S02]  /*e400*/  STL [R1+0xa0], R8 ;  /* 0x0000a00801007387 */ /* 0x0003e40000100800 */
[C---:B-1----:R-:W-:Y:S02]  /*e410*/  SEL R2, R247.reuse, R11, !P1 ;  /* 0x0000000bf7027207 */ /* 0x042fe40004800000 */
[----:B------:R1:W-:Y:S01]  /*e420*/  STL [R1+0x9c], R6 ;  /* 0x00009c0601007387 */ /* 0x0003e20000100800 */
[----:B------:R-:W-:-:S03]  /*e430*/  SEL R8, R247, R12, !P1 ;  /* 0x0000000cf7087207 */ /* 0x000fc60004800000 */
[----:B------:R1:W-:Y:S02]  /*e440*/  STL [R1+0x98], R2 ;  /* 0x0000980201007387 */ /* 0x0003e40000100800 */
[C---:B-1----:R-:W-:Y:S02]  /*e450*/  SEL R6, R247.reuse, R13, !P1 ;  /* 0x0000000df7067207 */ /* 0x042fe40004800000 */
[----:B------:R1:W-:Y:S01]  /*e460*/  STL [R1+0x94], R8 ;  /* 0x0000940801007387 */ /* 0x0003e20000100800 */
[----:B------:R-:W-:-:S03]  /*e470*/  SEL R2, R247, R14, !P1 ;  /* 0x0000000ef7027207 */ /* 0x000fc60004800000 */
[----:B------:R1:W-:Y:S04]  /*e480*/  STL [R1+0x90], R6 ;  /* 0x0000900601007387 */ /* 0x0003e80000100800 */
[----:B------:R1:W-:Y:S02]  /*e490*/  STL [R1+0x8c], R2 ;  /* 0x00008c0201007387 */ /* 0x0003e40000100800 */
[C---:B-1----:R-:W-:Y:S02]  /*e4a0*/  SEL R8, R247.reuse, R15, !P1 ;  /* 0x0000000ff7087207 */ /* 0x042fe40004800000 */
[----:B------:R-:W-:-:S03]  /*e4b0*/  SEL R6, R247, R16, !P1 ;  /* 0x00000010f7067207 */ /* 0x000fc60004800000 */
        /* <DEDUP_REMOVED lines=35> */
[C---:B------:R-:W-:Y:S02]  /*e6f0*/  SEL R6, R247.reuse, R34, !P1 ;  /* 0x00000022f7067207 */ /* 0x040fe40004800000 */
[----:B------:R-:W-:-:S02]  /*e700*/  SEL R2, R247, R35, !P1 ;  /* 0x00000023f7027207 */ /* 0x000fc40004800000 */
[C---:B------:R-:W-:Y:S02]  /*e710*/  SEL R35, R247.reuse, R37, !P1 ;  /* 0x00000025f7237207 */ /* 0x040fe40004800000 */
[C---:B------:R-:W-:Y:S01]  /*e720*/  SEL R37, R247.reuse, R67, !P1 ;  /* 0x00000043f7257207 */ /* 0x040fe20004800000 */
[----:B------:R-:W-:Y:S01]  /*e730*/  STL [R1+0x40], R8 ;  /* 0x0000400801007387 */ /* 0x000fe20000100800 */
[C---:B------:R-:W-:Y:S02]  /*e740*/  SEL R33, R247.reuse, R39, !P1 ;  /* 0x00000027f7217207 */ /* 0x040fe40004800000 */
[C---:B------:R-:W-:Y:S01]  /*e750*/  SEL R34, R247.reuse, R38, !P1 ;  /* 0x00000026f7227207 */ /* 0x040fe20004800000 */
[----:B------:R-:W-:Y:S01]  /*e760*/  STL [R1+0x3c], R6 ;  /* 0x00003c0601007387 */ /* 0x000fe20000100800 */
[C---:B------:R-:W-:Y:S02]  /*e770*/  SEL R39, R247.reuse, R68, !P1 ;  /* 0x00000044f7277207 */ /* 0x040fe40004800000 */
[C---:B------:R-:W-:Y:S01]  /*e780*/  SEL R38, R247.reuse, R69, !P1 ;  /* 0x00000045f7267207 */ /* 0x040fe20004800000 */
[----:B------:R-:W-:Y:S04]  /*e790*/  STL [R1+0x38], R2 ;  /* 0x0000380201007387 */ /* 0x000fe80000100800 */
[----:B------:R1:W-:Y:S04]  /*e7a0*/  STL [R1+0x34], R37 ;  /* 0x0000342501007387 */ /* 0x0003e80000100800 */
[----:B------:R1:W-:Y:S02]  /*e7b0*/  STL [R1+0x30], R39 ;  /* 0x0000302701007387 */ /* 0x0003e40000100800 */
[----:B-1----:R-:W-:-:S02]  /*e7c0*/  SEL R37, R247, R70, !P1 ;  /* 0x00000046f7257207 */ /* 0x002fc40004800000 */
        /* <DEDUP_REMOVED lines=13> */
[----:B------:R2:W-:Y:S01]  /*e8a0*/  STL [R1+0xc], R37 ;  /* 0x00000c2501007387 */ /* 0x0005e20000100800 */
[C---:B-1----:R-:W-:Y:S02]  /*e8b0*/  SEL R39, R247.reuse, R77, !P1 ;  /* 0x0000004df7277207 */ /* 0x042fe40004800000 */
[----:B------:R-:W-:-:S03]  /*e8c0*/  SEL R38, R247, R78, !P1 ;  /* 0x0000004ef7267207 */ /* 0x000fc60004800000 */
[----:B------:R1:W-:Y:S01]  /*e8d0*/  STL [R1+0x8], R39 ;  /* 0x0000082701007387 */ /* 0x0003e20000100800 */
[----:B--2---:R-:W-:-:S03]  /*e8e0*/  SEL R37, R247, R79, !P1 ;  /* 0x0000004ff7257207 */ /* 0x004fc60004800000 */
[----:B------:R2:W-:Y:S04]  /*e8f0*/  STL [R1+0x4], R38 ;  /* 0x0000042601007387 */ /* 0x0005e80000100800 */
[----:B------:R2:W-:Y:S01]  /*e900*/  STL [R1], R37 ;  /* 0x0000002501007387 */ /* 0x0005e20000100800 */
[----:B------:R-:W-:Y:S01]  /*e910*/  @!P0 IMAD.MOV R248, RZ, RZ, -R248 ;  /* 0x000000fffff88224 */ /* 0x000fe200078e0af8 */
[C---:B------:R-:W-:Y:S01]  /*e920*/  SEL R32, R247.reuse, R40, !P1 ;  /* 0x00000028f7207207 */ /* 0x040fe20004800000 */
[----:B------:R-:W-:Y:S01]  /*e930*/  @!P5 IMAD.MOV R249, RZ, RZ, -R249 ;  /* 0x000000fffff9d224 */ /* 0x000fe200078e0af9 */
        /* <DEDUP_REMOVED lines=134> */
[----:B------:R-:W-:Y:S01]  /*f1a0*/  SEL R248, R247, R248, !P1 ;  /* 0x000000f8f7f87207 */ /* 0x000fe20004800000 */
[----:B------:R-:W-:Y:S01]  /*f1b0*/  STL [R1+0x1c1c], R126 ;  /* 0x001c1c7e01007387 */ /* 0x000fe20000100800 */
[----:B------:R-:W-:Y:S01]  /*f1c0*/  ULDC UR32, c[0x0][0x240] ;  /* 0x0000900000207ab9 */ /* 0x000fe20000000800 */
[----:B------:R-:W-:Y:S01]  /*f1d0*/  ULDC UR30, c[0x0][0x240] ;  /* 0x00009000001e7ab9 */ /* 0x000fe20000000800 */
[----:B------:R-:W-:Y:S01]  /*f1e0*/  ULDC.64 UR4, c[0x0][0x218] ;  /* 0x0000860000047ab9 */ /* 0x000fe20000000a00 */
[----:B---3--:R-:W-:Y:S01]  /*f1f0*/  STL [R1+0x1c18], R4 ;  /* 0x001c180401007387 */ /* 0x008fe20000100800 */
[----:B------:R-:W-:Y:S01]  /*f200*/  LEA R238, P0, R127, UR4, 0x2 ;  /* 0x000000047fee7c11 */ /* 0x000fe2000f8010ff */
[----:B------:R-:W-:Y:S01]  /*f210*/  ULDC UR20, c[0x0][0x240] ;  /* 0x0000900000147ab9 */ /* 0x000fe20000000800 */
[C---:B------:R-:W-:Y:S01]  /*f220*/  SEL R249, R247.reuse, R249, !P1 ;  /* 0x000000f9f7f97207 */ /* 0x040fe20004800000 */
[----:B----4-:R-:W-:Y:S01]  /*f230*/  STL [R1+0x1c14], R5 ;  /* 0x001c140501007387 */ /* 0x010fe20000100800 */
[C---:B------:R-:W-:Y:S01]  /*f240*/  SEL R250, R247.reuse, R250, !P1 ;  /* 0x000000faf7fa7207 */ /* 0x040fe20004800000 */
[----:B------:R-:W-:Y:S01]  /*f250*/  ULDC UR21, c[0x0][0x240] ;  /* 0x0000900000157ab9 */ /* 0x000fe20000000800 */
[----:B------:R-:W-:Y:S01]  /*f260*/  SEL R251, R247, R251, !P1 ;  /* 0x000000fbf7fb7207 */ /* 0x000fe20004800000 */
[----:B------:R-:W-:Y:S01]  /*f270*/  STL [R1+0x1c10], R7 ;  /* 0x001c100701007387 */ /* 0x000fe20000100800 */
[----:B------:R-:W-:Y:S01]  /*f280*/  LEA.HI.X.SX32 R0, R127, UR5, 0x2, P0 ;  /* 0x000000057f007c11 */ /* 0x000fe200080f16ff */
[----:B------:R-:W-:Y:S01]  /*f290*/  IMAD R183, R183, UR20, RZ ;  /* 0x00000014b7b77c24 */ /* 0x000fe2000f8e02ff */
[----:B------:R-:W-:Y:S01]  /*f2a0*/  SEL R247, R247, R252, !P1 ;  /* 0x000000fcf7f77207 */ /* 0x000fe20004800000 */
[----:B------:R3:W-:Y:S01]  /*f2b0*/  STL [R1+0x1820], R3 ;  /* 0x0018200301007387 */ /* 0x0007e20000100800 */
[----:B------:R-:W-:Y:S01]  /*f2c0*/  ULDC UR20, c[0x0][0x240] ;  /* 0x0000900000147ab9 */ /* 0x000fe20000000800 */
[----:B------:R-:W-:Y:S01]  /*f2d0*/  IMAD R184, R184, UR21, RZ ;  /* 0x00000015b8b87c24 */ /* 0x000fe2000f8e02ff */
[----:B------:R-:W-:Y:S01]  /*f2e0*/  ULDC UR21, c[0x0][0x240] ;  /* 0x0000900000157ab9 */ /* 0x000fe20000000800 */
[----:B-1----:R-:W4:Y:S01]  /*f2f0*/  LDL.LU R39, [R1+0x24] ;  /* 0x0000240001277983 */ /* 0x002f220000300800 */
[----:B------:R-:W-:Y:S01]  /*f300*/  ULDC UR18, c[0x0][0x240] ;  /* 0x0000900000127ab9 */ /* 0x000fe20000000800 */
[----:B------:R-:W-:Y:S01]  /*f310*/  ULDC UR25, c[0x0][0x240] ;  /* 0x0000900000197ab9 */ /* 0x000fe20000000800 */
[----:B------:R-:W-:Y:S01]  /*f320*/  ULDC UR27, c[0x0][0x240] ;  /* 0x00009000001b7ab9 */ /* 0x000fe20000000800 */
[----:B--2---:R-:W2:Y:S01]  /*f330*/  LDL.LU R38, [R1+0xd4] ;  /* 0x0000d40001267983 */ /* 0x004ea20000300800 */
[----:B------:R-:W-:Y:S01]  /*f340*/  IMAD R36, R36, UR32, RZ ;  /* 0x0000002024247c24 */ /* 0x000fe2000f8e02ff */
[----:B------:R-:W-:Y:S01]  /*f350*/  ULDC UR33, c[0x0][0x240] ;  /* 0x0000900000217ab9 */ /* 0x000fe20000000800 */
[----:B------:R-:W-:Y:S01]  /*f360*/  IMAD R35, R35, UR32, RZ ;  /* 0x0000002023237c24 */ /* 0x000fe2000f8e02ff */
[----:B------:R-:W2:Y:S01]  /*f370*/  LDL.LU R51, [R1+0xd0] ;  /* 0x0000d00001337983 */ /* 0x000ea20000300800 */
        /* <DEDUP_REMOVED lines=123> */
[----:B---3--:R-:W1:Y:S01]  /*fb30*/  LDC R3, c[0x0][0x230] ;  /* 0x00008c00ff037b82 */ /* 0x008e620000000800 */
[----:B----4-:R-:W-:Y:S01]  /*fb40*/  IMAD R78, R39, UR30, RZ ;  /* 0x0000001e274e7c24 */ /* 0x010fe2000f8e02ff */
[----:B------:R-:W-:Y:S01]  /*fb50*/  ULDC UR30, c[0x0][0x240] ;  /* 0x00009000001e7ab9 */ /* 0x000fe20000000800 */
[----:B------:R-:W3:Y:S01]  /*fb60*/  LDL.LU R39, [R1+0x9c] ;  /* 0x00009c0001277983 */ /* 0x000ee20000300800 */
[----:B--2---:R-:W-:-:S03]  /*fb70*/  IMAD R77, R38, UR32, RZ ;  /* 0x00000020264d7c24 */ /* 0x004fc6000f8e02ff */
[----:B------:R-:W2:Y:S01]  /*fb80*/  LDL.LU R38, [R1+0x98] ;  /* 0x0000980001267983 */ /* 0x000ea20000300800 */
[----:B------:R-:W-:Y:S02]  /*fb90*/  IMAD R75, R51, UR32, RZ ;  /* 0x00000020334b7c24 */ /* 0x000fe4000f8e02ff */
[----:B------:R-:W-:Y:S02]  /*fba0*/  IMAD R74, R37, UR32, RZ ;  /* 0x00000020254a7c24 */ /* 0x000fe4000f8e02ff */
[----:B------:R-:W4:Y:S01]  /*fbb0*/  LDL.LU R37, [R1+0x94] ;  /* 0x0000940001257983 */ /* 0x000f220000300800 */
[----:B------:R-:W-:Y:S02]  /*fbc0*/  IMAD R73, R50, UR32, RZ ;  /* 0x0000002032497c24 */ /* 0x000fe4000f8e02ff */
[----:B------:R-:W-:Y:S02]  /*fbd0*/  IMAD R72, R49, UR32, RZ ;  /* 0x0000002031487c24 */ /* 0x000fe4000f8e02ff */
[----:B------:R-:W-:-:S02]  /*fbe0*/  IMAD R71, R48, UR32, RZ ;  /* 0x0000002030477c24 */ /* 0x000fc4000f8e02ff */
[----:B------:R-:W-:Y:S02]  /*fbf0*/  IMAD R70, R47, UR32, RZ ;  /* 0x000000202f467c24 */ /* 0x000fe4000f8e02ff */
[----:B------:R-:W-:Y:S02]  /*fc00*/  IMAD R69, R46, UR32, RZ ;  /* 0x000000202e457c24 */ /* 0x000fe4000f8e02ff */
[----:B------:R-:W-:Y:S02]  /*fc10*/  IMAD R68, R45, UR32, RZ ;  /* 0x000000202d447c24 */ /* 0x000fe4000f8e02ff */
[----:B------:R-:W-:-:S03]  /*fc20*/  IMAD R67, R44, UR32, RZ ;  /* 0x000000202c437c24 */ /* 0x000fc6000f8e02ff */
[----:B------:R-:W-:Y:S01]  /*fc30*/  STL.64 [R1+0x1c78], R68 ;  /* 0x001c784401007387 */ /* 0x000fe20000100a00 */
[----:B------:R-:W-:-:S03]  /*fc40*/  IMAD R66, R43, UR32, RZ ;  /* 0x000000202b427c24 */ /* 0x000fc6000f8e02ff */
[----:B------:R-:W4:Y:S04]  /*fc50*/  LDL.LU R59, [R1+0x90] ;  /* 0x00009000013b7983 */ /* 0x000f280000300800 */
[----:B------:R-:W4:Y:S01]  /*fc60*/  LDL.LU R58, [R1+0x8c] ;  /* 0x00008c00013a7983 */ /* 0x000f220000300800 */
[----:B------:R-:W-:-:S03]  /*fc70*/  IMAD R65, R42, UR32, RZ ;  /* 0x000000202a417c24 */ /* 0x000fc6000f8e02ff */
[----:B------:R-:W-:Y:S01]  /*fc80*/  STL.64 [R1+0x1c70], R66 ;  /* 0x001c704201007387 */ /* 0x000fe20000100a00 */
[----:B------:R-:W-:-:S03]  /*fc90*/  IMAD R64, R41, UR32, RZ ;  /* 0x0000002029407c24 */ /* 0x000fc6000f8e02ff */
[----:B------:R-:W4:Y:S04]  /*fca0*/  LDL.LU R57, [R1+0x88] ;  /* 0x0000880001397983 */ /* 0x000f280000300800 */
[----:B------:R-:W4:Y:S04]  /*fcb0*/  LDL.LU R56, [R1+0x84] ;  /* 0x0000840001387983 */ /* 0x000f280000300800 */
[----:B------:R-:W4:Y:S04]  /*fcc0*/  LDL.LU R55, [R1+0x80] ;  /* 0x0000800001377983 */ /* 0x000f280000300800 */
[----:B------:R-:W4:Y:S04]  /*fcd0*/  LDL.LU R54, [R1+0x7c] ;  /* 0x00007c0001367983 */ /* 0x000f280000300800 */
[----:B------:R-:W4:Y:S04]  /*fce0*/  LDL.LU R53, [R1+0x78] ;  /* 0x0000780001357983 */ /* 0x000f280000300800 */
[----:B------:R-:W4:Y:S01]  /*fcf0*/  LDL.LU R52, [R1+0x74] ;  /* 0x0000740001347983 */ /* 0x000f220000300800 */
[----:B------:R-:W-:-:S03]  /*fd00*/  IMAD R63, R40, UR32, RZ ;  /* 0x00000020283f7c24 */ /* 0x000fc6000f8e02ff */
[----:B------:R-:W-:Y:S04]  /*fd10*/  STL.64 [R1+0x1c68], R64 ;  /* 0x001c684001007387 */ /* 0x000fe80000100a00 */
[----:B------:R-:W4:Y:S04]  /*fd20*/  LDL.LU R51, [R1+0x70] ;  /* 0x0000700001337983 */ /* 0x000f280000300800 */
        /* <DEDUP_REMOVED lines=10> */
[----:B------:R-:W4:Y:S01]  /*fdd0*/  LDL.LU R40, [R1+0x44] ;  /* 0x0000440001287983 */ /* 0x000f220000300800 */
[----:B---3--:R-:W-:-:S03]  /*fde0*/  IMAD R62, R39, UR32, RZ ;  /* 0x00000020273e7c24 */ /* 0x008fc6000f8e02ff */
[----:B------:R-:W3:Y:S01]  /*fdf0*/  LDL.LU R39, [R1+0x40] ;  /* 0x0000400001277983 */ /* 0x000ee20000300800 */
[----:B--2---:R-:W-:-:S03]  /*fe00*/  IMAD R61, R38, UR32, RZ ;  /* 0x00000020263d7c24 */ /* 0x004fc6000f8e02ff */
[----:B------:R-:W2:Y:S01]  /*fe10*/  LDL.LU R38, [R1+0x3c] ;  /* 0x00003c0001267983 */ /* 0x000ea20000300800 */
[----:B----4-:R-:W-:-:S03]  /*fe20*/  IMAD R60, R37, UR32, RZ ;  /* 0x00000020253c7c24 */ /* 0x010fc6000f8e02ff */
[----:B------:R-:W4:Y:S04]  /*fe30*/  LDL.LU R37, [R1+0x38] ;  /* 0x0000380001257983 */ /* 0x000f280000300800 */
[----:B------:R1:W-:Y:S01]  /*fe40*/  STL.64 [R1+0x1c60], R60 ;  /* 0x001c603c01007387 */ /* 0x0003e20000100a00 */
[----:B------:R-:W-:Y:S02]  /*fe50*/  IMAD R59, R59, UR32, RZ ;  /* 0x000000203b3b7c24 */ /* 0x000fe4000f8e02ff */
[----:B------:R-:W-:Y:S02]  /*fe60*/  IMAD R58, R58, UR32, RZ ;  /* 0x000000203a3a7c24 */ /* 0x000fe4000f8e02ff */
[----:B------:R-:W-:Y:S02]  /*fe70*/  IMAD R57, R57, UR32, RZ ;  /* 0x0000002039397c24 */ /* 0x000fe4000f8e02ff */
[----:B------:R-:W-:Y:S01]  /*fe80*/  IMAD R56, R56, UR32, RZ ;  /* 0x0000002038387c24 */ /* 0x000fe2000f8e02ff */
[----:B------:R-:W-:Y:S01]  /*fe90*/  STL.64 [R1+0x1c50], R58 ;  /* 0x001c503a01007387 */ /* 0x000fe20000100a00 */
[----:B------:R-:W-:-:S02]  /*fea0*/  IMAD R55, R55, UR32, RZ ;  /* 0x0000002037377c24 */ /* 0x000fc4000f8e02ff */
[----:B------:R-:W-:Y:S01]  /*feb0*/  IMAD R54, R54, UR32, RZ ;  /* 0x0000002036367c24 */ /* 0x000fe2000f8e02ff */
[----:B------:R-:W-:Y:S01]  /*fec0*/  STL.64 [R1+0x1c48], R56 ;  /* 0x001c483801007387 */ /* 0x000fe20000100a00 */
[----:B------:R-:W-:Y:S02]  /*fed0*/  IMAD R53, R53, UR32, RZ ;  /* 0x0000002035357c24 */ /* 0x000fe4000f8e02ff */
[----:B------:R-:W-:Y:S01]  /*fee0*/  IMAD R52, R52, UR32, RZ ;  /* 0x0000002034347c24 */ /* 0x000fe2000f8e02ff */
[----:B------:R-:W-:Y:S01]  /*fef0*/  STL.64 [R1+0x1c40], R54 ;  /* 0x001c403601007387 */ /* 0x000fe20000100a00 */
[----:B------:R-:W-:Y:S02]  /*ff00*/  IMAD R51, R51, UR32, RZ ;  /* 0x0000002033337c24 */ /* 0x000fe4000f8e02ff */
[----:B------:R-:W-:Y:S01]  /*ff10*/  IMAD R50, R50, UR32, RZ ;  /* 0x0000002032327c24 */ /* 0x000fe2000f8e02ff */
[----:B------:R3:W-:Y:S01]  /*ff20*/  STL.64 [R1+0x1c38], R52 ;  /* 0x001c383401007387 */ /* 0x0007e20000100a00 */
        /* <DEDUP_REMOVED lines=8> */
[----:B------:R3:W-:Y:S04]  /*ffb0*/  STL.64 [R1+0x1c30], R46 ;  /* 0x001c302e01007387 */ /* 0x0007e80000100a00 */
[----:B------:R-:W-:Y:S04]  /*ffc0*/  STL.64 [R1+0x1c58], R44 ;  /* 0x001c582c01007387 */ /* 0x000fe80000100a00 */
[----:B------:R-:W4:Y:S04]  /*ffd0*/  LDL.LU R127, [R1+0x34] ;  /* 0x00003400017f7983 */ /* 0x000f280000300800 */
[----:B------:R-:W4:Y:S04]  /*ffe0*/  LDL.LU R252, [R1+0x30] ;  /* 0x0000300001fc7983 */ /* 0x000f280000300800 */
[----:B-1----:R-:W2:Y:S04]  /*fff0*/  LDL.LU R61, [R1+0x10] ;  /* 0x00001000013d7983 */ /* 0x002ea80000300800 */
[----:B------:R-:W4:Y:S04]  /*10000*/  LDL.LU R64, [R1+0x1c] ;  /* 0x00001c0001407983 */ /* 0x000f280000300800 */
[----:B------:R-:W4:Y:S04]  /*10010*/  LDL.LU R65, [R1+0x2c] ;  /* 0x00002c0001417983 */ /* 0x000f280000300800 */
[----:B------:R-:W2:Y:S04]  /*10020*/  LDL.LU R66, [R1+0x28] ;  /* 0x0000280001427983 */ /* 0x000ea80000300800 */
[----:B------:R-:W4:Y:S04]  /*10030*/  LDL.LU R67, [R1+0x20] ;  /* 0x0000200001437983 */ /* 0x000f280000300800 */
[----:B------:R-:W3:Y:S04]  /*10040*/  LDL.LU R68, [R1+0x18] ;  /* 0x0000180001447983 */ /* 0x000ee80000300800 */
[----:B------:R-:W2:Y:S04]  /*10050*/  LDL.LU R69, [R1+0x14] ;  /* 0x0000140001457983 */ /* 0x000ea80000300800 */
[----:B------:R-:W4:Y:S04]  /*10060*/  LDL.LU R7, [R1+0xc] ;  /* 0x00000c0001077983 */ /* 0x000f280000300800 */
[----:B------:R-:W4:Y:S04]  /*10070*/  LDL.LU R5, [R1+0x8] ;  /* 0x0000080001057983 */ /* 0x000f280000300800 */
[----:B------:R-:W4:Y:S04]  /*10080*/  LDL R4, [R1+0x4] ;  /* 0x0000040001047983 */ /* 0x000f280000100800 */
[----:B------:R-:W4:Y:S01]  /*10090*/  LDL.LU R126, [R1] ;  /* 0x00000000017e7983 */ /* 0x000f220000300800 */
[----:B---3--:R-:W-:Y:S01]  /*100a0*/  IMAD R52, R68, UR32, RZ ;  /* 0x0000002044347c24 */ /* 0x008fe2000f8e02ff */
[----:B------:R-:W-:Y:S01]  /*100b0*/  LEA R68, P2, R77, R238, 0x2 ;  /* 0x000000ee4d447211 */ /* 0x000fe200078410ff */
[----:B--2---:R-:W-:-:S03]  /*100c0*/  IMAD R47, R69, UR32, RZ ;  /* 0x00000020452f7c24 */ /* 0x004fc6000f8e02ff */
[----:B------:R-:W-:Y:S01]  /*100d0*/  LEA.HI.X.SX32 R69, R77, R0, 0x2, P2 ;  /* 0x000000004d457211 */ /* 0x000fe200010f16ff */
[----:B----4-:R-:W-:Y:S02]  /*100e0*/  IMAD R51, R5, UR32, RZ ;  /* 0x0000002005337c24 */ /* 0x010fe4000f8e02ff */
[----:B------:R-:W-:Y:S02]  /*100f0*/  IMAD R50, R4, UR32, RZ ;  /* 0x0000002004327c24 */ /* 0x000fe4000f8e02ff */
[----:B------:R-:W-:Y:S01]  /*10100*/  IMAD R4, R240, UR20, RZ ;  /* 0x00000014f0047c24 */ /* 0x000fe2000f8e02ff */
[----:B------:R-:W-:Y:S01]  /*10110*/  LEA R240, P1, R78, R238, 0x2 ;  /* 0x000000ee4ef07211 */ /* 0x000fe200078210ff */
[----:B------:R-:W-:-:S03]  /*10120*/  IMAD R5, R241, UR21, RZ ;  /* 0x00000015f1057c24 */ /* 0x000fc6000f8e02ff */
[----:B------:R-:W-:-:S05]  /*10130*/  LEA.HI.X.SX32 R241, R78, R0, 0x2, P1 ;  /* 0x000000004ef17211 */ /* 0x000fca00008f16ff */
[----:B------:R-:W-:Y:S04]  /*10140*/  STL.64 [R1+0x1828], R240 ;  /* 0x001828f001007387 */ /* 0x000fe80000100a00 */
[----:B------:R1:W-:Y:S04]  /*10150*/  STL.64 [R1+0x858], R68 ;  /* 0x0008584401007387 */ /* 0x0003e80000100a00 */
[----:B-1----:R-:W2:Y:S01]  /*10160*/  LDL.LU.64 R68, [R1+0x1c78] ;  /* 0x001c780001447983 */ /* 0x002ea20000300a00 */
[-C--:B------:R-:W-:Y:S01]  /*10170*/  LEA R60, P3, R75, R238.reuse, 0x2 ;  /* 0x000000ee4b3c7211 */ /* 0x080fe200078610ff */
[----:B------:R-:W-:Y:S01]  /*10180*/  IMAD R55, R66, UR32, RZ ;  /* 0x0000002042377c24 */ /* 0x000fe2000f8e02ff */
[-C--:B------:R-:W-:Y:S01]  /*10190*/  LEA R66, P4, R74, R238.reuse, 0x2 ;  /* 0x000000ee4a427211 */ /* 0x080fe200078810ff */
[----:B------:R-:W-:Y:S01]  /*101a0*/  IMAD R181, R181, UR18, RZ ;  /* 0x00000012b5b57c24 */ /* 0x000fe2000f8e02ff */
[----:B------:R-:W-:Y:S01]  /*101b0*/  ULDC UR18, c[0x0][0x240] ;  /* 0x0000900000127ab9 */ /* 0x000fe20000000800 */
[----:B------:R-:W-:Y:S01]  /*101c0*/  IMAD R48, R61, UR32, RZ ;  /* 0x000000203d307c24 */ /* 0x000fe2000f8e02ff */
[-C--:B------:R-:W-:Y:S01]  /*101d0*/  LEA R78, P1, R70, R238.reuse, 0x2 ;  /* 0x000000ee464e7211 */ /* 0x080fe200078210ff */
[----:B------:R-:W-:Y:S01]  /*101e0*/  IMAD R44, R126, UR32, RZ ;  /* 0x000000207e2c7c24 */ /* 0x000fe2000f8e02ff */
[----:B------:R-:W-:Y:S01]  /*101f0*/  LEA R58, P5, R73, R238, 0x2 ;  /* 0x000000ee493a7211 */ /* 0x000fe200078a10ff */
[----:B------:R-:W-:Y:S01]  /*10200*/  IMAD R49, R64, UR32, RZ ;  /* 0x0000002040317c24 */ /* 0x000fe2000f8e02ff */
[----:B------:R-:W-:Y:S01]  /*10210*/  LEA.HI.X.SX32 R61, R75, R0, 0x2, P3 ;  /* 0x000000004b3d7211 */ /* 0x000fe200018f16ff */
[----:B------:R-:W-:Y:S01]  /*10220*/  IMAD R126, R76, UR18, RZ ;  /* 0x000000124c7e7c24 */ /* 0x000fe2000f8e02ff */
[----:B------:R-:W-:Y:S01]  /*10230*/  LEA R64, P6, R72, R238, 0x2 ;  /* 0x000000ee48407211 */ /* 0x000fe200078c10ff */
[----:B------:R-:W-:Y:S01]  /*10240*/  IMAD R53, R67, UR32, RZ ;  /* 0x0000002043357c24 */ /* 0x000fe2000f8e02ff */
[----:B------:R-:W-:Y:S01]  /*10250*/  LEA.HI.X.SX32 R67, R74, R0, 0x2, P4 ;  /* 0x000000004a437211 */ /* 0x000fe200020f16ff */
[----:B------:R-:W-:Y:S01]  /*10260*/  IMAD R54, R65, UR32, RZ ;  /* 0x0000002041367c24 */ /* 0x000fe2000f8e02ff */
[----:B------:R-:W-:Y:S01]  /*10270*/  LEA R56, P0, R71, R238, 0x2 ;  /* 0x000000ee47387211 */ /* 0x000fe200078010ff */
[----:B------:R-:W-:Y:S01]  /*10280*/  STL [R1+0x828], R78 ;  /* 0x0008284e01007387 */ /* 0x000fe20000100800 */
[----:B------:R-:W-:-:S02]  /*10290*/  LEA.HI.X.SX32 R59, R73, R0, 0x2, P5 ;  /* 0x00000000493b7211 */ /* 0x000fc400028f16ff */
[-C--:B------:R-:W-:Y:S01]  /*102a0*/  LEA.HI.X.SX32 R65, R72, R0.reuse, 0x2, P6 ;  /* 0x0000000048417211 */ /* 0x080fe200030f16ff */
[----:B------:R1:W-:Y:S01]  /*102b0*/  STL.64 [R1+0x850], R60 ;  /* 0x0008503c01007387 */ /* 0x0003e20000100a00 */
[----:B------:R-:W-:Y:S01]  /*102c0*/  IMAD.MOV.U32 R73, RZ, RZ, R79 ;  /* 0x000000ffff497224 */ /* 0x000fe200078e004f */
[-C--:B------:R-:W-:Y:S01]  /*102d0*/  LEA.HI.X.SX32 R57, R71, R0.reuse, 0x2, P0 ;  /* 0x0000000047397211 */ /* 0x080fe200000f16ff */
[----:B------:R-:W-:Y:S01]  /*102e0*/  IMAD.MOV.U32 R75, RZ, RZ, R77 ;  /* 0x000000ffff4b7224 */ /* 0x000fe200078e004d */
[----:B------:R-:W-:Y:S02]  /*102f0*/  LEA.HI.X.SX32 R73, R70, R0, 0x2, P1 ;  /* 0x0000000046497211 */ /* 0x000fe400008f16ff */
[-C--:B--2---:R-:W-:Y:S02]  /*10300*/  LEA R76, P2, R69, R238.reuse, 0x2 ;  /* 0x000000ee454c7211 */ /* 0x084fe400078410ff */
[----:B-1----:R-:W-:-:S03]  /*10310*/  LEA R60, P3, R68, R238, 0x2 ;  /* 0x000000ee443c7211 */ /* 0x002fc600078610ff */
[----:B------:R-:W-:Y:S01]  /*10320*/  STL [R1+0x820], R76 ;  /* 0x0008204c01007387 */ /* 0x000fe20000100800 */
[----:B------:R-:W-:-:S03]  /*10330*/  LEA.HI.X.SX32 R75, R69, R0, 0x2, P2 ;  /* 0x00000000454b7211 */ /* 0x000fc600010f16ff */
[----:B------:R1:W-:Y:S01]  /*10340*/  STL.64 [R1+0x848], R66 ;  /* 0x0008484201007387 */ /* 0x0003e20000100a00 */
[----:B------:R-:W-:-:S03]  /*10350*/  LEA.HI.X.SX32 R61, R68, R0, 0x2, P3 ;  /* 0x00000000443d7211 */ /* 0x000fc600018f16ff */
[----:B-1----:R-:W2:Y:S04]  /*10360*/  LDL.LU.64 R66, [R1+0x1c70] ;  /* 0x001c700001427983 */ /* 0x002ea80000300a00 */
[----:B------:R-:W-:Y:S04]  /*10370*/  STL.64 [R1+0x840], R58 ;  /* 0x0008403a01007387 */ /* 0x000fe80000100a00 */
[----:B------:R1:W-:Y:S04]  /*10380*/  STL.64 [R1+0x838], R64 ;  /* 0x0008384001007387 */ /* 0x0003e80000100a00 */
[----:B-1----:R-:W3:Y:S04]  /*10390*/  LDL.LU.64 R64, [R1+0x1c68] ;  /* 0x001c680001407983 */ /* 0x002ee80000300a00 */
[----:B------:R-:W-:Y:S04]  /*103a0*/  STL.64 [R1+0x830], R56 ;  /* 0x0008303801007387 */ /* 0x000fe80000100a00 */
[----:B------:R-:W-:Y:S04]  /*103b0*/  STL [R1+0x82c], R73 ;  /* 0x00082c4901007387 */ /* 0x000fe80000100800 */
[----:B------:R-:W-:Y:S04]  /*103c0*/  STL [R1+0x824], R75 ;  /* 0x0008244b01007387 */ /* 0x000fe80000100800 */
[----:B------:R1:W-:Y:S04]  /*103d0*/  STL.64 [R1+0x818], R60 ;  /* 0x0008183c01007387 */ /* 0x0003e80000100a00 */
[----:B-1----:R-:W4:Y:S01]  /*103e0*/  LDL.LU.64 R60, [R1+0x1c60] ;  /* 0x001c6000013c7983 */ /* 0x002f220000300a00 */
[----:B------:R-:W-:-:S02]  /*103f0*/  IMAD.MOV.U32 R74, RZ, RZ, R76 ;  /* 0x000000ffff4a7224 */ /* 0x000fc400078e004c */
[----:B------:R-:W-:Y:S02]  /*10400*/  IMAD.MOV.U32 R76, RZ, RZ, R44 ;  /* 0x000000ffff4c7224 */ /* 0x000fe400078e002c */
[----:B------:R-:W-:Y:S01]  /*10410*/  IMAD R188, R188, UR25, RZ ;  /* 0x00000019bcbc7c24 */ /* 0x000fe2000f8e02ff */
[----:B------:R-:W-:Y:S01]  /*10420*/  ULDC UR25, c[0x0][0x240] ;  /* 0x0000900000197ab9 */ /* 0x000fe20000000800 */
[----:B------:R-:W-:Y:S02]  /*10430*/  IMAD.MOV.U32 R72, RZ, RZ, R78 ;  /* 0x000000ffff487224 */ /* 0x000fe400078e004e */
[----:B------:R-:W-:Y:S01]  /*10440*/  IMAD R190, R190, UR27, RZ ;  /* 0x0000001bbebe7c24 */ /* 0x000fe2000f8e02ff */
[----:B------:R-:W-:Y:S01]  /*10450*/  ULDC UR27, c[0x0][0x240] ;  /* 0x00009000001b7ab9 */ /* 0x000fe20000000800 */
[----:B------:R-:W-:Y:S02]  /*10460*/  IMAD R46, R7, UR32, RZ ;  /* 0x00000020072e7c24 */ /* 0x000fe4000f8e02ff */
[----:B------:R-:W-:-:S02]  /*10470*/  IMAD R7, R245, UR25, RZ ;  /* 0x00000019f5077c24 */ /* 0x000fc4000f8e02ff */
[----:B------:R-:W-:Y:S01]  /*10480*/  IMAD R245, R79, UR27, RZ ;  /* 0x0000001b4ff57c24 */ /* 0x000fe2000f8e02ff */
[CC--:B--2---:R-:W-:Y:S02]  /*10490*/  LEA R44, P4, R67.reuse, R238.reuse, 0x2 ;  /* 0x000000ee432c7211 */ /* 0x0c4fe400078810ff */
[C---:B------:R-:W-:Y:S02]  /*104a0*/  LEA R58, P5, R66.reuse, R238, 0x2 ;  /* 0x000000ee423a7211 */ /* 0x040fe400078a10ff */
[-C--:B------:R-:W-:Y:S02]  /*104b0*/  LEA.HI.X.SX32 R45, R67, R0.reuse, 0x2, P4 ;  /* 0x00000000432d7211 */ /* 0x080fe400020f16ff */
[----:B------:R-:W-:-:S03]  /*104c0*/  LEA.HI.X.SX32 R59, R66, R0, 0x2, P5 ;  /* 0x00000000423b7211 */ /* 0x000fc600028f16ff */
[----:B------:R1:W-:Y:S01]  /*104d0*/  STL.64 [R1+0x810], R44 ;  /* 0x0008102c01007387 */ /* 0x0003e20000100a00 */
[----:B---3--:R-:W-:-:S03]  /*104e0*/  LEA R78, P6, R65, R238, 0x2 ;  /* 0x000000ee414e7211 */ /* 0x008fc600078c10ff */
[----:B-1----:R-:W2:Y:S01]  /*104f0*/  LDL.LU.64 R44, [R1+0x1c58] ;  /* 0x001c5800012c7983 */ /* 0x002ea20000300a00 */
[C---:B------:R-:W-:Y:S02]  /*10500*/  LEA R56, P0, R64.reuse, R238, 0x2 ;  /* 0x000000ee40387211 */ /* 0x040fe400078010ff */
[-C--:B------:R-:W-:Y:S02]  /*10510*/  LEA.HI.X.SX32 R79, R65, R0.reuse, 0x2, P6 ;  /* 0x00000000414f7211 */ /* 0x080fe400030f16ff */
[----:B------:R-:W-:Y:S02]  /*10520*/  LEA.HI.X.SX32 R57, R64, R0, 0x2, P0 ;  /* 0x0000000040397211 */ /* 0x000fe400000f16ff */
[----:B----4-:R-:W-:-:S05]  /*10530*/  LEA R240, P3, R61, R238, 0x2 ;  /* 0x000000ee3df07211 */ /* 0x010fca00078610ff */
[----:B------:R-:W-:Y:S04]  /*10540*/  STL [R1+0x7e0], R240 ;  /* 0x0007e0f001007387 */ /* 0x000fe80000100800 */
[----:B------:R1:W-:Y:S04]  /*10550*/  STL.64 [R1+0x808], R58 ;  /* 0x0008083a01007387 */ /* 0x0003e80000100a00 */
[----:B-1----:R-:W3:Y:S04]  /*10560*/  LDL.LU.64 R58, [R1+0x1c50] ;  /* 0x001c5000013a7983 */ /* 0x002ee80000300a00 */
[----:B------:R-:W-:Y:S04]  /*10570*/  STL.64 [R1+0x800], R78 ;  /* 0x0008004e01007387 */ /* 0x000fe80000100a00 */
[----:B------:R1:W-:Y:S04]  /*10580*/  STL.64 [R1+0x7f8], R56 ;  /* 0x0007f83801007387 */ /* 0x0003e80000100a00 */
[----:B-1----:R-:W4:Y:S01]  /*10590*/  LDL.LU.64 R56, [R1+0x1c48] ;  /* 0x001c480001387983 */ /* 0x002f220000300a00 */
[----:B------:R-:W-:Y:S01]  /*105a0*/  IMAD.MOV.U32 R71, RZ, RZ, R48 ;  /* 0x000000ffff477224 */ /* 0x000fe200078e0030 */
[CC--:B------:R-:W-:Y:S01]  /*105b0*/  LEA R48, P1, R63.reuse, R238.reuse, 0x2 ;  /* 0x000000ee3f307211 */ /* 0x0c0fe200078210ff */
[----:B------:R-:W-:Y:S01]  /*105c0*/  IMAD.MOV.U32 R73, RZ, RZ, R54 ;  /* 0x000000ffff497224 */ /* 0x000fe200078e0036 */
[C---:B------:R-:W-:Y:S01]  /*105d0*/  LEA R54, P2, R62.reuse, R238, 0x2 ;  /* 0x000000ee3e367211 */ /* 0x040fe200078410ff */
[----:B------:R-:W-:Y:S01]  /*105e0*/  IMAD.MOV.U32 R72, RZ, RZ, R49 ;  /* 0x000000ffff487224 */ /* 0x000fe200078e0031 */
[-C--:B------:R-:W-:Y:S01]  /*105f0*/  LEA.HI.X.SX32 R49, R63, R0.reuse, 0x2, P1 ;  /* 0x000000003f317211 */ /* 0x080fe200008f16ff */
[----:B------:R-:W-:Y:S01]  /*10600*/  IMAD.MOV.U32 R74, RZ, RZ, R55 ;  /* 0x000000ffff4a7224 */ /* 0x000fe200078e0037 */
[----:B------:R-:W-:Y:S01]  /*10610*/  LEA.HI.X.SX32 R55, R62, R0, 0x2, P2 ;  /* 0x000000003e377211 */ /* 0x000fe200010f16ff */
[----:B------:R-:W-:Y:S01]  /*10620*/  IMAD.MOV.U32 R77, RZ, RZ, R52 ;  /* 0x000000ffff4d7224 */ /* 0x000fe200078e0034 */
[C---:B------:R-:W-:Y:S01]  /*10630*/  LEA R52, P4, R60.reuse, R238, 0x2 ;  /* 0x000000ee3c347211 */ /* 0x040fe200078810ff */
[----:B------:R-:W-:Y:S01]  /*10640*/  IMAD.MOV.U32 R67, RZ, RZ, R241 ;  /* 0x000000ffff437224 */ /* 0x000fe200078e00f1 */
[-C--:B------:R-:W-:Y:S01]  /*10650*/  LEA.HI.X.SX32 R67, R61, R0.reuse, 0x2, P3 ;  /* 0x000000003d437211 */ /* 0x080fe200018f16ff */
[----:B------:R-:W-:Y:S01]  /*10660*/  IMAD.MOV.U32 R75, RZ, RZ, R53 ;  /* 0x000000ffff4b7224 */ /* 0x000fe200078e0035 */
[----:B------:R-:W-:Y:S01]  /*10670*/  STL.64 [R1+0x7f0], R48 ;  /* 0x0007f03001007387 */ /* 0x000fe20000100a00 */
[----:B------:R-:W-:-:S03]  /*10680*/  LEA.HI.X.SX32 R53, R60, R0, 0x2, P4 ;  /* 0x000000003c357211 */ /* 0x000fc600020f16ff */
[----:B------:R1:W-:Y:S04]  /*10690*/  STL.64 [R1+0x7e8], R54 ;  /* 0x0007e83601007387 */ /* 0x0003e80000100a00 */
[----:B-1----:R-:W2:Y:S01]  /*106a0*/  LDL.LU.64 R54, [R1+0x1c40] ;  /* 0x001c400001367983 */ /* 0x002ea20000300a00 */
[----:B----4-:R-:W-:-:S05]  /*106b0*/  LEA R68, P0, R57, R238, 0x2 ;  /* 0x000000ee39447211 */ /* 0x010fca00078010ff */
[----:B------:R-:W-:Y:S04]  /*106c0*/  STL [R1+0x7c0], R68 ;  /* 0x0007c04401007387 */ /* 0x000fe80000100800 */
[----:B------:R-:W-:Y:S04]  /*106d0*/  STL [R1+0x7e4], R67 ;  /* 0x0007e44301007387 */ /* 0x000fe80000100800 */
[----:B------:R1:W-:Y:S04]  /*106e0*/  STL.64 [R1+0x7d8], R52 ;  /* 0x0007d83401007387 */ /* 0x0003e80000100a00 */
[----:B-1----:R-:W4:Y:S01]  /*106f0*/  LDL.LU.64 R52, [R1+0x1c38] ;  /* 0x001c380001347983 */ /* 0x002f220000300a00 */
[----:B------:R-:W-:Y:S01]  /*10700*/  IMAD.MOV.U32 R241, RZ, RZ, R46 ;  /* 0x000000fffff17224 */ /* 0x000fe200078e002e */
[----:B---3--:R-:W-:Y:S01]  /*10710*/  LEA R46, P5, R59, R238, 0x2 ;  /* 0x000000ee3b2e7211 */ /* 0x008fe200078a10ff */
[----:B------:R-:W-:-:S02]  /*10720*/  IMAD.MOV.U32 R66, RZ, RZ, R240 ;  /* 0x000000ffff427224 */ /* 0x000fc400078e00f0 */
[----:B------:R-:W-:Y:S01]  /*10730*/  IMAD.MOV.U32 R79, RZ, RZ, R50 ;  /* 0x000000ffff4f7224 */ /* 0x000fe200078e0032 */
[----:B------:R-:W-:Y:S01]  /*10740*/  LEA R50, P6, R58, R238, 0x2 ;  /* 0x000000ee3a327211 */ /* 0x000fe200078c10ff */
[----:B------:R-:W-:Y:S01]  /*10750*/  IMAD.MOV.U32 R240, RZ, RZ, R47 ;  /* 0x000000fffff07224 */ /* 0x000fe200078e002f */
[----:B------:R-:W-:Y:S01]  /*10760*/  LEA.HI.X.SX32 R47, R59, R0, 0x2, P5 ;  /* 0x000000003b2f7211 */ /* 0x000fe200028f16ff */
[----:B------:R-:W-:Y:S01]  /*10770*/  IMAD.MOV.U32 R78, RZ, RZ, R51 ;  /* 0x000000ffff4e7224 */ /* 0x000fe200078e0033 */
[----:B------:R-:W-:Y:S02]  /*10780*/  LEA R48, P1, R56, R238, 0x2 ;  /* 0x000000ee38307211 */ /* 0x000fe400078210ff */
[-C--:B------:R-:W-:Y:S01]  /*10790*/  LEA.HI.X.SX32 R51, R58, R0.reuse, 0x2, P6 ;  /* 0x000000003a337211 */ /* 0x080fe200030f16ff */
[----:B------:R-:W-:Y:S01]  /*107a0*/  IMAD.MOV.U32 R63, RZ, RZ, R69 ;  /* 0x000000ffff3f7224 */ /* 0x000fe200078e0045 */
[----:B------:R1:W-:Y:S01]  /*107b0*/  STL.64 [R1+0x7d0], R46 ;  /* 0x0007d02e01007387 */ /* 0x0003e20000100a00 */
[----:B------:R-:W-:-:S02]  /*107c0*/  LEA.HI.X.SX32 R63, R57, R0, 0x2, P0 ;  /* 0x00000000393f7211 */ /* 0x000fc400000f16ff */
[----:B------:R-:W-:Y:S01]  /*107d0*/  LEA.HI.X.SX32 R49, R56, R0, 0x2, P1 ;  /* 0x0000000038317211 */ /* 0x000fe200008f16ff */
[----:B-1----:R-:W3:Y:S01]  /*107e0*/  LDL.LU.64 R46, [R1+0x1c30] ;  /* 0x001c3000012e7983 */ /* 0x002ee20000300a00 */
[-C--:B----4-:R-:W-:Y:S02]  /*107f0*/  LEA R64, P4, R53, R238.reuse, 0x2 ;  /* 0x000000ee35407211 */ /* 0x090fe400078810ff */
[----:B------:R-:W-:-:S03]  /*10800*/  LEA R60, P5, R52, R238, 0x2 ;  /* 0x000000ee343c7211 */ /* 0x000fc600078a10ff */
[----:B------:R-:W-:Y:S04]  /*10810*/  STL [R1+0x7a0], R64 ;  /* 0x0007a04001007387 */ /* 0x000fe80000100800 */
[----:B------:R1:W-:Y:S04]  /*10820*/  STL.64 [R1+0x7c8], R50 ;  /* 0x0007c83201007387 */ /* 0x0003e80000100a00 */
[----:B-1----:R-:W4:Y:S04]  /*10830*/  LDL.LU.64 R50, [R1+0x1c28] ;  /* 0x001c280001327983 */ /* 0x002f280000300a00 */
[----:B------:R-:W-:Y:S04]  /*10840*/  STL [R1+0x798], R60 ;  /* 0x0007983c01007387 */ /* 0x000fe80000100800 */
[----:B------:R-:W-:Y:S04]  /*10850*/  STL [R1+0x7c4], R63 ;  /* 0x0007c43f01007387 */ /* 0x000fe80000100800 */
[----:B------:R1:W-:Y:S04]  /*10860*/  STL.64 [R1+0x7b8], R48 ;  /* 0x0007b83001007387 */ /* 0x0003e80000100a00 */
[----:B-1----:R-:W4:Y:S01]  /*10870*/  LDL.LU.64 R48, [R1+0x1c20] ;  /* 0x001c200001307983 */ /* 0x002f220000300a00 */
[----:B------:R-:W-:Y:S01]  /*10880*/  IMAD.MOV.U32 R62, RZ, RZ, R68 ;  /* 0x000000ffff3e7224 */ /* 0x000fe200078e0044 */
[----:B--2---:R-:W-:-:S02]  /*10890*/  LEA R68, P2, R55, R238, 0x2 ;  /* 0x000000ee37447211 */ /* 0x004fc400078410ff */
[C---:B------:R-:W-:Y:S01]  /*108a0*/  LEA R66, P3, R54.reuse, R238, 0x2 ;  /* 0x000000ee36427211 */ /* 0x040fe200078610ff */
[----:B------:R-:W-:Y:S01]  /*108b0*/  IMAD.MOV.U32 R58, RZ, RZ, R64 ;  /* 0x000000ffff3a7224 */ /* 0x000fe200078e0040 */
[-C--:B------:R-:W-:Y:S02]  /*108c0*/  LEA.HI.X.SX32 R69, R55, R0.reuse, 0x2, P2 ;  /* 0x0000000037457211 */ /* 0x080fe400010f16ff */
[-C--:B------:R-:W-:Y:S01]  /*108d0*/  LEA.HI.X.SX32 R67, R54, R0.reuse, 0x2, P3 ;  /* 0x0000000036437211 */ /* 0x080fe200018f16ff */
[----:B------:R-:W-:Y:S01]  /*108e0*/  IMAD.MOV.U32 R59, RZ, RZ, R65 ;  /* 0x000000ffff3b7224 */ /* 0x000fe200078e0041 */
[-C--:B------:R-:W-:Y:S01]  /*108f0*/  LEA.HI.X.SX32 R59, R53, R0.reuse, 0x2, P4 ;  /* 0x00000000353b7211 */ /* 0x080fe200020f16ff */
[----:B------:R-:W-:Y:S01]  /*10900*/  IMAD.MOV.U32 R56, RZ, RZ, R60 ;  /* 0x000000ffff387224 */ /* 0x000fe200078e003c */
[----:B------:R-:W-:Y:S01]  /*10910*/  STL.64 [R1+0x7b0], R68 ;  /* 0x0007b04401007387 */ /* 0x000fe20000100a00 */
[----:B------:R-:W-:Y:S01]  /*10920*/  IMAD.MOV.U32 R57, RZ, RZ, R61 ;  /* 0x000000ffff397224 */ /* 0x000fe200078e003d */
[----:B------:R-:W-:-:S02]  /*10930*/  LEA.HI.X.SX32 R57, R52, R0, 0x2, P5 ;  /* 0x0000000034397211 */ /* 0x000fc400028f16ff */
[----:B------:R1:W-:Y:S01]  /*10940*/  STL.64 [R1+0x7a8], R66 ;  /* 0x0007a84201007387 */ /* 0x0003e20000100a00 */
[----:B------:R-:W-:Y:S01]  /*10950*/  IMAD R43, R43, UR32, RZ ;  /* 0x000000202b2b7c24 */ /* 0x000fe2000f8e02ff */
[-C--:B---3--:R-:W-:Y:S01]  /*10960*/  LEA R58, P4, R46, R238.reuse, 0x2 ;  /* 0x000000ee2e3a7211 */ /* 0x088fe200078810ff */
[----:B------:R-:W-:Y:S01]  /*10970*/  IMAD R41, R41, UR32, RZ ;  /* 0x0000002029297c24 */ /* 0x000fe2000f8e02ff */
[----:B------:R2:W-:Y:S01]  /*10980*/  STL [R1+0x7a4], R59 ;  /* 0x0007a43b01007387 */ /* 0x0005e20000100800 */
[-C--:B------:R-:W-:Y:S01]  /*10990*/  LEA R56, P5, R45, R238.reuse, 0x2 ;  /* 0x000000ee2d387211 */ /* 0x080fe200078a10ff */
[----:B------:R-:W-:Y:S02]  /*109a0*/  IMAD R42, R42, UR32, RZ ;  /* 0x000000202a2a7c24 */ /* 0x000fe4000f8e02ff */
[----:B------:R3:W-:Y:S01]  /*109b0*/  STL [R1+0x79c], R57 ;  /* 0x00079c3901007387 */ /* 0x0007e20000100800 */
[----:B-1----:R-:W-:Y:S01]  /*109c0*/  LEA R66, P3, R47, R238, 0x2 ;  /* 0x000000ee2f427211 */ /* 0x002fe200078610ff */
[----:B------:R-:W-:Y:S01]  /*109d0*/  IMAD R40, R40, UR32, RZ ;  /* 0x0000002028287c24 */ /* 0x000fe2000f8e02ff */
[----:B--2---:R-:W-:-:S02]  /*109e0*/  LEA.HI.X.SX32 R59, R46, R0, 0x2, P4 ;  /* 0x000000002e3b7211 */ /* 0x004fc400020f16ff */
[-C--:B------:R-:W-:Y:S01]  /*109f0*/  LEA.HI.X.SX32 R67, R47, R0.reuse, 0x2, P3 ;  /* 0x000000002f437211 */ /* 0x080fe200018f16ff */
[----:B------:R-:W-:Y:S01]  /*10a00*/  IMAD R39, R39, UR32, RZ ;  /* 0x0000002027277c24 */ /* 0x000fe2000f8e02ff */
[----:B---3--:R-:W-:Y:S01]  /*10a10*/  LEA.HI.X.SX32 R57, R45, R0, 0x2, P5 ;  /* 0x000000002d397211 */ /* 0x008fe200028f16ff */
[----:B------:R-:W-:Y:S01]  /*10a20*/  IMAD R38, R38, UR32, RZ ;  /* 0x0000002026267c24 */ /* 0x000fe2000f8e02ff */
[----:B------:R-:W-:Y:S01]  /*10a30*/  LEA R52, P3, R40, R238, 0x2 ;  /* 0x000000ee28347211 */ /* 0x000fe200078610ff */
[----:B------:R-:W-:-:S03]  /*10a40*/  IMAD R37, R37, UR32, RZ ;  /* 0x0000002025257c24 */ /* 0x000fc6000f8e02ff */
[----:B------:R-:W-:Y:S01]  /*10a50*/  LEA.HI.X.SX32 R53, R40, R0, 0x2, P3 ;  /* 0x0000000028357211 */ /* 0x000fe200018f16ff */
[----:B------:R-:W-:Y:S02]  /*10a60*/  IMAD R127, R127, UR32, RZ ;  /* 0x000000207f7f7c24 */ /* 0x000fe4000f8e02ff */
[----:B------:R-:W-:Y:S02]  /*10a70*/  IMAD R252, R252, UR32, RZ ;  /* 0x00000020fcfc7c24 */ /* 0x000fe4000f8e02ff */
[----:B------:R-:W-:Y:S02]  /*10a80*/  IMAD R113, R113, UR32, RZ ;  /* 0x0000002071717c24 */ /* 0x000fe4000f8e02ff */
[----:B------:R-:W-:Y:S02]  /*10a90*/  IMAD R114, R114, UR32, RZ ;  /* 0x0000002072727c24 */ /* 0x000fe4000f8e02ff */
[----:B------:R-:W-:Y:S02]  /*10aa0*/  IMAD R115, R115, UR32, RZ ;  /* 0x0000002073737c24 */ /* 0x000fe4000f8e02ff */
[----:B------:R-:W-:-:S02]  /*10ab0*/  IMAD R117, R117, UR32, RZ ;  /* 0x0000002075757c24 */ /* 0x000fc4000f8e02ff */
        /* <DEDUP_REMOVED lines=8> */
[----:B------:R-:W-:Y:S01]  /*10b40*/  IMAD R132, R132, UR32, RZ ;  /* 0x0000002084847c24 */ /* 0x000fe2000f8e02ff */
[CC--:B----4-:R-:W-:Y:S02]  /*10b50*/  LEA R64, P6, R51.reuse, R238.reuse, 0x2 ;  /* 0x000000ee33407211 */ /* 0x0d0fe400078c10ff */
[C---:B------:R-:W-:Y:S02]  /*10b60*/  LEA R62, P0, R50.reuse, R238, 0x2 ;  /* 0x000000ee323e7211 */ /* 0x040fe400078010ff */
[-C--:B------:R-:W-:Y:S02]  /*10b70*/  LEA.HI.X.SX32 R65, R51, R0.reuse, 0x2, P6 ;  /* 0x0000000033417211 */ /* 0x080fe400030f16ff */
[----:B------:R-:W-:-:S03]  /*10b80*/  LEA.HI.X.SX32 R63, R50, R0, 0x2, P0 ;  /* 0x00000000323f7211 */ /* 0x000fc600000f16ff */
[----:B------:R1:W-:Y:S04]  /*10b90*/  STL.64 [R1+0x790], R64 ;  /* 0x0007904001007387 */ /* 0x0003e80000100a00 */
[----:B------:R2:W-:Y:S01]  /*10ba0*/  STL.64 [R1+0x788], R62 ;  /* 0x0007883e01007387 */ /* 0x0005e20000100a00 */
[CC--:B------:R-:W-:Y:S02]  /*10bb0*/  LEA R60, P1, R49.reuse, R238.reuse, 0x2 ;  /* 0x000000ee313c7211 */ /* 0x0c0fe400078210ff */
[C---:B------:R-:W-:Y:S02]  /*10bc0*/  LEA R68, P2, R48.reuse, R238, 0x2 ;  /* 0x000000ee30447211 */ /* 0x040fe400078410ff */
[-C--:B------:R-:W-:Y:S02]  /*10bd0*/  LEA.HI.X.SX32 R61, R49, R0.reuse, 0x2, P1 ;  /* 0x00000000313d7211 */ /* 0x080fe400008f16ff */
[----:B------:R-:W-:-:S02]  /*10be0*/  LEA.HI.X.SX32 R69, R48, R0, 0x2, P2 ;  /* 0x0000000030457211 */ /* 0x000fc400010f16ff */
[CC--:B-1----:R-:W-:Y:S01]  /*10bf0*/  LEA R64, P6, R44.reuse, R238.reuse, 0x2 ;  /* 0x000000ee2c407211 */ /* 0x0c2fe200078c10ff */
[----:B------:R1:W-:Y:S01]  /*10c00*/  STL.64 [R1+0x780], R60 ;  /* 0x0007803c01007387 */ /* 0x0003e20000100a00 */
[-C--:B--2---:R-:W-:Y:S02]  /*10c10*/  LEA R62, P0, R43, R238.reuse, 0x2 ;  /* 0x000000ee2b3e7211 */ /* 0x084fe400078010ff */
[----:B------:R-:W-:Y:S01]  /*10c20*/  LEA R54, P2, R41, R238, 0x2 ;  /* 0x000000ee29367211 */ /* 0x000fe200078410ff */
[----:B------:R-:W-:Y:S01]  /*10c30*/  STL.64 [R1+0x778], R68 ;  /* 0x0007784401007387 */ /* 0x000fe20000100a00 */
[-C--:B------:R-:W-:Y:S02]  /*10c40*/  LEA.HI.X.SX32 R65, R44, R0.reuse, 0x2, P6 ;  /* 0x000000002c417211 */ /* 0x080fe400030f16ff */
[-C--:B------:R-:W-:Y:S01]  /*10c50*/  LEA.HI.X.SX32 R63, R43, R0.reuse, 0x2, P0 ;  /* 0x000000002b3f7211 */ /* 0x080fe200000f16ff */
[----:B------:R-:W-:Y:S01]  /*10c60*/  STL.64 [R1+0x770], R66 ;  /* 0x0007704201007387 */ /* 0x000fe20000100a00 */
[----:B------:R-:W-:-:S02]  /*10c70*/  LEA.HI.X.SX32 R55, R41, R0, 0x2, P2 ;  /* 0x0000000029377211 */ /* 0x000fc400010f16ff */
[CC--:B-1----:R-:W-:Y:S01]  /*10c80*/  LEA R60, P1, R42.reuse, R238.reuse, 0x2 ;  /* 0x000000ee2a3c7211 */ /* 0x0c2fe200078210ff */
[----:B------:R1:W-:Y:S01]  /*10c90*/  STL.64 [R1+0x768], R58 ;  /* 0x0007683a01007387 */ /* 0x0003e20000100a00 */
[----:B------:R-:W-:Y:S02]  /*10ca0*/  LEA R50, P6, R37, R238, 0x2 ;  /* 0x000000ee25327211 */ /* 0x000fe400078c10ff */
[----:B------:R-:W-:Y:S01]  /*10cb0*/  LEA.HI.X.SX32 R61, R42, R0, 0x2, P1 ;  /* 0x000000002a3d7211 */ /* 0x000fe200008f16ff */
[----:B------:R2:W-:Y:S01]  /*10cc0*/  STL.64 [R1+0x760], R56 ;  /* 0x0007603801007387 */ /* 0x0005e20000100a00 */
[-C--:B------:R-:W-:Y:S02]  /*10cd0*/  LEA R48, P0, R36, R238.reuse, 0x2 ;  /* 0x000000ee24307211 */ /* 0x080fe400078010ff */
[-C--:B------:R-:W-:Y:S01]  /*10ce0*/  LEA R46, P1, R35, R238.reuse, 0x2 ;  /* 0x000000ee232e7211 */ /* 0x080fe200078210ff */
[----:B------:R-:W-:Y:S01]  /*10cf0*/  STL.64 [R1+0x758], R64 ;  /* 0x0007584001007387 */ /* 0x000fe20000100a00 */
[----:B-1----:R-:W-:-:S03]  /*10d00*/  LEA R58, P4, R39, R238, 0x2 ;  /* 0x000000ee273a7211 */ /* 0x002fc600078810ff */
[----:B------:R-:W-:Y:S01]  /*10d10*/  STL.64 [R1+0x750], R62 ;  /* 0x0007503e01007387 */ /* 0x000fe20000100a00 */
[----:B--2---:R-:W-:-:S03]  /*10d20*/  LEA R56, P5, R38, R238, 0x2 ;  /* 0x000000ee26387211 */ /* 0x004fc600078a10ff */
[----:B------:R1:W-:Y:S01]  /*10d30*/  STL.64 [R1+0x740], R54 ;  /* 0x0007403601007387 */ /* 0x0003e20000100a00 */
[-C--:B------:R-:W-:Y:S02]  /*10d40*/  LEA.HI.X.SX32 R59, R39, R0.reuse, 0x2, P4 ;  /* 0x00000000273b7211 */ /* 0x080fe400020f16ff */
[-C--:B------:R-:W-:Y:S01]  /*10d50*/  LEA.HI.X.SX32 R57, R38, R0.reuse, 0x2, P5 ;  /* 0x0000000026397211 */ /* 0x080fe200028f16ff */
[----:B------:R-:W-:Y:S01]  /*10d60*/  STL.64 [R1+0x748], R60 ;  /* 0x0007483c01007387 */ /* 0x000fe20000100a00 */
[----:B------:R-:W-:Y:S02]  /*10d70*/  LEA.HI.X.SX32 R51, R37, R0, 0x2, P6 ;  /* 0x0000000025337211 */ /* 0x000fe400030f16ff */
[----:B------:R-:W-:Y:S01]  /*10d80*/  LEA R44, P4, R32, R238, 0x2 ;  /* 0x000000ee202c7211 */ /* 0x000fe200078810ff */
[----:B------:R2:W-:Y:S01]  /*10d90*/  STL.64 [R1+0x738], R52 ;  /* 0x0007383401007387 */ /* 0x0005e20000100a00 */
[----:B------:R-:W-:Y:S02]  /*10da0*/  LEA.HI.X.SX32 R49, R36, R0, 0x2, P0 ;  /* 0x0000000024317211 */ /* 0x000fe400000f16ff */
[----:B-1----:R-:W-:Y:S01]  /*10db0*/  LEA R54, P2, R34, R238, 0x2 ;  /* 0x000000ee22367211 */ /* 0x002fe200078410ff */
[----:B------:R-:W-:Y:S01]  /*10dc0*/  STL.64 [R1+0x730], R58 ;  /* 0x0007303a01007387 */ /* 0x000fe20000100a00 */
[----:B------:R-:W-:-:S02]  /*10dd0*/  LEA.HI.X.SX32 R47, R35, R0, 0x2, P1 ;  /* 0x00000000232f7211 */ /* 0x000fc400008f16ff */
[----:B------:R-:W-:Y:S01]  /*10de0*/  LEA R42, P5, R31, R238, 0x2 ;  /* 0x000000ee1f2a7211 */ /* 0x000fe200078a10ff */
[----:B------:R-:W-:Y:S01]  /*10df0*/  STL.64 [R1+0x728], R56 ;  /* 0x0007283801007387 */ /* 0x000fe20000100a00 */
[----:B------:R-:W-:Y:S02]  /*10e00*/  LEA.HI.X.SX32 R55, R34, R0, 0x2, P2 ;  /* 0x0000000022377211 */ /* 0x000fe400010f16ff */
[C---:B--2---:R-:W-:Y:S01]  /*10e10*/  LEA R52, P3, R33.reuse, R238, 0x2 ;  /* 0x000000ee21347211 */ /* 0x044fe200078610ff */
[----:B------:R1:W-:Y:S01]  /*10e20*/  STL.64 [R1+0x720], R50 ;  /* 0x0007203201007387 */ /* 0x0003e20000100a00 */
[-C--:B------:R-:W-:Y:S02]  /*10e30*/  LEA.HI.X.SX32 R45, R32, R0.reuse, 0x2, P4 ;  /* 0x00000000202d7211 */ /* 0x080fe400020f16ff */
[-C--:B------:R-:W-:Y:S01]  /*10e40*/  LEA.HI.X.SX32 R53, R33, R0.reuse, 0x2, P3 ;  /* 0x0000000021357211 */ /* 0x080fe200018f16ff */
[----:B------:R2:W-:Y:S01]  /*10e50*/  STL.64 [R1+0x718], R48 ;  /* 0x0007183001007387 */ /* 0x0005e20000100a00 */
[----:B------:R-:W-:-:S03]  /*10e60*/  LEA.HI.X.SX32 R43, R31, R0, 0x2, P5 ;  /* 0x000000001f2b7211 */ /* 0x000fc600028f16ff */
[----:B------:R3:W-:Y:S01]  /*10e70*/  STL.64 [R1+0x710], R46 ;  /* 0x0007102e01007387 */ /* 0x0007e20000100a00 */
[-C--:B------:R-:W-:Y:S02]  /*10e80*/  LEA R40, P2, R27, R238.reuse, 0x2 ;  /* 0x000000ee1b287211 */ /* 0x080fe400078410ff */
[-C--:B-1----:R-:W-:Y:S01]  /*10e90*/  LEA R50, P6, R30, R238.reuse, 0x2 ;  /* 0x000000ee1e327211 */ /* 0x082fe200078c10ff */
[----:B------:R-:W-:Y:S01]  /*10ea0*/  STL.64 [R1+0x708], R54 ;  /* 0x0007083601007387 */ /* 0x000fe20000100a00 */
[----:B--2---:R-:W-:-:S03]  /*10eb0*/  LEA R48, P0, R29, R238, 0x2 ;  /* 0x000000ee1d307211 */ /* 0x004fc600078010ff */
[----:B------:R1:W-:Y:S01]  /*10ec0*/  STL.64 [R1+0x6f8], R44 ;  /* 0x0006f82c01007387 */ /* 0x0003e20000100a00 */
[-C--:B------:R-:W-:Y:S02]  /*10ed0*/  LEA R38, P3, R26, R238.reuse, 0x2 ;  /* 0x000000ee1a267211 */ /* 0x080fe400078610ff */
[----:B---3--:R-:W-:Y:S01]  /*10ee0*/  LEA R46, P1, R28, R238, 0x2 ;  /* 0x000000ee1c2e7211 */ /* 0x008fe200078210ff */
[----:B------:R-:W-:Y:S01]  /*10ef0*/  STL.64 [R1+0x700], R52 ;  /* 0x0007003401007387 */ /* 0x000fe20000100a00 */
[-C--:B------:R-:W-:Y:S02]  /*10f00*/  LEA.HI.X.SX32 R51, R30, R0.reuse, 0x2, P6 ;  /* 0x000000001e337211 */ /* 0x080fe400030f16ff */
[----:B------:R-:W-:Y:S01]  /*10f10*/  LEA.HI.X.SX32 R49, R29, R0, 0x2, P0 ;  /* 0x000000001d317211 */ /* 0x000fe200000f16ff */
[----:B------:R2:W-:Y:S01]  /*10f20*/  STL.64 [R1+0x6f0], R42 ;  /* 0x0006f02a01007387 */ /* 0x0005e20000100a00 */
[----:B------:R-:W-:Y:S02]  /*10f30*/  LEA R36, P6, R23, R238, 0x2 ;  /* 0x000000ee17247211 */ /* 0x000fe400078c10ff */
[----:B------:R-:W-:-:S02]  /*10f40*/  LEA.HI.X.SX32 R47, R28, R0, 0x2, P1 ;  /* 0x000000001c2f7211 */ /* 0x000fc400008f16ff */
[----:B-1----:R-:W-:Y:S02]  /*10f50*/  LEA R44, P4, R25, R238, 0x2 ;  /* 0x000000ee192c7211 */ /* 0x002fe400078810ff */
[----:B------:R-:W-:Y:S01]  /*10f60*/  LEA.HI.X.SX32 R41, R27, R0, 0x2, P2 ;  /* 0x000000001b297211 */ /* 0x000fe200010f16ff */
[----:B------:R-:W-:Y:S01]  /*10f70*/  STL.64 [R1+0x6e8], R50 ;  /* 0x0006e83201007387 */ /* 0x000fe20000100a00 */
[----:B------:R-:W-:Y:S02]  /*10f80*/  LEA R34, P0, R22, R238, 0x2 ;  /* 0x000000ee16227211 */ /* 0x000fe400078010ff */
[----:B------:R-:W-:Y:S02]  /*10f90*/  LEA.HI.X.SX32 R39, R26, R0, 0x2, P3 ;  /* 0x000000001a277211 */ /* 0x000fe400018f16ff */
[----:B--2---:R-:W-:Y:S01]  /*10fa0*/  LEA R42, P5, R24, R238, 0x2 ;  /* 0x000000ee182a7211 */ /* 0x004fe200078a10ff */
[----:B------:R-:W-:Y:S01]  /*10fb0*/  STL.64 [R1+0x6e0], R48 ;  /* 0x0006e03001007387 */ /* 0x000fe20000100a00 */
[----:B------:R-:W-:-:S02]  /*10fc0*/  LEA.HI.X.SX32 R45, R25, R0, 0x2, P4 ;  /* 0x00000000192d7211 */ /* 0x000fc400020f16ff */
[----:B------:R-:W-:Y:S01]  /*10fd0*/  LEA R32, P1, R21, R238, 0x2 ;  /* 0x000000ee15207211 */ /* 0x000fe200078210ff */
[----:B------:R-:W-:Y:S01]  /*10fe0*/  STL.64 [R1+0x6d8], R46 ;  /* 0x0006d82e01007387 */ /* 0x000fe20000100a00 */
[-C--:B------:R-:W-:Y:S02]  /*10ff0*/  LEA.HI.X.SX32 R37, R23, R0.reuse, 0x2, P6 ;  /* 0x0000000017257211 */ /* 0x080fe400030f16ff */
[-C--:B------:R-:W-:Y:S01]  /*11000*/  LEA.HI.X.SX32 R43, R24, R0.reuse, 0x2, P5 ;  /* 0x00000000182b7211 */ /* 0x080fe200028f16ff */
[----:B------:R1:W-:Y:S01]  /*11010*/  STL.64 [R1+0x6d0], R40 ;  /* 0x0006d02801007387 */ /* 0x0003e20000100a00 */
[-C--:B------:R-:W-:Y:S02]  /*11020*/  LEA.HI.X.SX32 R35, R22, R0.reuse, 0x2, P0 ;  /* 0x0000000016237211 */ /* 0x080fe400000f16ff */
[----:B------:R-:W-:Y:S01]  /*11030*/  LEA.HI.X.SX32 R33, R21, R0, 0x2, P1 ;  /* 0x0000000015217211 */ /* 0x000fe200008f16ff */
[----:B------:R2:W-:Y:S01]  /*11040*/  STL.64 [R1+0x6c8], R38 ;  /* 0x0006c82601007387 */ /* 0x0005e20000100a00 */
[----:B------:R-:W-:-:S03]  /*11050*/  LEA R30, P4, R18, R238, 0x2 ;  /* 0x000000ee121e7211 */ /* 0x000fc600078810ff */
[----:B------:R-:W-:Y:S01]  /*11060*/  STL.64 [R1+0x6c0], R44 ;  /* 0x0006c02c01007387 */ /* 0x000fe20000100a00 */
[-C--:B------:R-:W-:Y:S02]  /*11070*/  LEA R28, P5, R17, R238.reuse, 0x2 ;  /* 0x000000ee111c7211 */ /* 0x080fe400078a10ff */
[-C--:B-1----:R-:W-:Y:S01]  /*11080*/  LEA R40, P2, R20, R238.reuse, 0x2 ;  /* 0x000000ee14287211 */ /* 0x082fe200078410ff */
[----:B------:R1:W-:Y:S01]  /*11090*/  STL.64 [R1+0x6b0], R36 ;  /* 0x0006b02401007387 */ /* 0x0003e20000100a00 */
[----:B--2---:R-:W-:-:S03]  /*110a0*/  LEA R38, P3, R19, R238, 0x2 ;  /* 0x000000ee13267211 */ /* 0x004fc600078610ff */
[----:B------:R-:W-:Y:S01]  /*110b0*/  STL.64 [R1+0x6b8], R42 ;  /* 0x0006b82a01007387 */ /* 0x000fe20000100a00 */
[-C--:B------:R-:W-:Y:S02]  /*110c0*/  LEA.HI.X.SX32 R41, R20, R0.reuse, 0x2, P2 ;  /* 0x0000000014297211 */ /* 0x080fe400010f16ff */
[----:B------:R-:W-:Y:S01]  /*110d0*/  LEA.HI.X.SX32 R39, R19, R0, 0x2, P3 ;  /* 0x0000000013277211 */ /* 0x000fe200018f16ff */
[----:B------:R2:W-:Y:S01]  /*110e0*/  STL.64 [R1+0x6a8], R34 ;  /* 0x0006a82201007387 */ /* 0x0005e20000100a00 */
[-C--:B------:R-:W-:Y:S02]  /*110f0*/  LEA R26, P2, R13, R238.reuse, 0x2 ;  /* 0x000000ee0d1a7211 */ /* 0x080fe400078410ff */
[----:B-1----:R-:W-:Y:S01]  /*11100*/  LEA R36, P6, R16, R238, 0x2 ;  /* 0x000000ee10247211 */ /* 0x002fe200078c10ff */
[----:B------:R1:W-:Y:S01]  /*11110*/  STL.64 [R1+0x6a0], R32 ;  /* 0x0006a02001007387 */ /* 0x0003e20000100a00 */
[-C--:B------:R-:W-:Y:S02]  /*11120*/  LEA.HI.X.SX32 R31, R18, R0.reuse, 0x2, P4 ;  /* 0x00000000121f7211 */ /* 0x080fe400020f16ff */
[----:B------:R-:W-:-:S02]  /*11130*/  LEA.HI.X.SX32 R29, R17, R0, 0x2, P5 ;  /* 0x00000000111d7211 */ /* 0x000fc400028f16ff */
[CC--:B--2---:R-:W-:Y:S01]  /*11140*/  LEA R34, P0, R15.reuse, R238.reuse, 0x2 ;  /* 0x000000ee0f227211 */ /* 0x0c4fe200078010ff */
[----:B------:R-:W-:Y:S01]  /*11150*/  STL.64 [R1+0x698], R40 ;  /* 0x0006982801007387 */ /* 0x000fe20000100a00 */
[----:B------:R-:W-:Y:S02]  /*11160*/  LEA R24, P3, R12, R238, 0x2 ;  /* 0x000000ee0c187211 */ /* 0x000fe400078610ff */
[----:B------:R-:W-:Y:S02]  /*11170*/  LEA.HI.X.SX32 R37, R16, R0, 0x2, P6 ;  /* 0x0000000010257211 */ /* 0x000fe400030f16ff */
[C---:B-1----:R-:W-:Y:S01]  /*11180*/  LEA R32, P1, R14.reuse, R238, 0x2 ;  /* 0x000000ee0e207211 */ /* 0x042fe200078210ff */
[----:B------:R-:W-:Y:S01]  /*11190*/  STL.64 [R1+0x690], R38 ;  /* 0x0006902601007387 */ /* 0x000fe20000100a00 */
[-C--:B------:R-:W-:Y:S02]  /*111a0*/  LEA.HI.X.SX32 R35, R15, R0.reuse, 0x2, P0 ;  /* 0x000000000f237211 */ /* 0x080fe400000f16ff */
[-C--:B------:R-:W-:Y:S01]  /*111b0*/  LEA.HI.X.SX32 R27, R13, R0.reuse, 0x2, P2 ;  /* 0x000000000d1b7211 */ /* 0x080fe200010f16ff */
[----:B------:R1:W-:Y:S01]  /*111c0*/  STL.64 [R1+0x688], R30 ;  /* 0x0006881e01007387 */ /* 0x0003e20000100a00 */
[----:B------:R-:W-:-:S02]  /*111d0*/  LEA.HI.X.SX32 R33, R14, R0, 0x2, P1 ;  /* 0x000000000e217211 */ /* 0x000fc400008f16ff */
[----:B------:R-:W-:Y:S01]  /*111e0*/  LEA.HI.X.SX32 R25, R12, R0, 0x2, P3 ;  /* 0x000000000c197211 */ /* 0x000fe200018f16ff */
[----:B------:R2:W-:Y:S01]  /*111f0*/  STL.64 [R1+0x680], R28 ;  /* 0x0006801c01007387 */ /* 0x0005e20000100a00 */
[----:B------:R-:W-:-:S03]  /*11200*/  LEA R16, P6, R9, R238, 0x2 ;  /* 0x000000ee09107211 */ /* 0x000fc600078c10ff */
[----:B------:R-:W-:Y:S01]  /*11210*/  STL.64 [R1+0x678], R36 ;  /* 0x0006782401007387 */ /* 0x000fe20000100a00 */
[-C--:B------:R-:W-:Y:S02]  /*11220*/  LEA R18, P0, R8, R238.reuse, 0x2 ;  /* 0x000000ee08127211 */ /* 0x080fe400078010ff */
[CC--:B-1----:R-:W-:Y:S01]  /*11230*/  LEA R30, P4, R11.reuse, R238.reuse, 0x2 ;  /* 0x000000ee0b1e7211 */ /* 0x0c2fe200078810ff */
[----:B------:R-:W-:Y:S01]  /*11240*/  STL.64 [R1+0x670], R34 ;  /* 0x0006702201007387 */ /* 0x000fe20000100a00 */
[-C--:B------:R-:W-:Y:S02]  /*11250*/  LEA R20, P1, R6, R238.reuse, 0x2 ;  /* 0x000000ee06147211 */ /* 0x080fe400078210ff */
[----:B--2---:R-:W-:Y:S01]  /*11260*/  LEA R28, P5, R10, R238, 0x2 ;  /* 0x000000ee0a1c7211 */ /* 0x004fe200078a10ff */
[----:B------:R1:W-:Y:S01]  /*11270*/  STL.64 [R1+0x660], R26 ;  /* 0x0006601a01007387 */ /* 0x0003e20000100a00 */
[----:B------:R-:W-:-:S03]  /*11280*/  LEA.HI.X.SX32 R31, R11, R0, 0x2, P4 ;  /* 0x000000000b1f7211 */ /* 0x000fc600020f16ff */
[----:B------:R-:W-:Y:S01]  /*11290*/  STL.64 [R1+0x668], R32 ;  /* 0x0006682001007387 */ /* 0x000fe20000100a00 */
[-C--:B------:R-:W-:Y:S02]  /*112a0*/  LEA.HI.X.SX32 R17, R9, R0.reuse, 0x2, P6 ;  /* 0x0000000009117211 */ /* 0x080fe400030f16ff */
[----:B------:R-:W-:Y:S01]  /*112b0*/  LEA.HI.X.SX32 R29, R10, R0, 0x2, P5 ;  /* 0x000000000a1d7211 */ /* 0x000fe200028f16ff */
[----:B------:R2:W-:Y:S01]  /*112c0*/  STL.64 [R1+0x658], R24 ;  /* 0x0006581801007387 */ /* 0x0005e20000100a00 */
[----:B------:R-:W-:Y:S01]  /*112d0*/  LEA R12, P4, R252, R238, 0x2 ;  /* 0x000000eefc0c7211 */ /* 0x000fe200078810ff */
[----:B------:R-:W-:Y:S01]  /*112e0*/  IMAD R125, R125, UR32, RZ ;  /* 0x000000207d7d7c24 */ /* 0x000fe2000f8e02ff */
[----:B------:R-:W-:Y:S02]  /*112f0*/  LEA.HI.X.SX32 R19, R8, R0, 0x2, P0 ;  /* 0x0000000008137211 */ /* 0x000fe400000f16ff */
[----:B-1----:R-:W-:Y:S01]  /*11300*/  LEA R26, P2, R2, R238, 0x2 ;  /* 0x000000ee021a7211 */ /* 0x002fe200078410ff */
[----:B------:R-:W-:Y:S01]  /*11310*/  STL.64 [R1+0x650], R30 ;  /* 0x0006501e01007387 */ /* 0x000fe20000100a00 */
[----:B------:R-:W-:Y:S01]  /*11320*/  LEA.HI.X.SX32 R21, R6, R0, 0x2, P1 ;  /* 0x0000000006157211 */ /* 0x000fe200008f16ff */
[----:B------:R-:W-:Y:S01]  /*11330*/  IMAD R128, R128, UR32, RZ ;  /* 0x0000002080807c24 */ /* 0x000fe2000f8e02ff */
[----:B------:R-:W1:Y:S01]  /*11340*/  LDC R9, c[0x0][0x230] ;  /* 0x00008c00ff097b82 */ /* 0x000e620000000800 */
[----:B--2---:R-:W-:Y:S01]  /*11350*/  LEA R24, P3, R127, R238, 0x2 ;  /* 0x000000ee7f187211 */ /* 0x004fe200078610ff */
[----:B------:R2:W-:Y:S01]  /*11360*/  STL.64 [R1+0x640], R16 ;  /* 0x0006401001007387 */ /* 0x0005e20000100a00 */
[----:B------:R-:W-:-:S02]  /*11370*/  LEA.HI.X.SX32 R27, R2, R0, 0x2, P2 ;  /* 0x00000000021b7211 */ /* 0x000fc400010f16ff */
[----:B------:R-:W-:Y:S01]  /*11380*/  LEA.HI.X.SX32 R25, R127, R0, 0x2, P3 ;  /* 0x000000007f197211 */ /* 0x000fe200018f16ff */
[----:B------:R-:W-:Y:S01]  /*11390*/  STL.64 [R1+0x648], R28 ;  /* 0x0006481c01007387 */ /* 0x000fe20000100a00 */
[----:B------:R-:W-:Y:S02]  /*113a0*/  LEA R14, P5, R71, R238, 0x2 ;  /* 0x000000ee470e7211 */ /* 0x000fe400078a10ff */
[----:B------:R-:W-:Y:S01]  /*113b0*/  LEA.HI.X.SX32 R13, R252, R0, 0x2, P4 ;  /* 0x00000000fc0d7211 */ /* 0x000fe200020f16ff */
[----:B------:R3:W-:Y:S01]  /*113c0*/  STL.64 [R1+0x638], R18 ;  /* 0x0006381201007387 */ /* 0x0007e20000100a00 */
[-C--:B------:R-:W-:Y:S02]  /*113d0*/  LEA R10, P2, R75, R238.reuse, 0x2 ;  /* 0x000000ee4b0a7211 */ /* 0x080fe400078410ff */
[----:B--2---:R-:W-:Y:S01]  /*113e0*/  LEA R16, P6, R72, R238, 0x2 ;  /* 0x000000ee48107211 */ /* 0x004fe200078c10ff */
[----:B------:R2:W-:Y:S01]  /*113f0*/  STL.64 [R1+0x630], R20 ;  /* 0x0006301401007387 */ /* 0x0005e20000100a00 */
[----:B------:R-:W-:-:S03]  /*11400*/  LEA.HI.X.SX32 R15, R71, R0, 0x2, P5 ;  /* 0x00000000470f7211 */ /* 0x000fc600028f16ff */
[----:B------:R4:W-:Y:S01]  /*11410*/  STL.64 [R1+0x620], R24 ;  /* 0x0006201801007387 */ /* 0x0009e20000100a00 */
[----:B---3--:R-:W-:-:S03]  /*11420*/  LEA R18, P0, R73, R238, 0x2 ;  /* 0x000000ee49127211 */ /* 0x008fc600078010ff */
[----:B------:R-:W-:Y:S01]  /*11430*/  STL.64 [R1+0x628], R26 ;  /* 0x0006281a01007387 */ /* 0x000fe20000100a00 */
[----:B------:R-:W-:Y:S02]  /*11440*/  LEA.HI.X.SX32 R17, R72, R0, 0x2, P6 ;  /* 0x0000000048117211 */ /* 0x000fe400030f16ff */
[C---:B--2---:R-:W-:Y:S01]  /*11450*/  LEA R20, P1, R74.reuse, R238, 0x2 ;  /* 0x000000ee4a147211 */ /* 0x044fe200078210ff */
[----:B------:R2:W-:Y:S01]  /*11460*/  STL.64 [R1+0x618], R12 ;  /* 0x0006180c01007387 */ /* 0x0005e20000100a00 */
[----:B------:R-:W-:Y:S02]  /*11470*/  LEA.HI.X.SX32 R19, R73, R0, 0x2, P0 ;  /* 0x0000000049137211 */ /* 0x000fe400000f16ff */
[----:B----4-:R-:W-:Y:S02]  /*11480*/  LEA R24, P3, R77, R238, 0x2 ;  /* 0x000000ee4d187211 */ /* 0x010fe400078610ff */
[-C--:B------:R-:W-:Y:S01]  /*11490*/  LEA.HI.X.SX32 R21, R74, R0.reuse, 0x2, P1 ;  /* 0x000000004a157211 */ /* 0x080fe200008f16ff */
[----:B------:R3:W-:Y:S01]  /*114a0*/  STL.64 [R1+0x610], R14 ;  /* 0x0006100e01007387 */ /* 0x0007e20000100a00 */
[----:B------:R-:W-:-:S02]  /*114b0*/  LEA.HI.X.SX32 R11, R75, R0, 0x2, P2 ;  /* 0x000000004b0b7211 */ /* 0x000fc400010f16ff */
[----:B------:R-:W-:Y:S02]  /*114c0*/  LEA.HI.X.SX32 R25, R77, R0, 0x2, P3 ;  /* 0x000000004d197211 */ /* 0x000fe400018f16ff */
[C---:B--2---:R-:W-:Y:S01]  /*114d0*/  LEA R12, P4, R240.reuse, R238, 0x2 ;  /* 0x000000eef00c7211 */ /* 0x044fe200078810ff */
[----:B------:R2:W-:Y:S03]  /*114e0*/  STL.64 [R1+0x608], R16 ;  /* 0x0006081001007387 */ /* 0x0005e60000100a00 */
[----:B------:R-:W-:Y:S01]  /*114f0*/  LEA.HI.X.SX32 R13, R240, R0, 0x2, P4 ;  /* 0x00000000f00d7211 */ /* 0x000fe200020f16ff */
[----:B------:R4:W-:Y:S01]  /*11500*/  STL.64 [R1+0x600], R18 ;  /* 0x0006001201007387 */ /* 0x0009e20000100a00 */
[----:B---3--:R-:W-:-:S03]  /*11510*/  LEA R14, P5, R241, R238, 0x2 ;  /* 0x000000eef10e7211 */ /* 0x008fc600078a10ff */
[----:B------:R3:W-:Y:S01]  /*11520*/  STL.64 [R1+0x5f8], R20 ;  /* 0x0005f81401007387 */ /* 0x0007e20000100a00 */
[----:B------:R-:W-:Y:S02]  /*11530*/  LEA.HI.X.SX32 R15, R241, R0, 0x2, P5 ;  /* 0x00000000f10f7211 */ /* 0x000fe400028f16ff */
[-C--:B--2---:R-:W-:Y:S01]  /*11540*/  LEA R16, P6, R78, R238.reuse, 0x2 ;  /* 0x000000ee4e107211 */ /* 0x084fe200078c10ff */
[----:B------:R2:W-:Y:S01]  /*11550*/  STL.64 [R1+0x5f0], R10 ;  /* 0x0005f00a01007387 */ /* 0x0005e20000100a00 */
[----:B----4-:R-:W-:-:S03]  /*11560*/  LEA R18, P0, R79, R238, 0x2 ;  /* 0x000000ee4f127211 */ /* 0x010fc600078010ff */
[----:B------:R4:W-:Y:S01]  /*11570*/  STL.64 [R1+0x5e8], R24 ;  /* 0x0005e81801007387 */ /* 0x0009e20000100a00 */
[----:B------:R-:W-:Y:S02]  /*11580*/  LEA.HI.X.SX32 R17, R78, R0, 0x2, P6 ;  /* 0x000000004e117211 */ /* 0x000fe400030f16ff */
[----:B---3--:R-:W-:Y:S01]  /*11590*/  LEA R20, P1, R76, R238, 0x2 ;  /* 0x000000ee4c147211 */ /* 0x008fe200078210ff */
[----:B------:R3:W-:Y:S01]  /*115a0*/  STL.64 [R1+0x5e0], R12 ;  /* 0x0005e00c01007387 */ /* 0x0007e20000100a00 */
[----:B------:R-:W-:Y:S02]  /*115b0*/  LEA.HI.X.SX32 R19, R79, R0, 0x2, P0 ;  /* 0x000000004f137211 */ /* 0x000fe400000f16ff */
[----:B--2---:R-:W-:Y:S02]  /*115c0*/  LEA R10, P2, R80, R238, 0x2 ;  /* 0x000000ee500a7211 */ /* 0x004fe400078410ff */
[----:B------:R-:W-:Y:S02]  /*115d0*/  LEA.HI.X.SX32 R21, R76, R0, 0x2, P1 ;  /* 0x000000004c157211 */ /* 0x000fe400008f16ff */
[----:B----4-:R-:W-:Y:S01]  /*115e0*/  LEA R24, P3, R81, R238, 0x2 ;  /* 0x000000ee51187211 */ /* 0x010fe200078610ff */
[----:B------:R2:W-:Y:S01]  /*115f0*/  STL.64 [R1+0x5d8], R14 ;  /* 0x0005d80e01007387 */ /* 0x0005e20000100a00 */
[----:B------:R-:W-:-:S02]  /*11600*/  LEA.HI.X.SX32 R11, R80, R0, 0x2, P2 ;  /* 0x00000000500b7211 */ /* 0x000fc400010f16ff */
[C---:B---3--:R-:W-:Y:S01]  /*11610*/  LEA R12, P4, R82.reuse, R238, 0x2 ;  /* 0x000000ee520c7211 */ /* 0x048fe200078810ff */
[----:B------:R3:W-:Y:S01]  /*11620*/  STL.64 [R1+0x5d0], R16 ;  /* 0x0005d01001007387 */ /* 0x0007e20000100a00 */
[-C--:B------:R-:W-:Y:S02]  /*11630*/  LEA.HI.X.SX32 R25, R81, R0.reuse, 0x2, P3 ;  /* 0x0000000051197211 */ /* 0x080fe400018f16ff */
[----:B------:R-:W-:Y:S01]  /*11640*/  LEA.HI.X.SX32 R13, R82, R0, 0x2, P4 ;  /* 0x00000000520d7211 */ /* 0x000fe200020f16ff */
[----:B------:R4:W-:Y:S01]  /*11650*/  STL.64 [R1+0x5c8], R18 ;  /* 0x0005c81201007387 */ /* 0x0009e20000100a00 */
[----:B--2---:R-:W-:-:S03]  /*11660*/  LEA R14, P5, R83, R238, 0x2 ;  /* 0x000000ee530e7211 */ /* 0x004fc600078a10ff */
[----:B------:R2:W-:Y:S01]  /*11670*/  STL.64 [R1+0x5c0], R20 ;  /* 0x0005c01401007387 */ /* 0x0005e20000100a00 */
[----:B---3--:R-:W-:-:S03]  /*11680*/  LEA R16, P6, R84, R238, 0x2 ;  /* 0x000000ee54107211 */ /* 0x008fc600078c10ff */
[----:B------:R3:W-:Y:S01]  /*11690*/  STL.64 [R1+0x5b8], R10 ;  /* 0x0005b80a01007387 */ /* 0x0007e20000100a00 */
[----:B------:R-:W-:Y:S02]  /*116a0*/  LEA.HI.X.SX32 R15, R83, R0, 0x2, P5 ;  /* 0x00000000530f7211 */ /* 0x000fe400028f16ff */
[C---:B----4-:R-:W-:Y:S01]  /*116b0*/  LEA R18, P0, R85.reuse, R238, 0x2 ;  /* 0x000000ee55127211 */ /* 0x050fe200078010ff */
[----:B------:R4:W-:Y:S01]  /*116c0*/  STL.64 [R1+0x5b0], R24 ;  /* 0x0005b01801007387 */ /* 0x0009e20000100a00 */
[----:B------:R-:W-:Y:S02]  /*116d0*/  LEA.HI.X.SX32 R17, R84, R0, 0x2, P6 ;  /* 0x0000000054117211 */ /* 0x000fe400030f16ff */
[----:B--2---:R-:W-:Y:S01]  /*116e0*/  LEA R20, P1, R86, R238, 0x2 ;  /* 0x000000ee56147211 */ /* 0x004fe200078210ff */
[----:B------:R2:W-:Y:S01]  /*116f0*/  STL.64 [R1+0x5a8], R12 ;  /* 0x0005a80c01007387 */ /* 0x0005e20000100a00 */
[----:B------:R-:W-:Y:S02]  /*11700*/  LEA.HI.X.SX32 R19, R85, R0, 0x2, P0 ;  /* 0x0000000055137211 */ /* 0x000fe400000f16ff */
[----:B---3--:R-:W-:-:S02]  /*11710*/  LEA R10, P2, R87, R238, 0x2 ;  /* 0x000000ee570a7211 */ /* 0x008fc400078410ff */
[----:B------:R-:W-:Y:S02]  /*11720*/  LEA.HI.X.SX32 R21, R86, R0, 0x2, P1 ;  /* 0x0000000056157211 */ /* 0x000fe400008f16ff */
[C---:B----4-:R-:W-:Y:S01]  /*11730*/  LEA R24, P3, R88.reuse, R238, 0x2 ;  /* 0x000000ee58187211 */ /* 0x050fe200078610ff */
[----:B------:R3:W-:Y:S01]  /*11740*/  STL.64 [R1+0x5a0], R14 ;  /* 0x0005a00e01007387 */ /* 0x0007e20000100a00 */
[----:B------:R-:W-:Y:S02]  /*11750*/  LEA.HI.X.SX32 R11, R87, R0, 0x2, P2 ;  /* 0x00000000570b7211 */ /* 0x000fe400010f16ff */
[C---:B--2---:R-:W-:Y:S01]  /*11760*/  LEA R12, P4, R89.reuse, R238, 0x2 ;  /* 0x000000ee590c7211 */ /* 0x044fe200078810ff */
[----:B------:R2:W-:Y:S01]  /*11770*/  STL.64 [R1+0x598], R16 ;  /* 0x0005981001007387 */ /* 0x0005e20000100a00 */
[-C--:B------:R-:W-:Y:S02]  /*11780*/  LEA.HI.X.SX32 R25, R88, R0.reuse, 0x2, P3 ;  /* 0x0000000058197211 */ /* 0x080fe400018f16ff */
[----:B------:R-:W-:Y:S01]  /*11790*/  LEA.HI.X.SX32 R13, R89, R0, 0x2, P4 ;  /* 0x00000000590d7211 */ /* 0x000fe200020f16ff */
[----:B------:R4:W-:Y:S01]  /*117a0*/  STL.64 [R1+0x590], R18 ;  /* 0x0005901201007387 */ /* 0x0009e20000100a00 */
[----:B---3--:R-:W-:-:S03]  /*117b0*/  LEA R14, P5, R90, R238, 0x2 ;  /* 0x000000ee5a0e7211 */ /* 0x008fc600078a10ff */
[----:B------:R3:W-:Y:S01]  /*117c0*/  STL.64 [R1+0x588], R20 ;  /* 0x0005881401007387 */ /* 0x0007e20000100a00 */
[----:B--2---:R-:W-:-:S03]  /*117d0*/  LEA R16, P6, R91, R238, 0x2 ;  /* 0x000000ee5b107211 */ /* 0x004fc600078c10ff */
[----:B------:R2:W-:Y:S01]  /*117e0*/  STL.64 [R1+0x580], R10 ;  /* 0x0005800a01007387 */ /* 0x0005e20000100a00 */
[----:B------:R-:W-:Y:S02]  /*117f0*/  LEA.HI.X.SX32 R15, R90, R0, 0x2, P5 ;  /* 0x000000005a0f7211 */ /* 0x000fe400028f16ff */
[C---:B----4-:R-:W-:Y:S01]  /*11800*/  LEA R18, P0, R92.reuse, R238, 0x2 ;  /* 0x000000ee5c127211 */ /* 0x050fe200078010ff */
[----:B------:R4:W-:Y:S01]  /*11810*/  STL.64 [R1+0x578], R24 ;  /* 0x0005781801007387 */ /* 0x0009e20000100a00 */
[----:B------:R-:W-:Y:S02]  /*11820*/  LEA.HI.X.SX32 R17, R91, R0, 0x2, P6 ;  /* 0x000000005b117211 */ /* 0x000fe400030f16ff */
[----:B---3--:R-:W-:Y:S01]  /*11830*/  LEA R20, P1, R93, R238, 0x2 ;  /* 0x000000ee5d147211 */ /* 0x008fe200078210ff */
[----:B------:R3:W-:Y:S01]  /*11840*/  STL.64 [R1+0x570], R12 ;  /* 0x0005700c01007387 */ /* 0x0007e20000100a00 */
[----:B------:R-:W-:Y:S02]  /*11850*/  LEA.HI.X.SX32 R19, R92, R0, 0x2, P0 ;  /* 0x000000005c137211 */ /* 0x000fe400000f16ff */
[----:B--2---:R-:W-:-:S02]  /*11860*/  LEA R10, P2, R94, R238, 0x2 ;  /* 0x000000ee5e0a7211 */ /* 0x004fc400078410ff */
[----:B------:R-:W-:Y:S02]  /*11870*/  LEA.HI.X.SX32 R21, R93, R0, 0x2, P1 ;  /* 0x000000005d157211 */ /* 0x000fe400008f16ff */
[C---:B----4-:R-:W-:Y:S01]  /*11880*/  LEA R24, P3, R95.reuse, R238, 0x2 ;  /* 0x000000ee5f187211 */ /* 0x050fe200078610ff */
[----:B------:R2:W-:Y:S01]  /*11890*/  STL.64 [R1+0x568], R14 ;  /* 0x0005680e01007387 */ /* 0x0005e20000100a00 */
[----:B------:R-:W-:Y:S02]  /*118a0*/  LEA.HI.X.SX32 R11, R94, R0, 0x2, P2 ;  /* 0x000000005e0b7211 */ /* 0x000fe400010f16ff */
        /* <DEDUP_REMOVED lines=53> */
[----:B------:R-:W-:Y:S01]  /*11c00*/  STL.64 [R1+0x4d0], R24 ;  /* 0x0004d01801007387 */ /* 0x000fe20000100a00 */
[----:B------:R-:W-:Y:S02]  /*11c10*/  LEA.HI.X.SX32 R17, R112, R0, 0x2, P6 ;  /* 0x0000000070117211 */ /* 0x000fe400030f16ff */
[----:B--2---:R-:W-:Y:S01]  /*11c20*/  LEA R20, P1, R114, R238, 0x2 ;  /* 0x000000ee72147211 */ /* 0x004fe200078210ff */
[----:B------:R2:W-:Y:S01]  /*11c30*/  STL.64 [R1+0x4c8], R12 ;  /* 0x0004c80c01007387 */ /* 0x0005e20000100a00 */
[----:B------:R-:W-:Y:S02]  /*11c40*/  LEA.HI.X.SX32 R19, R113, R0, 0x2, P0 ;  /* 0x0000000071137211 */ /* 0x000fe400000f16ff */
[----:B---3--:R-:W-:-:S02]  /*11c50*/  LEA R10, P2, R115, R238, 0x2 ;  /* 0x000000ee730a7211 */ /* 0x008fc400078410ff */
[-C--:B------:R-:W-:Y:S01]  /*11c60*/  LEA.HI.X.SX32 R21, R114, R0.reuse, 0x2, P1 ;  /* 0x0000000072157211 */ /* 0x080fe200008f16ff */
[----:B------:R3:W-:Y:S01]  /*11c70*/  STL.64 [R1+0x4c0], R14 ;  /* 0x0004c00e01007387 */ /* 0x0007e20000100a00 */
[----:B------:R-:W-:Y:S02]  /*11c80*/  LEA.HI.X.SX32 R11, R115, R0, 0x2, P2 ;  /* 0x00000000730b7211 */ /* 0x000fe400010f16ff */
[CC--:B--2---:R-:W-:Y:S01]  /*11c90*/  LEA R12, P4, R117.reuse, R238.reuse, 0x2 ;  /* 0x000000ee750c7211 */ /* 0x0c4fe200078810ff */
[----:B------:R2:W-:Y:S01]  /*11ca0*/  STL.64 [R1+0x4b8], R16 ;  /* 0x0004b81001007387 */ /* 0x0005e20000100a00 */
[----:B------:R-:W-:Y:S02]  /*11cb0*/  LEA R24, P3, R116, R238, 0x2 ;  /* 0x000000ee74187211 */ /* 0x000fe400078610ff */
[----:B------:R-:W-:Y:S01]  /*11cc0*/  LEA.HI.X.SX32 R13, R117, R0, 0x2, P4 ;  /* 0x00000000750d7211 */ /* 0x000fe200020f16ff */
[----:B------:R4:W-:Y:S01]  /*11cd0*/  STL.64 [R1+0x4b0], R18 ;  /* 0x0004b01201007387 */ /* 0x0009e20000100a00 */
[----:B---3--:R-:W-:-:S02]  /*11ce0*/  LEA R14, P5, R118, R238, 0x2 ;  /* 0x000000ee760e7211 */ /* 0x008fc400078a10ff */
[-C--:B------:R-:W-:Y:S01]  /*11cf0*/  LEA.HI.X.SX32 R25, R116, R0.reuse, 0x2, P3 ;  /* 0x0000000074197211 */ /* 0x080fe200018f16ff */
[----:B------:R3:W-:Y:S01]  /*11d00*/  STL.64 [R1+0x4a8], R20 ;  /* 0x0004a81401007387 */ /* 0x0007e20000100a00 */
[----:B------:R-:W-:Y:S02]  /*11d10*/  LEA.HI.X.SX32 R15, R118, R0, 0x2, P5 ;  /* 0x00000000760f7211 */ /* 0x000fe400028f16ff */
[-C--:B--2---:R-:W-:Y:S01]  /*11d20*/  LEA R16, P6, R119, R238.reuse, 0x2 ;  /* 0x000000ee77107211 */ /* 0x084fe200078c10ff */
[----:B------:R2:W-:Y:S01]  /*11d30*/  STL.64 [R1+0x4a0], R10 ;  /* 0x0004a00a01007387 */ /* 0x0005e20000100a00 */
[----:B----4-:R-:W-:-:S03]  /*11d40*/  LEA R18, P0, R120, R238, 0x2 ;  /* 0x000000ee78127211 */ /* 0x010fc600078010ff */
[----:B------:R4:W-:Y:S01]  /*11d50*/  STL.64 [R1+0x490], R12 ;  /* 0x0004900c01007387 */ /* 0x0009e20000100a00 */
[----:B------:R-:W-:Y:S02]  /*11d60*/  LEA.HI.X.SX32 R17, R119, R0, 0x2, P6 ;  /* 0x0000000077117211 */ /* 0x000fe400030f16ff */
[-C--:B---3--:R-:W-:Y:S02]  /*11d70*/  LEA R20, P1, R121, R238.reuse, 0x2 ;  /* 0x000000ee79147211 */ /* 0x088fe400078210ff */
[-C--:B------:R-:W-:Y:S02]  /*11d80*/  LEA R240, P3, R123, R238.reuse, 0x2 ;  /* 0x000000ee7bf07211 */ /* 0x080fe400078610ff */
[----:B--2---:R-:W-:Y:S02]  /*11d90*/  LEA R10, P2, R122, R238, 0x2 ;  /* 0x000000ee7a0a7211 */ /* 0x004fe400078410ff */
[----:B------:R-:W-:Y:S02]  /*11da0*/  LEA.HI.X.SX32 R19, R120, R0, 0x2, P0 ;  /* 0x0000000078137211 */ /* 0x000fe400000f16ff */
[----:B----4-:R-:W-:Y:S01]  /*11db0*/  LEA R12, P4, R124, R238, 0x2 ;  /* 0x000000ee7c0c7211 */ /* 0x010fe200078810ff */
[----:B------:R-:W-:Y:S01]  /*11dc0*/  STL.64 [R1+0x498], R24 ;  /* 0x0004981801007387 */ /* 0x000fe20000100a00 */
[----:B------:R-:W-:-:S02]  /*11dd0*/  LEA.HI.X.SX32 R21, R121, R0, 0x2, P1 ;  /* 0x0000000079157211 */ /* 0x000fc400008f16ff */
[-C--:B------:R-:W-:Y:S01]  /*11de0*/  LEA.HI.X.SX32 R11, R122, R0.reuse, 0x2, P2 ;  /* 0x000000007a0b7211 */ /* 0x080fe200010f16ff */
[----:B------:R-:W-:Y:S01]  /*11df0*/  STL.64 [R1+0x488], R14 ;  /* 0x0004880e01007387 */ /* 0x000fe20000100a00 */
[-C--:B------:R-:W-:Y:S02]  /*11e00*/  LEA.HI.X.SX32 R13, R124, R0.reuse, 0x2, P4 ;  /* 0x000000007c0d7211 */ /* 0x080fe400020f16ff */
[----:B------:R-:W-:Y:S01]  /*11e10*/  LEA.HI.X.SX32 R241, R123, R0, 0x2, P3 ;  /* 0x000000007bf17211 */ /* 0x000fe200018f16ff */
[----:B------:R-:W-:Y:S01]  /*11e20*/  STL.64 [R1+0x480], R16 ;  /* 0x0004801001007387 */ /* 0x000fe20000100a00 */
[----:B------:R-:W-:-:S03]  /*11e30*/  LEA R22, P3, R132, R238, 0x2 ;  /* 0x000000ee84167211 */ /* 0x000fc600078610ff */
[----:B------:R-:W-:Y:S04]  /*11e40*/  STL.64 [R1+0x478], R18 ;  /* 0x0004781201007387 */ /* 0x000fe80000100a00 */
[----:B------:R-:W-:Y:S04]  /*11e50*/  STL.64 [R1+0x470], R20 ;  /* 0x0004701401007387 */ /* 0x000fe80000100a00 */
[----:B------:R-:W-:Y:S04]  /*11e60*/  STL.64 [R1+0x468], R10 ;  /* 0x0004680a01007387 */ /* 0x000fe80000100a00 */
[----:B------:R-:W-:Y:S04]  /*11e70*/  STL.64 [R1+0x458], R12 ;  /* 0x0004580c01007387 */ /* 0x000fe80000100a00 */
[----:B------:R-:W-:Y:S04]  /*11e80*/  STL.64 [R1+0x460], R240 ;  /* 0x000460f001007387 */ /* 0x000fe80000100a00 */
[----:B------:R-:W-:Y:S04]  /*11e90*/  STL [R1+0x428], R22 ;  /* 0x0004281601007387 */ /* 0x000fe80000100800 */
[----:B------:R2:W-:Y:S04]  /*11ea0*/  STL.64 [R1+0x1830], R240 ;  /* 0x001830f001007387 */ /* 0x0005e80000100a00 */
[----:B--2---:R-:W2:Y:S01]  /*11eb0*/  LDL.64 R240, [R1+0x428] ;  /* 0x0004280001f07983 */ /* 0x004ea20000100a00 */
[----:B------:R-:W-:-:S02]  /*11ec0*/  IMAD R129, R129, UR32, RZ ;  /* 0x0000002081817c24 */ /* 0x000fc4000f8e02ff */
[----:B------:R-:W-:Y:S01]  /*11ed0*/  IMAD R130, R130, UR32, RZ ;  /* 0x0000002082827c24 */ /* 0x000fe2000f8e02ff */
[-C--:B------:R-:W-:Y:S01]  /*11ee0*/  LEA R14, P5, R125, R238.reuse, 0x2 ;  /* 0x000000ee7d0e7211 */ /* 0x080fe200078a10ff */
[----:B------:R-:W-:Y:S01]  /*11ef0*/  IMAD R131, R131, UR32, RZ ;  /* 0x0000002083837c24 */ /* 0x000fe2000f8e02ff */
[-C--:B------:R-:W-:Y:S01]  /*11f00*/  LEA R16, P6, R128, R238.reuse, 0x2 ;  /* 0x000000ee80107211 */ /* 0x080fe200078c10ff */
[----:B------:R-:W-:Y:S01]  /*11f10*/  IMAD R133, R133, UR32, RZ ;  /* 0x0000002085857c24 */ /* 0x000fe2000f8e02ff */
[-C--:B------:R-:W-:Y:S02]  /*11f20*/  LEA R18, P0, R129, R238.reuse, 0x2 ;  /* 0x000000ee81127211 */ /* 0x080fe400078010ff */
[-C--:B------:R-:W-:Y:S02]  /*11f30*/  LEA R20, P1, R130, R238.reuse, 0x2 ;  /* 0x000000ee82147211 */ /* 0x080fe400078210ff */
[----:B------:R-:W-:Y:S02]  /*11f40*/  LEA R10, P2, R131, R238, 0x2 ;  /* 0x000000ee830a7211 */ /* 0x000fe400078410ff */
[----:B------:R-:W-:Y:S01]  /*11f50*/  LEA.HI.X.SX32 R15, R125, R0, 0x2, P5 ;  /* 0x000000007d0f7211 */ /* 0x000fe200028f16ff */
[----:B------:R-:W-:Y:S01]  /*11f60*/  IMAD R139, R139, UR33, RZ ;  /* 0x000000218b8b7c24 */ /* 0x000fe2000f8e02ff */
[----:B------:R-:W-:Y:S01]  /*11f70*/  LEA R12, P4, R133, R238, 0x2 ;  /* 0x000000ee850c7211 */ /* 0x000fe200078810ff */
[----:B------:R-:W-:Y:S01]  /*11f80*/  IMAD R134, R134, UR32, RZ ;  /* 0x0000002086867c24 */ /* 0x000fe2000f8e02ff */
[----:B------:R-:W-:-:S02]  /*11f90*/  LEA.HI.X.SX32 R17, R128, R0, 0x2, P6 ;  /* 0x0000000080117211 */ /* 0x000fc400030f16ff */
[-C--:B------:R-:W-:Y:S02]  /*11fa0*/  LEA.HI.X.SX32 R19, R129, R0.reuse, 0x2, P0 ;  /* 0x0000000081137211 */ /* 0x080fe400000f16ff */
[-C--:B------:R-:W-:Y:S01]  /*11fb0*/  LEA.HI.X.SX32 R21, R130, R0.reuse, 0x2, P1 ;  /* 0x0000000082157211 */ /* 0x080fe200008f16ff */
[----:B------:R-:W-:Y:S01]  /*11fc0*/  STL.64 [R1+0x450], R14 ;  /* 0x0004500e01007387 */ /* 0x000fe20000100a00 */
[-C--:B------:R-:W-:Y:S01]  /*11fd0*/  LEA.HI.X.SX32 R11, R131, R0.reuse, 0x2, P2 ;  /* 0x00000000830b7211 */ /* 0x080fe200010f16ff */
[----:B------:R-:W-:Y:S01]  /*11fe0*/  IMAD R135, R135, UR32, RZ ;  /* 0x0000002087877c24 */ /* 0x000fe2000f8e02ff */
[-C--:B------:R-:W-:Y:S01]  /*11ff0*/  LEA.HI.X.SX32 R13, R133, R0.reuse, 0x2, P4 ;  /* 0x00000000850d7211 */ /* 0x080fe200020f16ff */
[----:B------:R-:W-:Y:S01]  /*12000*/  STL.64 [R1+0x448], R16 ;  /* 0x0004481001007387 */ /* 0x000fe20000100a00 */
[----:B------:R-:W-:Y:S01]  /*12010*/  IMAD R136, R136, UR32, RZ ;  /* 0x0000002088887c24 */ /* 0x000fe2000f8e02ff */
[----:B------:R-:W-:Y:S02]  /*12020*/  ULDC UR33, c[0x0][0x240] ;  /* 0x0000900000217ab9 */ /* 0x000fe40000000800 */
[----:B------:R-:W-:Y:S04]  /*12030*/  STL.64 [R1+0x440], R18 ;  /* 0x0004401201007387 */ /* 0x000fe80000100a00 */
[----:B------:R-:W-:Y:S04]  /*12040*/  STL.64 [R1+0x438], R20 ;  /* 0x0004381401007387 */ /* 0x000fe80000100a00 */
[----:B------:R-:W-:Y:S04]  /*12050*/  STL.64 [R1+0x430], R10 ;  /* 0x0004300a01007387 */ /* 0x000fe80000100a00 */
[----:B------:R-:W-:Y:S01]  /*12060*/  STL.64 [R1+0x420], R12 ;  /* 0x0004200c01007387 */ /* 0x000fe20000100a00 */
[----:B--2---:R-:W-:Y:S01]  /*12070*/  LEA.HI.X.SX32 R241, R132, R0, 0x2, P3 ;  /* 0x0000000084f17211 */ /* 0x004fe200018f16ff */
[----:B------:R-:W-:Y:S01]  /*12080*/  IMAD.MOV.U32 R240, RZ, RZ, R22 ;  /* 0x000000fffff07224 */ /* 0x000fe200078e0016 */
[----:B------:R-:W-:-:S03]  /*12090*/  LEA R8, P3, R139, R238, 0x2 ;  /* 0x000000ee8b087211 */ /* 0x000fc600078610ff */
[----:B------:R-:W-:Y:S04]  /*120a0*/  STL [R1+0x42c], R241 ;  /* 0x00042cf101007387 */ /* 0x000fe80000100800 */
[----:B------:R-:W-:Y:S04]  /*120b0*/  STL [R1], R8 ;  /* 0x0000000801007387 */ /* 0x000fe80000100800 */
[----:B------:R2:W-:Y:S04]  /*120c0*/  STL.64 [R1+0x1838], R240 ;  /* 0x001838f001007387 */ /* 0x0005e80000100a00 */
[----:B--2---:R-:W2:Y:S01]  /*120d0*/  LDL.64 R240, [R1] ;  /* 0x0000000001f07983 */ /* 0x004ea20000100a00 */
[----:B------:R-:W-:Y:S01]  /*120e0*/  IMAD R137, R137, UR32, RZ ;  /* 0x0000002089897c24 */ /* 0x000fe2000f8e02ff */
[-C--:B------:R-:W-:Y:S01]  /*120f0*/  LEA R14, P5, R134, R238.reuse, 0x2 ;  /* 0x000000ee860e7211 */ /* 0x080fe200078a10ff */
[----:B------:R-:W-:Y:S01]  /*12100*/  IMAD R138, R138, UR32, RZ ;  /* 0x000000208a8a7c24 */ /* 0x000fe2000f8e02ff */
[-C--:B------:R-:W-:Y:S01]  /*12110*/  LEA R16, P6, R135, R238.reuse, 0x2 ;  /* 0x000000ee87107211 */ /* 0x080fe200078c10ff */
[----:B------:R-:W-:Y:S01]  /*12120*/  IMAD R140, R140, UR34, RZ ;  /* 0x000000228c8c7c24 */ /* 0x000fe2000f8e02ff */
[-C--:B------:R-:W-:Y:S01]  /*12130*/  LEA R18, P0, R136, R238.reuse, 0x2 ;  /* 0x000000ee88127211 */ /* 0x080fe200078010ff */
[----:B------:R-:W-:Y:S01]  /*12140*/  IMAD R141, R141, UR35, RZ ;  /* 0x000000238d8d7c24 */ /* 0x000fe2000f8e02ff */
[----:B------:R-:W-:Y:S01]  /*12150*/  LEA R20, P1, R137, R238, 0x2 ;  /* 0x000000ee89147211 */ /* 0x000fe200078210ff */
[----:B------:R-:W-:Y:S01]  /*12160*/  IMAD R142, R142, UR36, RZ ;  /* 0x000000248e8e7c24 */ /* 0x000fe2000f8e02ff */
[-C--:B------:R-:W-:Y:S01]  /*12170*/  LEA.HI.X.SX32 R15, R134, R0.reuse, 0x2, P5 ;  /* 0x00000000860f7211 */ /* 0x080fe200028f16ff */
        /* <DEDUP_REMOVED lines=8> */
[----:B------:R-:W-:Y:S01]  /*12200*/  IMAD R147, R147, UR41, RZ ;  /* 0x0000002993937c24 */ /* 0x000fe2000f8e02ff */
[-C--:B------:R-:W-:Y:S01]  /*12210*/  LEA.HI.X.SX32 R21, R137, R0.reuse, 0x2, P1 ;  /* 0x0000000089157211 */ /* 0x080fe200008f16ff */
[----:B------:R3:W-:Y:S01]  /*12220*/  STL.64 [R1+0x418], R14 ;  /* 0x0004180e01007387 */ /* 0x0007e20000100a00 */
[-C--:B------:R-:W-:Y:S01]  /*12230*/  LEA.HI.X.SX32 R11, R138, R0.reuse, 0x2, P2 ;  /* 0x000000008a0b7211 */ /* 0x080fe200010f16ff */
[----:B------:R-:W-:Y:S01]  /*12240*/  IMAD R148, R148, UR42, RZ ;  /* 0x0000002a94947c24 */ /* 0x000fe2000f8e02ff */
[----:B------:R-:W-:Y:S01]  /*12250*/  LEA.HI.X.SX32 R13, R140, R0, 0x2, P4 ;  /* 0x000000008c0d7211 */ /* 0x000fe200020f16ff */
[----:B------:R4:W-:Y:S01]  /*12260*/  STL.64 [R1+0x20], R16 ;  /* 0x0000201001007387 */ /* 0x0009e20000100a00 */
[----:B------:R-:W-:Y:S01]  /*12270*/  IMAD R149, R149, UR43, RZ ;  /* 0x0000002b95957c24 */ /* 0x000fe2000f8e02ff */
[-C--:B------:R-:W-:Y:S01]  /*12280*/  LEA R22, P2, R145, R238.reuse, 0x2 ;  /* 0x000000ee91167211 */ /* 0x080fe200078410ff */
[----:B------:R-:W-:Y:S01]  /*12290*/  IMAD R150, R150, UR44, RZ ;  /* 0x0000002c96967c24 */ /* 0x000fe2000f8e02ff */
[----:B------:R1:W-:Y:S01]  /*122a0*/  STL.64 [R1+0x18], R18 ;  /* 0x0000181201007387 */ /* 0x0003e20000100a00 */
[----:B------:R-:W-:Y:S01]  /*122b0*/  IMAD R151, R151, UR45, RZ ;  /* 0x0000002d97977c24 */ /* 0x000fe2000f8e02ff */
[----:B------:R-:W-:Y:S01]  /*122c0*/  ULDC UR32, c[0x0][0x240] ;  /* 0x0000900000207ab9 */ /* 0x000fe20000000800 */
[----:B------:R-:W-:Y:S01]  /*122d0*/  IMAD R152, R152, UR46, RZ ;  /* 0x0000002e98987c24 */ /* 0x000fe2000f8e02ff */
[-C--:B---3--:R-:W-:Y:S01]  /*122e0*/  LEA R14, P5, R141, R238.reuse, 0x2 ;  /* 0x000000ee8d0e7211 */ /* 0x088fe200078a10ff */
[----:B------:R3:W-:Y:S01]  /*122f0*/  STL.64 [R1+0x10], R20 ;  /* 0x0000101401007387 */ /* 0x0007e20000100a00 */
[----:B------:R-:W-:Y:S01]  /*12300*/  IMAD R153, R153, UR47, RZ ;  /* 0x0000002f99997c24 */ /* 0x000fe2000f8e02ff */
[----:B------:R-:W-:Y:S01]  /*12310*/  ULDC UR34, c[0x0][0x240] ;  /* 0x0000900000227ab9 */ /* 0x000fe20000000800 */
[----:B----4-:R-:W-:Y:S01]  /*12320*/  LEA R16, P6, R142, R238, 0x2 ;  /* 0x000000ee8e107211 */ /* 0x010fe200078c10ff */
[----:B------:R4:W-:Y:S01]  /*12330*/  STL.64 [R1+0x8], R10 ;  /* 0x0000080a01007387 */ /* 0x0009e20000100a00 */
[----:B------:R-:W-:Y:S01]  /*12340*/  LEA.HI.X.SX32 R15, R141, R0, 0x2, P5 ;  /* 0x000000008d0f7211 */ /* 0x000fe200028f16ff */
[----:B------:R-:W-:Y:S01]  /*12350*/  IMAD R154, R154, UR48, RZ ;  /* 0x000000309a9a7c24 */ /* 0x000fe2000f8e02ff */
[----:B-1----:R-:W-:Y:S01]  /*12360*/  LEA R18, P0, R143, R238, 0x2 ;  /* 0x000000ee8f127211 */ /* 0x002fe200078010ff */
[----:B------:R1:W-:Y:S01]  /*12370*/  STL.64 [R1+0x1840], R12 ;  /* 0x0018400c01007387 */ /* 0x0003e20000100a00 */
[----:B------:R-:W-:Y:S01]  /*12380*/  LEA.HI.X.SX32 R17, R142, R0, 0x2, P6 ;  /* 0x000000008e117211 */ /* 0x000fe200030f16ff */
[----:B------:R-:W-:Y:S01]  /*12390*/  IMAD R155, R155, UR49, RZ ;  /* 0x000000319b9b7c24 */ /* 0x000fe2000f8e02ff */
[-C--:B------:R-:W-:Y:S01]  /*123a0*/  LEA R26, P4, R147, R238.reuse, 0x2 ;  /* 0x000000ee931a7211 */ /* 0x080fe200078810ff */
[----:B------:R-:W-:Y:S01]  /*123b0*/  IMAD R156, R156, UR50, RZ ;  /* 0x000000329c9c7c24 */ /* 0x000fe2000f8e02ff */
[----:B---3--:R-:W-:Y:S01]  /*123c0*/  LEA R20, P1, R144, R238, 0x2 ;  /* 0x000000ee90147211 */ /* 0x008fe200078210ff */
        /* <DEDUP_REMOVED lines=68> */
[----:B------:R-:W-:Y:S01]  /*12810*/  ULDC UR35, c[0x0][0x240] ;  /* 0x0000900000237ab9 */ /* 0x000fe20000000800 */
[----:B------:R-:W-:Y:S01]  /*12820*/  LEA.HI.X.SX32 R59, R163, R0, 0x2, P6 ;  /* 0x00000000a33b7211 */ /* 0x000fe200030f16ff */
[----:B------:R-:W-:Y:S01]  /*12830*/  IMAD R196, R196, UR33, RZ ;  /* 0x00000021c4c47c24 */ /* 0x000fe2000f8e02ff */
[----:B------:R-:W-:Y:S01]  /*12840*/  LEA R68, P4, R168, R238, 0x2 ;  /* 0x000000eea8447211 */ /* 0x000fe200078810ff */
[----:B------:R-:W-:Y:S01]  /*12850*/  ULDC UR36, c[0x0][0x240] ;  /* 0x0000900000247ab9 */ /* 0x000fe20000000800 */
[----:B------:R-:W-:Y:S01]  /*12860*/  LEA.HI.X.SX32 R61, R164, R0, 0x2, P0 ;  /* 0x00000000a43d7211 */ /* 0x000fe200000f16ff */
[----:B------:R-:W-:Y:S01]  /*12870*/  IMAD R197, R197, UR34, RZ ;  /* 0x00000022c5c57c24 */ /* 0x000fe2000f8e02ff */
[----:B------:R-:W-:Y:S01]  /*12880*/  LEA R70, P5, R169, R238, 0x2 ;  /* 0x000000eea9467211 */ /* 0x000fe200078a10ff */
[----:B------:R-:W-:Y:S01]  /*12890*/  ULDC UR37, c[0x0][0x240] ;  /* 0x0000900000257ab9 */ /* 0x000fe20000000800 */
[----:B------:R-:W-:Y:S01]  /*128a0*/  LEA.HI.X.SX32 R63, R165, R0, 0x2, P1 ;  /* 0x00000000a53f7211 */ /* 0x000fe200008f16ff */
[----:B------:R-:W-:Y:S01]  /*128b0*/  ULDC UR38, c[0x0][0x240] ;  /* 0x0000900000267ab9 */ /* 0x000fe20000000800 */
[----:B------:R-:W-:Y:S01]  /*128c0*/  LEA R72, P6, R170, R238, 0x2 ;  /* 0x000000eeaa487211 */ /* 0x000fe200078c10ff */
[----:B------:R-:W-:Y:S01]  /*128d0*/  ULDC UR39, c[0x0][0x240] ;  /* 0x0000900000277ab9 */ /* 0x000fe20000000800 */
[----:B------:R-:W-:Y:S01]  /*128e0*/  LEA.HI.X.SX32 R65, R166, R0, 0x2, P2 ;  /* 0x00000000a6417211 */ /* 0x000fe200010f16ff */
[----:B------:R-:W-:Y:S01]  /*128f0*/  ULDC UR40, c[0x0][0x240] ;  /* 0x0000900000287ab9 */ /* 0x000fe20000000800 */
[-C--:B------:R-:W-:Y:S01]  /*12900*/  LEA R74, P0, R171, R238.reuse, 0x2 ;  /* 0x000000eeab4a7211 */ /* 0x080fe200078010ff */
[----:B------:R-:W-:Y:S01]  /*12910*/  ULDC UR41, c[0x0][0x240] ;  /* 0x0000900000297ab9 */ /* 0x000fe20000000800 */
[----:B------:R-:W-:Y:S01]  /*12920*/  LEA R76, P1, R172, R238, 0x2 ;  /* 0x000000eeac4c7211 */ /* 0x000fe200078210ff */
[----:B------:R-:W-:Y:S01]  /*12930*/  ULDC UR42, c[0x0][0x240] ;  /* 0x00009000002a7ab9 */ /* 0x000fe20000000800 */
[----:B------:R-:W-:Y:S01]  /*12940*/  LEA.HI.X.SX32 R69, R168, R0, 0x2, P4 ;  /* 0x00000000a8457211 */ /* 0x000fe200020f16ff */
[----:B------:R-:W-:Y:S01]  /*12950*/  ULDC UR43, c[0x0][0x240] ;  /* 0x00009000002b7ab9 */ /* 0x000fe20000000800 */
[----:B------:R-:W-:Y:S01]  /*12960*/  LEA R78, P2, R173, R238, 0x2 ;  /* 0x000000eead4e7211 */ /* 0x000fe200078410ff */
[----:B------:R-:W-:Y:S01]  /*12970*/  ULDC UR44, c[0x0][0x240] ;  /* 0x00009000002c7ab9 */ /* 0x000fe20000000800 */
[-C--:B------:R-:W-:Y:S01]  /*12980*/  LEA.HI.X.SX32 R71, R169, R0.reuse, 0x2, P5 ;  /* 0x00000000a9477211 */ /* 0x080fe200028f16ff */
[----:B------:R-:W-:Y:S01]  /*12990*/  ULDC UR45, c[0x0][0x240] ;  /* 0x00009000002d7ab9 */ /* 0x000fe20000000800 */
[----:B------:R-:W-:Y:S01]  /*129a0*/  LEA.HI.X.SX32 R73, R170, R0, 0x2, P6 ;  /* 0x00000000aa497211 */ /* 0x000fe200030f16ff */
[----:B------:R-:W-:Y:S01]  /*129b0*/  ULDC UR46, c[0x0][0x240] ;  /* 0x00009000002e7ab9 */ /* 0x000fe20000000800 */
        /* <DEDUP_REMOVED lines=59> */
[----:B------:R-:W-:Y:S01]  /*12d70*/  IMAD R198, R198, UR35, RZ ;  /* 0x00000023c6c67c24 */ /* 0x000fe2000f8e02ff */
[-C--:B------:R-:W-:Y:S01]  /*12d80*/  LEA R116, P0, R192, R238.reuse, 0x2 ;  /* 0x000000eec0747211 */ /* 0x080fe200078010ff */
[----:B------:R-:W-:Y:S01]  /*12d90*/  IMAD R199, R199, UR36, RZ ;  /* 0x00000024c7c77c24 */ /* 0x000fe2000f8e02ff */
[----:B------:R-:W-:Y:S01]  /*12da0*/  LEA R118, P1, R193, R238, 0x2 ;  /* 0x000000eec1767211 */ /* 0x000fe200078210ff */
[----:B----4-:R-:W3:Y:S01]  /*12db0*/  LDC R11, c[0x0][0x230] ;  /* 0x00008c00ff0b7b82 */ /* 0x010ee20000000800 */
[----:B------:R-:W-:Y:S01]  /*12dc0*/  LEA.HI.X.SX32 R111, R189, R0, 0x2, P4 ;  /* 0x00000000bd6f7211 */ /* 0x000fe200020f16ff */
[----:B------:R-:W-:Y:S01]  /*12dd0*/  IMAD R200, R200, UR37, RZ ;  /* 0x00000025c8c87c24 */ /* 0x000fe2000f8e02ff */
[----:B------:R-:W-:Y:S01]  /*12de0*/  LEA R120, P2, R194, R238, 0x2 ;  /* 0x000000eec2787211 */ /* 0x000fe200078410ff */
[----:B------:R-:W-:Y:S01]  /*12df0*/  ULDC UR22, c[0x0][0x240] ;  /* 0x0000900000167ab9 */ /* 0x000fe20000000800 */
[-C--:B------:R-:W-:Y:S01]  /*12e00*/  LEA.HI.X.SX32 R113, R190, R0.reuse, 0x2, P5 ;  /* 0x00000000be717211 */ /* 0x080fe200028f16ff */
[----:B------:R-:W-:Y:S01]  /*12e10*/  IMAD R201, R201, UR38, RZ ;  /* 0x00000026c9c97c24 */ /* 0x000fe2000f8e02ff */
[----:B------:R-:W-:Y:S01]  /*12e20*/  LEA.HI.X.SX32 R115, R191, R0, 0x2, P6 ;  /* 0x00000000bf737211 */ /* 0x000fe200030f16ff */
[----:B------:R-:W-:Y:S01]  /*12e30*/  IMAD R202, R202, UR39, RZ ;  /* 0x00000027caca7c24 */ /* 0x000fe2000f8e02ff */
[----:B------:R-:W-:Y:S01]  /*12e40*/  LEA R124, P4, R196, R238, 0x2 ;  /* 0x000000eec47c7211 */ /* 0x000fe200078810ff */
[----:B------:R-:W4:Y:S01]  /*12e50*/  LDC R10, c[0x0][0x230] ;  /* 0x00008c00ff0a7b82 */ /* 0x000f220000000800 */
        /* <DEDUP_REMOVED lines=9> */
[----:B------:R-:W-:Y:S01]  /*12ef0*/  IMAD R205, R205, UR42, RZ ;  /* 0x0000002acdcd7c24 */ /* 0x000fe2000f8e02ff */
[-C--:B------:R-:W-:Y:S01]  /*12f00*/  LEA R132, P0, R199, R238.reuse, 0x2 ;  /* 0x000000eec7847211 */ /* 0x080fe200078010ff */
[----:B------:R-:W-:Y:S01]  /*12f10*/  IMAD R206, R206, UR43, RZ ;  /* 0x0000002bcece7c24 */ /* 0x000fe2000f8e02ff */
[----:B------:R-:W-:Y:S01]  /*12f20*/  LEA R134, P1, R200, R238, 0x2 ;  /* 0x000000eec8867211 */ /* 0x000fe200078210ff */
[----:B------:R-:W-:Y:S01]  /*12f30*/  ULDC UR26, c[0x0][0x240] ;  /* 0x00009000001a7ab9 */ /* 0x000fe20000000800 */
        /* <DEDUP_REMOVED lines=9> */
[----:B------:R-:W-:Y:S01]  /*12fd0*/  ULDC UR29, c[0x0][0x240] ;  /* 0x00009000001d7ab9 */ /* 0x000fe20000000800 */
[----:B--2---:R-:W-:Y:S01]  /*12fe0*/  LEA.HI.X.SX32 R241, R139, R0, 0x2, P3 ;  /* 0x000000008bf17211 */ /* 0x004fe200018f16ff */
[----:B------:R-:W-:Y:S01]  /*12ff0*/  IMAD.MOV.U32 R240, RZ, RZ, R8 ;  /* 0x000000fffff07224 */ /* 0x000fe200078e0008 */
[C---:B------:R-:W-:Y:S01]  /*13000*/  LEA R24, P3, R146.reuse, R238, 0x2 ;  /* 0x000000ee92187211 */ /* 0x040fe200078610ff */
[----:B------:R-:W-:Y:S01]  /*13010*/  ULDC UR30, c[0x0][0x240] ;  /* 0x00009000001e7ab9 */ /* 0x000fe20000000800 */
[----:B------:R-:W-:Y:S01]  /*13020*/  ULDC UR31, c[0x0][0x240] ;  /* 0x00009000001f7ab9 */ /* 0x000fe20000000800 */
[----:B------:R-:W-:Y:S01]  /*13030*/  STL [R1+0x4], R241 ;  /* 0x000004f101007387 */ /* 0x000fe20000100800 */
[----:B------:R-:W-:Y:S01]  /*13040*/  LEA.HI.X.SX32 R25, R146, R0, 0x2, P3 ;  /* 0x0000000092197211 */ /* 0x000fe200018f16ff */
[----:B------:R-:W-:Y:S01]  /*13050*/  ULDC UR32, c[0x0][0x240] ;  /* 0x0000900000207ab9 */ /* 0x000fe20000000800 */
[----:B-1----:R-:W1:Y:S01]  /*13060*/  LDC R13, c[0x0][0x230] ;  /* 0x00008c00ff0d7b82 */ /* 0x002e620000000800 */
[----:B------:R-:W-:Y:S01]  /*13070*/  STL.64 [R1+0x1848], R240 ;  /* 0x001848f001007387 */ /* 0x000fe20000100a00 */
[----:B------:R-:W-:-:S03]  /*13080*/  LEA R38, P3, R153, R238, 0x2 ;  /* 0x000000ee99267211 */ /* 0x000fc600078610ff */
[----:B------:R-:W-:Y:S04]  /*13090*/  STL.64 [R1+0x1850], R14 ;  /* 0x0018500e01007387 */ /* 0x000fe80000100a00 */
[----:B------:R-:W-:Y:S04]  /*130a0*/  STL.64 [R1+0x1878], R16 ;  /* 0x0018781001007387 */ /* 0x000fe80000100a00 */
[----:B------:R-:W-:Y:S04]  /*130b0*/  STL.64 [R1+0x1858], R18 ;  /* 0x0018581201007387 */ /* 0x000fe80000100a00 */
[----:B------:R-:W-:Y:S01]  /*130c0*/  STL.64 [R1+0x1860], R20 ;  /* 0x0018601401007387 */ /* 0x000fe20000100a00 */
[----:B------:R-:W-:-:S03]  /*130d0*/  LEA.HI.X.SX32 R39, R153, R0, 0x2, P3 ;  /* 0x0000000099277211 */ /* 0x000fc600018f16ff */
[----:B------:R-:W-:Y:S04]  /*130e0*/  STL.64 [R1+0x1868], R22 ;  /* 0x0018681601007387 */ /* 0x000fe80000100a00 */
[----:B------:R-:W-:Y:S04]  /*130f0*/  STL.64 [R1+0x1870], R24 ;  /* 0x0018701801007387 */ /* 0x000fe80000100a00 */
        /* <DEDUP_REMOVED lines=25> */
[----:B------:R2:W-:Y:S04]  /*13290*/  STL.64 [R1+0x1918], R64 ;  /* 0x0019184001007387 */ /* 0x0005e80000100a00 */
        /* <DEDUP_REMOVED lines=30> */
[----:B------:R-:W-:Y:S01]  /*13480*/  STL.64 [R1+0x19d8], R112 ;  /* 0x0019d87001007387 */ /* 0x000fe20000100a00 */
[----:B------:R-:W-:-:S03]  /*13490*/  LEA.HI.X.SX32 R133, R199, R0, 0x2, P0 ;  /* 0x00000000c7857211 */ /* 0x000fc600000f16ff */
[----:B------:R-:W-:Y:S01]  /*134a0*/  STL.64 [R1+0x19e0], R114 ;  /* 0x0019e07201007387 */ /* 0x000fe20000100a00 */
[----:B------:R-:W-:-:S03]  /*134b0*/  LEA R142, P5, R204, R238, 0x2 ;  /* 0x000000eecc8e7211 */ /* 0x000fc600078a10ff */
[----:B------:R-:W-:Y:S01]  /*134c0*/  STL.64 [R1+0x19e8], R116 ;  /* 0x0019e87401007387 */ /* 0x000fe20000100a00 */
[----:B------:R-:W-:-:S03]  /*134d0*/  LEA.HI.X.SX32 R135, R200, R0, 0x2, P1 ;  /* 0x00000000c8877211 */ /* 0x000fc600008f16ff */
[----:B------:R-:W-:Y:S01]  /*134e0*/  STL.64 [R1+0x19f0], R118 ;  /* 0x0019f07601007387 */ /* 0x000fe20000100a00 */
[----:B------:R-:W-:Y:S01]  /*134f0*/  IMAD R210, R210, UR47, RZ ;  /* 0x0000002fd2d27c24 */ /* 0x000fe2000f8e02ff */
[----:B------:R-:W-:Y:S02]  /*13500*/  LEA R144, P6, R205, R238, 0x2 ;  /* 0x000000eecd907211 */ /* 0x000fe400078c10ff */
[----:B------:R-:W-:Y:S01]  /*13510*/  STL.64 [R1+0x19f8], R120 ;  /* 0x0019f87801007387 */ /* 0x000fe20000100a00 */
[----:B------:R-:W-:Y:S01]  /*13520*/  LEA.HI.X.SX32 R137, R201, R0, 0x2, P2 ;  /* 0x00000000c9897211 */ /* 0x000fe200010f16ff */
[----:B------:R-:W-:Y:S02]  /*13530*/  IMAD R211, R211, UR48, RZ ;  /* 0x00000030d3d37c24 */ /* 0x000fe4000f8e02ff */
[----:B------:R-:W-:Y:S01]  /*13540*/  STL.64 [R1+0x1a00], R122 ;  /* 0x001a007a01007387 */ /* 0x000fe20000100a00 */
[----:B------:R-:W-:Y:S01]  /*13550*/  LEA R146, P0, R206, R238, 0x2 ;  /* 0x000000eece927211 */ /* 0x000fe200078010ff */
[----:B------:R-:W-:Y:S01]  /*13560*/  IMAD R212, R212, UR49, RZ ;  /* 0x00000031d4d47c24 */ /* 0x000fe2000f8e02ff */
[----:B------:R-:W-:Y:S01]  /*13570*/  LEA.HI.X.SX32 R139, R202, R0, 0x2, P3 ;  /* 0x00000000ca8b7211 */ /* 0x000fe200018f16ff */
        /* <DEDUP_REMOVED lines=123> */
[-C--:B------:R-:W-:Y:S01]  /*13d30*/  LEA.HI.X.SX32 R201, R233, R0.reuse, 0x2, P6 ;  /* 0x00000000e9c97211 */ /* 0x080fe200030f16ff */
[----:B------:R-:W-:Y:S01]  /*13d40*/  STL.64 [R1+0x1b00], R188 ;  /* 0x001b00bc01007387 */ /* 0x000fe20000100a00 */
[----:B------:R-:W-:Y:S01]  /*13d50*/  LEA.HI.X.SX32 R203, R234, R0, 0x2, P0 ;  /* 0x00000000eacb7211 */ /* 0x000fe200000f16ff */
[----:B------:R-:W-:-:S02]  /*13d60*/  IMAD R249, R249, UR29, RZ ;  /* 0x0000001df9f97c24 */ /* 0x000fc4000f8e02ff */
[----:B------:R-:W-:Y:S01]  /*13d70*/  IMAD R250, R250, UR30, RZ ;  /* 0x0000001efafa7c24 */ /* 0x000fe2000f8e02ff */
[----:B------:R-:W-:Y:S01]  /*13d80*/  STL.64 [R1+0x1b08], R190 ;  /* 0x001b08be01007387 */ /* 0x000fe20000100a00 */
[-C--:B------:R-:W-:Y:S01]  /*13d90*/  LEA.HI.X.SX32 R205, R235, R0.reuse, 0x2, P1 ;  /* 0x00000000ebcd7211 */ /* 0x080fe200008f16ff */
[----:B------:R-:W-:Y:S02]  /*13da0*/  IMAD R251, R251, UR31, RZ ;  /* 0x0000001ffbfb7c24 */ /* 0x000fe4000f8e02ff */
[----:B------:R-:W-:Y:S01]  /*13db0*/  IMAD R247, R247, UR32, RZ ;  /* 0x00000020f7f77c24 */ /* 0x000fe2000f8e02ff */
[----:B------:R-:W-:Y:S01]  /*13dc0*/  STL.64 [R1+0x1b10], R192 ;  /* 0x001b10c001007387 */ /* 0x000fe20000100a00 */
[----:B------:R-:W-:Y:S01]  /*13dd0*/  LEA.HI.X.SX32 R207, R236, R0, 0x2, P2 ;  /* 0x00000000eccf7211 */ /* 0x000fe200010f16ff */
[----:B---3--:R-:W-:Y:S02]  /*13de0*/  VIADD R2, R11, 0xfffffffd ;  /* 0xfffffffd0b027836 */ /* 0x008fe40000000000 */
[----:B----4-:R-:W-:Y:S01]  /*13df0*/  VIADD R6, R10, 0xfffffffe ;  /* 0xfffffffe0a067836 */ /* 0x010fe20000000000 */
[----:B------:R-:W-:Y:S01]  /*13e00*/  STL.64 [R1+0x1b18], R194 ;  /* 0x001b18c201007387 */ /* 0x000fe20000100a00 */
[C---:B------:R-:W-:Y:S01]  /*13e10*/  LEA R210, P4, R126.reuse, R238, 0x2 ;  /* 0x000000ee7ed27211 */ /* 0x040fe200078810ff */
[----:B------:R-:W-:Y:S01]  /*13e20*/  VIADD R8, R9, 0xffffffff ;  /* 0xffffffff09087836 */ /* 0x000fe20000000000 */
[----:B------:R-:W-:Y:S01]  /*13e30*/  LEA.HI.X.SX32 R209, R237, R0, 0x2, P3 ;  /* 0x00000000edd17211 */ /* 0x000fe200018f16ff */
[----:B------:R-:W-:Y:S01]  /*13e40*/  STL.64 [R1+0x1b20], R196 ;  /* 0x001b20c401007387 */ /* 0x000fe20000100a00 */
[----:B------:R-:W-:Y:S01]  /*13e50*/  LEA R212, P5, R239, R238, 0x2 ;  /* 0x000000eeefd47211 */ /* 0x000fe200078a10ff */
[----:B------:R-:W-:Y:S01]  /*13e60*/  UMOV UR4, 0x400 ;  /* 0x0000040000047882 */ /* 0x000fe20000000000 */
[----:B------:R-:W-:Y:S01]  /*13e70*/  ULDC.64 UR52, c[0x0][0x208] ;  /* 0x0000820000347ab9 */ /* 0x000fe20000000a00 */
[----:B------:R-:W-:Y:S01]  /*13e80*/  STL.64 [R1+0x1b28], R198 ;  /* 0x001b28c601007387 */ /* 0x000fe20000100a00 */
[----:B------:R-:W-:Y:S01]  /*13e90*/  LEA.HI.X.SX32 R211, R126, R0, 0x2, P4 ;  /* 0x000000007ed37211 */ /* 0x000fe200020f16ff */
[----:B------:R-:W-:-:S02]  /*13ea0*/  ULDC.64 UR6, c[0x0][0x238] ;  /* 0x00008e0000067ab9 */ /* 0x000fc40000000a00 */
[----:B------:R-:W-:Y:S01]  /*13eb0*/  STL.64 [R1+0x1b30], R200 ;  /* 0x001b30c801007387 */ /* 0x000fe20000100a00 */
[----:B------:R-:W-:-:S03]  /*13ec0*/  LEA R214, P6, R4, R238, 0x2 ;  /* 0x000000ee04d67211 */ /* 0x000fc600078c10ff */
[----:B------:R-:W-:Y:S01]  /*13ed0*/  STL.64 [R1+0x1b38], R202 ;  /* 0x001b38ca01007387 */ /* 0x000fe20000100a00 */
[----:B------:R-:W-:-:S03]  /*13ee0*/  LEA.HI.X.SX32 R213, R239, R0, 0x2, P5 ;  /* 0x00000000efd57211 */ /* 0x000fc600028f16ff */
[----:B------:R-:W-:Y:S04]  /*13ef0*/  STL.64 [R1+0x1b40], R204 ;  /* 0x001b40cc01007387 */ /* 0x000fe80000100a00 */
[----:B------:R-:W-:Y:S04]  /*13f00*/  STL.64 [R1+0x1b48], R206 ;  /* 0x001b48ce01007387 */ /* 0x000fe80000100a00 */
[----:B------:R-:W-:Y:S01]  /*13f10*/  STL.64 [R1+0x1b50], R208 ;  /* 0x001b50d001007387 */ /* 0x000fe20000100a00 */
[----:B------:R-:W-:-:S03]  /*13f20*/  LEA.HI.X.SX32 R215, R4, R0, 0x2, P6 ;  /* 0x0000000004d77211 */ /* 0x000fc600030f16ff */
[----:B------:R-:W3:Y:S01]  /*13f30*/  LDL.LU R126, [R1+0x1c1c] ;  /* 0x001c1c00017e7983 */ /* 0x000ee20000300800 */
[----:B------:R-:W-:-:S03]  /*13f40*/  LEA R216, P0, R5, R238, 0x2 ;  /* 0x000000ee05d87211 */ /* 0x000fc600078010ff */
[----:B------:R-:W-:Y:S04]  /*13f50*/  STL.64 [R1+0x1b58], R210 ;  /* 0x001b58d201007387 */ /* 0x000fe80000100a00 */
[----:B------:R-:W-:Y:S01]  /*13f60*/  STL.64 [R1+0x1b60], R212 ;  /* 0x001b60d401007387 */ /* 0x000fe20000100a00 */
[----:B------:R-:W-:-:S03]  /*13f70*/  LEA.HI.X.SX32 R217, R5, R0, 0x2, P0 ;  /* 0x0000000005d97211 */ /* 0x000fc600000f16ff */
[----:B------:R-:W2:Y:S04]  /*13f80*/  LDL.LU R4, [R1+0x1c18] ;  /* 0x001c180001047983 */ /* 0x000ea80000300800 */
[----:B------:R-:W-:Y:S04]  /*13f90*/  STL.64 [R1+0x1b68], R214 ;  /* 0x001b68d601007387 */ /* 0x000fe80000100a00 */
[----:B------:R-:W4:Y:S01]  /*13fa0*/  LDL.LU R5, [R1+0x1c14] ;  /* 0x001c140001057983 */ /* 0x000f220000300800 */
[-C--:B------:R-:W-:Y:S02]  /*13fb0*/  LEA R218, P1, R242, R238.reuse, 0x2 ;  /* 0x000000eef2da7211 */ /* 0x080fe400078210ff */
[----:B------:R-:W-:-:S02]  /*13fc0*/  LEA R220, P2, R243, R238, 0x2 ;  /* 0x000000eef3dc7211 */ /* 0x000fc400078410ff */
[-C--:B------:R-:W-:Y:S02]  /*13fd0*/  LEA R222, P3, R244, R238.reuse, 0x2 ;  /* 0x000000eef4de7211 */ /* 0x080fe400078610ff */
[----:B------:R-:W-:Y:S02]  /*13fe0*/  LEA R224, P4, R7, R238, 0x2 ;  /* 0x000000ee07e07211 */ /* 0x000fe400078810ff */
[-C--:B------:R-:W-:Y:S02]  /*13ff0*/  LEA.HI.X.SX32 R219, R242, R0.reuse, 0x2, P1 ;  /* 0x00000000f2db7211 */ /* 0x080fe400008f16ff */
[-C--:B------:R-:W-:Y:S02]  /*14000*/  LEA.HI.X.SX32 R221, R243, R0.reuse, 0x2, P2 ;  /* 0x00000000f3dd7211 */ /* 0x080fe400010f16ff */
[----:B------:R-:W-:Y:S02]  /*14010*/  LEA.HI.X.SX32 R223, R244, R0, 0x2, P3 ;  /* 0x00000000f4df7211 */ /* 0x000fe400018f16ff */
[----:B------:R-:W-:-:S02]  /*14020*/  LEA R226, P5, R246, R238, 0x2 ;  /* 0x000000eef6e27211 */ /* 0x000fc400078a10ff */
[-C--:B------:R-:W-:Y:S02]  /*14030*/  LEA R228, P6, R245, R238.reuse, 0x2 ;  /* 0x000000eef5e47211 */ /* 0x080fe400078c10ff */
[-C--:B------:R-:W-:Y:S02]  /*14040*/  LEA R230, P0, R248, R238.reuse, 0x2 ;  /* 0x000000eef8e67211 */ /* 0x080fe400078010ff */
[-C--:B------:R-:W-:Y:S02]  /*14050*/  LEA R232, P1, R249, R238.reuse, 0x2 ;  /* 0x000000eef9e87211 */ /* 0x080fe400078210ff */
[-C--:B------:R-:W-:Y:S02]  /*14060*/  LEA R234, P2, R250, R238.reuse, 0x2 ;  /* 0x000000eefaea7211 */ /* 0x080fe400078410ff */
[----:B------:R-:W-:Y:S02]  /*14070*/  LEA R236, P3, R251, R238, 0x2 ;  /* 0x000000eefbec7211 */ /* 0x000fe400078610ff */
[----:B------:R-:W-:-:S02]  /*14080*/  LEA.HI.X.SX32 R225, R7, R0, 0x2, P4 ;  /* 0x0000000007e17211 */ /* 0x000fc400020f16ff */
[----:B------:R-:W-:Y:S02]  /*14090*/  LEA R238, P4, R247, R238, 0x2 ;  /* 0x000000eef7ee7211 */ /* 0x000fe400078810ff */
[-C--:B------:R-:W-:Y:S02]  /*140a0*/  LEA.HI.X.SX32 R227, R246, R0.reuse, 0x2, P5 ;  /* 0x00000000f6e37211 */ /* 0x080fe400028f16ff */
[-C--:B------:R-:W-:Y:S02]  /*140b0*/  LEA.HI.X.SX32 R229, R245, R0.reuse, 0x2, P6 ;  /* 0x00000000f5e57211 */ /* 0x080fe400030f16ff */
[-C--:B------:R-:W-:Y:S02]  /*140c0*/  LEA.HI.X.SX32 R231, R248, R0.reuse, 0x2, P0 ;  /* 0x00000000f8e77211 */ /* 0x080fe400000f16ff */
[-C--:B------:R-:W-:Y:S02]  /*140d0*/  LEA.HI.X.SX32 R233, R249, R0.reuse, 0x2, P1 ;  /* 0x00000000f9e97211 */ /* 0x080fe400008f16ff */
[----:B------:R-:W-:-:S02]  /*140e0*/  LEA.HI.X.SX32 R235, R250, R0, 0x2, P2 ;  /* 0x00000000faeb7211 */ /* 0x000fc400010f16ff */
[-C--:B------:R-:W-:Y:S02]  /*140f0*/  LEA.HI.X.SX32 R237, R251, R0.reuse, 0x2, P3 ;  /* 0x00000000fbed7211 */ /* 0x080fe400018f16ff */
[----:B------:R-:W-:Y:S01]  /*14100*/  LEA.HI.X.SX32 R239, R247, R0, 0x2, P4 ;  /* 0x00000000f7ef7211 */ /* 0x000fe200020f16ff */
[----:B------:R-:W-:Y:S01]  /*14110*/  VIADD R0, R3, 0xfffffffc ;  /* 0xfffffffc03007836 */ /* 0x000fe20000000000 */
[----:B------:R-:W-:Y:S01]  /*14120*/  ISETP.GE.U32.AND P6, PT, R2, 0x7fffff7e, PT ;  /* 0x7fffff7e0200780c */ /* 0x000fe20003fc6070 */
[----:B------:R-:W-:Y:S01]  /*14130*/  STL.64 [R1+0x1b70], R216 ;  /* 0x001b70d801007387 */ /* 0x000fe20000100a00 */
[----:B------:R-:W-:Y:S02]  /*14140*/  ISETP.GE.U32.AND P5, PT, R6, 0x7fffff7f, PT ;  /* 0x7fffff7f0600780c */ /* 0x000fe40003fa6070 */
[----:B------:R-:W-:Y:S01]  /*14150*/  ISETP.GE.U32.AND P4, PT, R0, 0x7fffff7d, PT ;  /* 0x7fffff7d0000780c */ /* 0x000fe20003f86070 */
[----:B------:R-:W-:Y:S04]  /*14160*/  STL.64 [R1+0x1b78], R218 ;  /* 0x001b78da01007387 */ /* 0x000fe80000100a00 */
[----:B------:R-:W-:Y:S01]  /*14170*/  STL.64 [R1+0x1b80], R220 ;  /* 0x001b80dc01007387 */ /* 0x000fe20000100a00 */
[----:B------:R-:W-:-:S03]  /*14180*/  ISETP.GE.U32.AND P2, PT, R8, 0x7fffff80, PT ;  /* 0x7fffff800800780c */ /* 0x000fc60003f46070 */
[----:B------:R-:W-:Y:S04]  /*14190*/  STL.64 [R1+0x1b88], R222 ;  /* 0x001b88de01007387 */ /* 0x000fe80000100a00 */
[----:B------:R-:W4:Y:S04]  /*141a0*/  LDL.LU R7, [R1+0x1c10] ;  /* 0x001c100001077983 */ /* 0x000f280000300800 */
[----:B------:R-:W-:Y:S04]  /*141b0*/  STL.64 [R1+0x1b90], R224 ;  /* 0x001b90e001007387 */ /* 0x000fe80000100a00 */
[----:B------:R-:W-:Y:S04]  /*141c0*/  STL.64 [R1+0x1b98], R226 ;  /* 0x001b98e201007387 */ /* 0x000fe80000100a00 */
[----:B------:R1:W-:Y:S04]  /*141d0*/  STL.64 [R1+0x1ba0], R228 ;  /* 0x001ba0e401007387 */ /* 0x0003e80000100a00 */
[----:B------:R-:W-:Y:S04]  /*141e0*/  STL.64 [R1+0x1ba8], R230 ;  /* 0x001ba8e601007387 */ /* 0x000fe80000100a00 */
[----:B------:R-:W-:Y:S04]  /*141f0*/  STL.64 [R1+0x1bb0], R232 ;  /* 0x001bb0e801007387 */ /* 0x000fe80000100a00 */
[----:B------:R-:W-:Y:S04]  /*14200*/  STL.64 [R1+0x1bb8], R234 ;  /* 0x001bb8ea01007387 */ /* 0x000fe80000100a00 */
[----:B------:R-:W-:Y:S04]  /*14210*/  STL.64 [R1+0x1bc0], R236 ;  /* 0x001bc0ec01007387 */ /* 0x000fe80000100a00 */
[----:B------:R-:W-:Y:S01]  /*14220*/  STL.64 [R1+0x1bc8], R238 ;  /* 0x001bc8ee01007387 */ /* 0x000fe20000100a00 */
[----:B---3--:R-:W-:-:S02]  /*14230*/  IMAD R2, R126, 0xc, RZ ;  /* 0x0000000c7e027824 */ /* 0x008fc400078e02ff */
[C---:B------:R-:W-:Y:S02]  /*14240*/  IMAD.SHL.U32 R0, R126.reuse, 0x2, RZ ;  /* 0x000000027e007824 */ /* 0x040fe400078e00ff */
[C---:B------:R-:W-:Y:S02]  /*14250*/  IMAD R6, R126.reuse, 0x3, RZ ;  /* 0x000000037e067824 */ /* 0x040fe400078e02ff */
[C---:B------:R-:W-:Y:S02]  /*14260*/  IMAD R244, R126.reuse, 0x14, RZ ;  /* 0x000000147ef47824 */ /* 0x040fe400078e02ff */
[C---:B------:R-:W-:Y:S01]  /*14270*/  IMAD R247, R126.reuse, 0x18, RZ ;  /* 0x000000187ef77824 */ /* 0x040fe200078e02ff */
[-C--:B--2---:R-:W-:Y:S02]  /*14280*/  LEA R64, P0, R126, R4.reuse, 0x3 ;  /* 0x000000047e407211 */ /* 0x084fe400078018ff */
[----:B------:R-:W-:Y:S01]  /*14290*/  IADD3 R16, P1, R2, R4, RZ ;  /* 0x0000000402107210 */ /* 0x000fe20007f3e0ff */
[----:B------:R-:W-:-:S02]  /*142a0*/  IMAD R8, R126, 0x5, RZ ;  /* 0x000000057e087824 */ /* 0x000fc400078e02ff */
[C---:B------:R-:W-:Y:S02]  /*142b0*/  IMAD R9, R126.reuse, 0x6, RZ ;  /* 0x000000067e097824 */ /* 0x040fe400078e02ff */
[----:B------:R-:W-:Y:S01]  /*142c0*/  IMAD R252, R126, 0x1c, RZ ;  /* 0x0000001c7efc7824 */ /* 0x000fe200078e02ff */
[-C--:B----4-:R-:W-:Y:S02]  /*142d0*/  LEA.HI.X.SX32 R65, R0, R5.reuse, 0x2, P0 ;  /* 0x0000000500417211 */ /* 0x090fe400000f16ff */
[-C--:B------:R-:W-:Y:S02]  /*142e0*/  LEA.HI.X.SX32 R17, R6, R5.reuse, 0x2, P1 ;  /* 0x0000000506117211 */ /* 0x080fe400008f16ff */
[-C--:B-1----:R-:W-:Y:S02]  /*142f0*/  IADD3 R228, P0, R244, R4.reuse, RZ ;  /* 0x00000004f4e47210 */ /* 0x082fe40007f1e0ff */
[-C--:B------:R-:W-:Y:S01]  /*14300*/  IADD3 R226, P1, R247, R4.reuse, RZ ;  /* 0x00000004f7e27210 */ /* 0x080fe20007f3e0ff */
[----:B------:R-:W-:Y:S01]  /*14310*/  IMAD R10, R126, 0x7, RZ ;  /* 0x000000077e0a7824 */ /* 0x000fe200078e02ff */
[-C--:B------:R-:W-:Y:S01]  /*14320*/  LEA.HI.X.SX32 R229, R8, R5.reuse, 0x2, P0 ;  /* 0x0000000508e57211 */ /* 0x080fe200000f16ff */
[C---:B------:R-:W-:Y:S01]  /*14330*/  IMAD.SHL.U32 R11, R126.reuse, 0x8, RZ ;  /* 0x000000087e0b7824 */ /* 0x040fe200078e00ff */
[-C--:B------:R-:W-:Y:S01]  /*14340*/  LEA.HI.X.SX32 R227, R9, R5.reuse, 0x2, P1 ;  /* 0x0000000509e37211 */ /* 0x080fe200008f16ff */
[----:B------:R-:W-:Y:S01]  /*14350*/  IMAD R183, R126, 0x24, RZ ;  /* 0x000000247eb77824 */ /* 0x000fe200078e02ff */
[-C--:B------:R-:W-:Y:S01]  /*14360*/  IADD3 R224, P0, R252, R4.reuse, RZ ;  /* 0x00000004fce07210 */ /* 0x080fe20007f1e0ff */
[C---:B------:R-:W-:Y:S01]  /*14370*/  IMAD R177, R126.reuse, 0x28, RZ ;  /* 0x000000287eb17824 */ /* 0x040fe200078e02ff */
[CC--:B------:R-:W-:Y:S01]  /*14380*/  LEA R198, P1, R126.reuse, R4.reuse, 0x5 ;  /* 0x000000047ec67211 */ /* 0x0c0fe200078228ff */
[----:B------:R-:W-:Y:S01]  /*14390*/  IMAD R127, R126, 0x9, RZ ;  /* 0x000000097e7f7824 */ /* 0x000fe200078e02ff */
[-C--:B------:R-:W-:Y:S01]  /*143a0*/  LEA.HI.X.SX32 R225, R10, R5.reuse, 0x2, P0 ;  /* 0x000000050ae17211 */ /* 0x080fe200000f16ff */
[C---:B------:R-:W-:Y:S01]  /*143b0*/  IMAD R242, R126.reuse, 0xa, RZ ;  /* 0x0000000a7ef27824 */ /* 0x040fe200078e02ff */
[-C--:B------:R-:W-:Y:S01]  /*143c0*/  LEA.HI.X.SX32 R199, R11, R5.reuse, 0x2, P1 ;  /* 0x000000050bc77211 */ /* 0x080fe200008f16ff */
[C---:B------:R-:W-:Y:S01]  /*143d0*/  IMAD R155, R126.reuse, 0x2c, RZ ;  /* 0x0000002c7e9b7824 */ /* 0x040fe200078e02ff */
[-C--:B------:R-:W-:Y:S01]  /*143e0*/  IADD3 R196, P0, R183, R4.reuse, RZ ;  /* 0x00000004b7c47210 */ /* 0x080fe20007f1e0ff */
[C---:B------:R-:W-:Y:S01]  /*143f0*/  IMAD R123, R126.reuse, 0x30, RZ ;  /* 0x000000307e7b7824 */ /* 0x040fe200078e02ff */
[-C--:B------:R-:W-:Y:S01]  /*14400*/  IADD3 R194, P1, R177, R4.reuse, RZ ;  /* 0x00000004b1c27210 */ /* 0x080fe20007f3e0ff */
[C---:B------:R-:W-:Y:S01]  /*14410*/  IMAD R243, R126.reuse, 0xb, RZ ;  /* 0x0000000b7ef37824 */ /* 0x040fe200078e02ff */
[-C--:B------:R-:W-:Y:S01]  /*14420*/  LEA.HI.X.SX32 R197, R127, R5.reuse, 0x2, P0 ;  /* 0x000000057fc57211 */ /* 0x080fe200000f16ff */
[----:B------:R-:W-:Y:S01]  /*14430*/  IMAD R91, R126, 0x34, RZ ;  /* 0x000000347e5b7824 */ /* 0x000fe200078e02ff */
[----:B------:R-:W-:Y:S01]  /*14440*/  LEA.HI.X.SX32 R195, R242, R5, 0x2, P1 ;  /* 0x00000005f2c37211 */ /* 0x000fe200008f16ff */
[----:B------:R-:W-:Y:S01]  /*14450*/  IMAD R59, R126, 0x38, RZ ;  /* 0x000000387e3b7824 */ /* 0x000fe200078e02ff */
[----:B------:R-:W-:-:S02]  /*14460*/  IADD3 R192, P0, R155, R4, RZ ;  /* 0x000000049bc07210 */ /* 0x000fc40007f1e0ff */
[-C--:B------:R-:W-:Y:S01]  /*14470*/  IADD3 R166, P1, R123, R4.reuse, RZ ;  /* 0x000000047ba67210 */ /* 0x080fe20007f3e0ff */
[C---:B------:R-:W-:Y:S01]  /*14480*/  IMAD R245, R126.reuse, 0xd, RZ ;  /* 0x0000000d7ef57824 */ /* 0x040fe200078e02ff */
[-C--:B------:R-:W-:Y:S01]  /*14490*/  LEA.HI.X.SX32 R193, R243, R5.reuse, 0x2, P0 ;  /* 0x00000005f3c17211 */ /* 0x080fe200000f16ff */
[----:B------:R-:W-:Y:S01]  /*144a0*/  IMAD R246, R126, 0xe, RZ ;  /* 0x0000000e7ef67824 */ /* 0x000fe200078e02ff */
[-C--:B------:R-:W-:Y:S01]  /*144b0*/  LEA.HI.X.SX32 R167, R2, R5.reuse, 0x2, P1 ;  /* 0x0000000502a77211 */ /* 0x080fe200008f16ff */
[C---:B------:R-:W-:Y:S01]  /*144c0*/  IMAD R25, R126.reuse, 0x3c, RZ ;  /* 0x0000003c7e197824 */ /* 0x040fe200078e02ff */
[-C--:B------:R-:W-:Y:S02]  /*144d0*/  IADD3 R164, P0, R91, R4.reuse, RZ ;  /* 0x000000045ba47210 */ /* 0x080fe40007f1e0ff */
[-C--:B------:R-:W-:Y:S01]  /*144e0*/  IADD3 R162, P1, R59, R4.reuse, RZ ;  /* 0x000000043ba27210 */ /* 0x080fe20007f3e0ff */
[C---:B------:R-:W-:Y:S01]  /*144f0*/  IMAD R248, R126.reuse, 0xf, RZ ;  /* 0x0000000f7ef87824 */ /* 0x040fe200078e02ff */
[-C--:B------:R-:W-:Y:S01]  /*14500*/  LEA.HI.X.SX32 R165, R245, R5.reuse, 0x2, P0 ;  /* 0x00000005f5a57211 */ /* 0x080fe200000f16ff */
[----:B------:R-:W-:Y:S01]  /*14510*/  IMAD.SHL.U32 R249, R126, 0x10, RZ ;  /* 0x000000107ef97824 */ /* 0x000fe200078e00ff */
[-C--:B------:R-:W-:Y:S01]  /*14520*/  LEA.HI.X.SX32 R163, R246, R5.reuse, 0x2, P1 ;  /* 0x00000005f6a37211 */ /* 0x080fe200008f16ff */
[C---:B------:R-:W-:Y:S01]  /*14530*/  IMAD R148, R126.reuse, 0x44, RZ ;  /* 0x000000447e947824 */ /* 0x040fe200078e02ff */
[-C--:B------:R-:W-:Y:S01]  /*14540*/  IADD3 R160, P0, R25, R4.reuse, RZ ;  /* 0x0000000419a07210 */ /* 0x080fe20007f1e0ff */
[C---:B------:R-:W-:Y:S01]  /*14550*/  IMAD R117, R126.reuse, 0x48, RZ ;  /* 0x000000487e757824 */ /* 0x040fe200078e02ff */
[CC--:B------:R-:W-:Y:S01]  /*14560*/  LEA R136, P1, R126.reuse, R4.reuse, 0x6 ;  /* 0x000000047e887211 */ /* 0x0c0fe200078230ff */
[----:B------:R-:W-:Y:S01]  /*14570*/  IMAD R250, R126, 0x11, RZ ;  /* 0x000000117efa7824 */ /* 0x000fe200078e02ff */
[-C--:B------:R-:W-:Y:S01]  /*14580*/  LEA.HI.X.SX32 R161, R248, R5.reuse, 0x2, P0 ;  /* 0x00000005f8a17211 */ /* 0x080fe200000f16ff */
[C---:B------:R-:W-:Y:S01]  /*14590*/  IMAD R251, R126.reuse, 0x12, RZ ;  /* 0x000000127efb7824 */ /* 0x040fe200078e02ff */
[-C--:B------:R-:W-:Y:S01]  /*145a0*/  LEA.HI.X.SX32 R137, R249, R5.reuse, 0x2, P1 ;  /* 0x00000005f9897211 */ /* 0x080fe200008f16ff */
[----:B------:R-:W-:Y:S01]  /*145b0*/  IMAD R113, R126, 0x4c, RZ ;  /* 0x0000004c7e717824 */ /* 0x000fe200078e02ff */
[-C--:B------:R-:W-:Y:S01]  /*145c0*/  IADD3 R134, P0, R148, R4.reuse, RZ ;  /* 0x0000000494867210 */ /* 0x080fe20007f1e0ff */
[C---:B------:R-:W-:Y:S01]  /*145d0*/  IMAD R82, R126.reuse, 0x50, RZ ;  /* 0x000000507e527824 */ /* 0x040fe200078e02ff */
[-C--:B------:R-:W-:Y:S01]  /*145e0*/  IADD3 R132, P1, R117, R4.reuse, RZ ;  /* 0x0000000475847210 */ /* 0x080fe20007f3e0ff */
[----:B------:R-:W-:Y:S01]  /*145f0*/  IMAD R41, R126, 0x13, RZ ;  /* 0x000000137e297824 */ /* 0x000fe200078e02ff */
[-C--:B------:R-:W-:Y:S01]  /*14600*/  LEA.HI.X.SX32 R135, R250, R5.reuse, 0x2, P0 ;  /* 0x00000005fa877211 */ /* 0x080fe200000f16ff */
[C---:B------:R-:W-:Y:S01]  /*14610*/  IMAD R53, R126.reuse, 0x54, RZ ;  /* 0x000000547e357824 */ /* 0x040fe200078e02ff */
        /* <DEDUP_REMOVED lines=20> */
[----:B------:R1:W-:Y:S01]  /*14760*/  STL.64 [R1+0x408], R64 ;  /* 0x0004084001007387 */ /* 0x0003e20000100a00 */
[----:B------:R-:W-:Y:S01]  /*14770*/  IMAD R36, R126, 0x1a, RZ ;  /* 0x0000001a7e247824 */ /* 0x000fe200078e02ff */
[-C--:B------:R-:W-:Y:S01]  /*14780*/  LEA.HI.X.SX32 R97, R38, R5.reuse, 0x2, P0 ;  /* 0x0000000526617211 */ /* 0x080fe200000f16ff */
[C---:B------:R-:W-:Y:S01]  /*14790*/  IMAD R77, R126.reuse, 0x6c, RZ ;  /* 0x0000006c7e4d7824 */ /* 0x040fe200078e02ff */
[-C--:B------:R-:W-:Y:S01]  /*147a0*/  LEA.HI.X.SX32 R71, R247, R5.reuse, 0x2, P1 ;  /* 0x00000005f7477211 */ /* 0x080fe200008f16ff */
[C---:B------:R-:W-:Y:S01]  /*147b0*/  IMAD R72, R126.reuse, 0x70, RZ ;  /* 0x000000707e487824 */ /* 0x040fe200078e02ff */
[----:B------:R-:W-:Y:S01]  /*147c0*/  STL.64 [R1+0x400], R16 ;  /* 0x0004001001007387 */ /* 0x000fe20000100a00 */
[-C--:B------:R-:W-:Y:S02]  /*147d0*/  IADD3 R68, P0, R111, R4.reuse, RZ ;  /* 0x000000046f447210 */ /* 0x080fe40007f1e0ff */
[----:B------:R-:W-:Y:S01]  /*147e0*/  IADD3 R66, P1, R107, R4, RZ ;  /* 0x000000046b427210 */ /* 0x000fe20007f3e0ff */
[----:B------:R-:W-:Y:S01]  /*147f0*/  STL.64 [R1+0x3f0], R228 ;  /* 0x0003f0e401007387 */ /* 0x000fe20000100a00 */
[----:B------:R-:W-:Y:S01]  /*14800*/  IMAD R35, R126, 0x1b, RZ ;  /* 0x0000001b7e237824 */ /* 0x000fe200078e02ff */
[----:B------:R-:W-:-:S02]  /*14810*/  LEA.HI.X.SX32 R69, R37, R5, 0x2, P0 ;  /* 0x0000000525457211 */ /* 0x000fc400000f16ff */
[----:B------:R-:W-:Y:S01]  /*14820*/  STL.64 [R1+0x1bd0], R228 ;  /* 0x001bd0e401007387 */ /* 0x000fe20000100a00 */
[----:B------:R-:W-:Y:S01]  /*14830*/  LEA.HI.X.SX32 R67, R36, R5, 0x2, P1 ;  /* 0x0000000524437211 */ /* 0x000fe200008f16ff */
[C---:B------:R-:W-:Y:S02]  /*14840*/  IMAD R46, R126.reuse, 0x74, RZ ;  /* 0x000000747e2e7824 */ /* 0x040fe400078e02ff */
[----:B------:R-:W-:Y:S01]  /*14850*/  STL.64 [R1+0x3e8], R226 ;  /* 0x0003e8e201007387 */ /* 0x000fe20000100a00 */
[----:B------:R-:W-:Y:S01]  /*14860*/  IMAD R42, R126, 0x78, RZ ;  /* 0x000000787e2a7824 */ /* 0x000fe200078e02ff */
[-C--:B-1----:R-:W-:Y:S02]  /*14870*/  IADD3 R64, P0, R77, R4.reuse, RZ ;  /* 0x000000044d407210 */ /* 0x082fe40007f1e0ff */
[----:B------:R-:W-:Y:S01]  /*14880*/  STL.64 [R1+0x1bd8], R226 ;  /* 0x001bd8e201007387 */ /* 0x000fe20000100a00 */
[----:B------:R-:W-:-:S03]  /*14890*/  IADD3 R40, P1, R72, R4, RZ ;  /* 0x0000000448287210 */ /* 0x000fc60007f3e0ff */
[----:B------:R-:W-:Y:S01]  /*148a0*/  STL.64 [R1+0x3e0], R224 ;  /* 0x0003e0e001007387 */ /* 0x000fe20000100a00 */
[----:B------:R-:W-:-:S03]  /*148b0*/  IMAD R34, R126, 0x1d, RZ ;  /* 0x0000001d7e227824 */ /* 0x000fc600078e02ff */
[----:B------:R-:W-:Y:S01]  /*148c0*/  STL.64 [R1+0x1be0], R224 ;  /* 0x001be0e001007387 */ /* 0x000fe20000100a00 */
[----:B------:R-:W-:Y:S01]  /*148d0*/  IMAD R200, R126, 0x1e, RZ ;  /* 0x0000001e7ec87824 */ /* 0x000fe200078e02ff */
[-C--:B------:R-:W-:Y:S02]  /*148e0*/  LEA.HI.X.SX32 R65, R35, R5.reuse, 0x2, P0 ;  /* 0x0000000523417211 */ /* 0x080fe400000f16ff */
[----:B------:R-:W-:Y:S01]  /*148f0*/  STL.64 [R1+0x3d8], R198 ;  /* 0x0003d8c601007387 */ /* 0x000fe20000100a00 */
[----:B------:R-:W-:Y:S01]  /*14900*/  LEA.HI.X.SX32 R41, R252, R5, 0x2, P1 ;  /* 0x00000005fc297211 */ /* 0x000fe200008f16ff */
[----:B------:R-:W-:Y:S02]  /*14910*/  IMAD R14, R126, 0x7c, RZ ;  /* 0x0000007c7e0e7824 */ /* 0x000fe400078e02ff */
[----:B------:R-:W-:Y:S01]  /*14920*/  STL.64 [R1+0x1be8], R198 ;  /* 0x001be8c601007387 */ /* 0x000fe20000100a00 */
[-C--:B------:R-:W-:Y:S02]  /*14930*/  IADD3 R38, P0, R46, R4.reuse, RZ ;  /* 0x000000042e267210 */ /* 0x080fe40007f1e0ff */
[----:B------:R-:W-:Y:S01]  /*14940*/  IADD3 R36, P1, R42, R4, RZ ;  /* 0x000000042a247210 */ /* 0x000fe20007f3e0ff */
[----:B------:R-:W-:Y:S04]  /*14950*/  STL.64 [R1+0x3d0], R196 ;  /* 0x0003d0c401007387 */ /* 0x000fe80000100a00 */
[----:B------:R-:W-:Y:S01]  /*14960*/  STL.64 [R1+0x1bf0], R196 ;  /* 0x001bf0c401007387 */ /* 0x000fe20000100a00 */
[----:B------:R-:W-:-:S03]  /*14970*/  IMAD R191, R126, 0x1f, RZ ;  /* 0x0000001f7ebf7824 */ /* 0x000fc600078e02ff */
[----:B------:R-:W-:Y:S01]  /*14980*/  STL.64 [R1+0x3c8], R194 ;  /* 0x0003c8c201007387 */ /* 0x000fe20000100a00 */
[----:B------:R-:W-:Y:S01]  /*14990*/  IMAD.SHL.U32 R190, R126, 0x20, RZ ;  /* 0x000000207ebe7824 */ /* 0x000fe200078e00ff */
[-C--:B------:R-:W-:Y:S02]  /*149a0*/  LEA.HI.X.SX32 R39, R34, R5.reuse, 0x2, P0 ;  /* 0x0000000522277211 */ /* 0x080fe400000f16ff */
[----:B------:R1:W-:Y:S01]  /*149b0*/  STL.64 [R1+0x1bf8], R194 ;  /* 0x001bf8c201007387 */ /* 0x0003e20000100a00 */
[----:B------:R-:W-:Y:S01]  /*149c0*/  LEA.HI.X.SX32 R37, R200, R5, 0x2, P1 ;  /* 0x00000005c8257211 */ /* 0x000fe200008f16ff */
[C---:B------:R-:W-:Y:S02]  /*149d0*/  IMAD R83, R126.reuse, 0x84, RZ ;  /* 0x000000847e537824 */ /* 0x040fe400078e02ff */
[----:B------:R-:W-:Y:S01]  /*149e0*/  STL.64 [R1+0x3c0], R192 ;  /* 0x0003c0c001007387 */ /* 0x000fe20000100a00 */
[----:B------:R-:W-:Y:S01]  /*149f0*/  IMAD R189, R126, 0x88, RZ ;  /* 0x000000887ebd7824 */ /* 0x000fe200078e02ff */
[----:B------:R-:W-:-:S02]  /*14a00*/  IADD3 R34, P0, R14, R4, RZ ;  /* 0x000000040e227210 */ /* 0x000fc40007f1e0ff */
[----:B------:R2:W-:Y:S01]  /*14a10*/  STL.64 [R1+0x1c00], R192 ;  /* 0x001c00c001007387 */ /* 0x0005e20000100a00 */
[C---:B------:R-:W-:Y:S01]  /*14a20*/  IMAD R188, R126.reuse, 0x21, RZ ;  /* 0x000000217ebc7824 */ /* 0x040fe200078e02ff */
[----:B------:R-:W-:Y:S01]  /*14a30*/  LEA.HI.X.SX32 R35, R191, R5, 0x2, P0 ;  /* 0x00000005bf237211 */ /* 0x000fe200000f16ff */
[C---:B------:R-:W-:Y:S01]  /*14a40*/  IMAD R187, R126.reuse, 0x22, RZ ;  /* 0x000000227ebb7824 */ /* 0x040fe200078e02ff */
[-C--:B-1----:R-:W-:Y:S01]  /*14a50*/  IADD3 R194, P0, R83, R4.reuse, RZ ;  /* 0x0000000453c27210 */ /* 0x082fe20007f1e0ff */
[C---:B------:R-:W-:Y:S02]  /*14a60*/  IMAD R81, R126.reuse, 0x8c, RZ ;  /* 0x0000008c7e517824 */ /* 0x040fe400078e02ff */
[C---:B------:R-:W-:Y:S01]  /*14a70*/  IMAD R186, R126.reuse, 0x90, RZ ;  /* 0x000000907eba7824 */ /* 0x040fe200078e02ff */
[----:B--2---:R-:W-:-:S04]  /*14a80*/  LEA R192, P1, R126, R4, 0x7 ;  /* 0x000000047ec07211 */ /* 0x004fc800078238ff */
[-C--:B------:R-:W-:Y:S02]  /*14a90*/  LEA.HI.X.SX32 R193, R190, R5.reuse, 0x2, P1 ;  /* 0x00000005bec17211 */ /* 0x080fe400008f16ff */
[-C--:B------:R-:W-:Y:S01]  /*14aa0*/  IADD3 R196, P1, R189, R4.reuse, RZ ;  /* 0x00000004bdc47210 */ /* 0x080fe20007f3e0ff */
[----:B------:R-:W-:Y:S01]  /*14ab0*/  IMAD R185, R126, 0x23, RZ ;  /* 0x000000237eb97824 */ /* 0x000fe200078e02ff */
[-C--:B------:R-:W-:Y:S01]  /*14ac0*/  LEA.HI.X.SX32 R195, R188, R5.reuse, 0x2, P0 ;  /* 0x00000005bcc37211 */ /* 0x080fe200000f16ff */
[C---:B------:R-:W-:Y:S01]  /*14ad0*/  IMAD R184, R126.reuse, 0x94, RZ ;  /* 0x000000947eb87824 */ /* 0x040fe200078e02ff */
[-C--:B------:R-:W-:Y:S01]  /*14ae0*/  LEA.HI.X.SX32 R197, R187, R5.reuse, 0x2, P1 ;  /* 0x00000005bbc57211 */ /* 0x080fe200008f16ff */
[----:B------:R-:W-:Y:S01]  /*14af0*/  IMAD R182, R126, 0x98, RZ ;  /* 0x000000987eb67824 */ /* 0x000fe200078e02ff */
[-C--:B------:R-:W-:Y:S02]  /*14b00*/  IADD3 R198, P0, R81, R4.reuse, RZ ;  /* 0x0000000451c67210 */ /* 0x080fe40007f1e0ff */
[-C--:B------:R-:W-:Y:S01]  /*14b10*/  IADD3 R222, P1, R186, R4.reuse, RZ ;  /* 0x00000004bade7210 */ /* 0x080fe20007f3e0ff */
[C---:B------:R-:W-:Y:S01]  /*14b20*/  IMAD R181, R126.reuse, 0x25, RZ ;  /* 0x000000257eb57824 */ /* 0x040fe200078e02ff */
[-C--:B------:R-:W-:Y:S01]  /*14b30*/  LEA.HI.X.SX32 R199, R185, R5.reuse, 0x2, P0 ;  /* 0x00000005b9c77211 */ /* 0x080fe200000f16ff */
[C---:B------:R-:W-:Y:S01]  /*14b40*/  IMAD R180, R126.reuse, 0x26, RZ ;  /* 0x000000267eb47824 */ /* 0x040fe200078e02ff */
[-C--:B------:R-:W-:Y:S01]  /*14b50*/  LEA.HI.X.SX32 R223, R183, R5.reuse, 0x2, P1 ;  /* 0x00000005b7df7211 */ /* 0x080fe200008f16ff */
[----:B------:R-:W-:Y:S01]  /*14b60*/  IMAD R76, R126, 0x9c, RZ ;  /* 0x0000009c7e4c7824 */ /* 0x000fe200078e02ff */
[-C--:B------:R-:W-:Y:S01]  /*14b70*/  IADD3 R220, P0, R184, R4.reuse, RZ ;  /* 0x00000004b8dc7210 */ /* 0x080fe20007f1e0ff */
[----:B------:R-:W-:Y:S01]  /*14b80*/  IMAD R179, R126, 0xa0, RZ ;  /* 0x000000a07eb37824 */ /* 0x000fe200078e02ff */
        /* <DEDUP_REMOVED lines=8> */
[----:B------:R-:W-:Y:S01]  /*14c10*/  IMAD R159, R126, 0x29, RZ ;  /* 0x000000297e9f7824 */ /* 0x000fe200078e02ff */
        /* <DEDUP_REMOVED lines=123> */
[C---:B------:R-:W-:Y:S01]  /*153d0*/  IMAD R246, R126.reuse, 0x12c, RZ ;  /* 0x0000012c7ef67824 */ /* 0x040fe200078e02ff */
[-C--:B------:R-:W-:Y:S01]  /*153e0*/  IADD3 R180, P0, R245, R4.reuse, RZ ;  /* 0x00000004f5b47210 */ /* 0x080fe20007f1e0ff */
[----:B------:R-:W-:Y:S01]  /*153f0*/  IMAD R251, R126, 0x130, RZ ;  /* 0x000001307efb7824 */ /* 0x000fe200078e02ff */
        /* <DEDUP_REMOVED lines=60> */
[----:B------:R-:W-:Y:S01]  /*157c0*/  IADD3 R50, P1, R242, R4, RZ ;  /* 0x00000004f2327210 */ /* 0x000fe20007f3e0ff */
[----:B------:R-:W-:Y:S01]  /*157d0*/  IMAD R20, R126, 0x5b, RZ ;  /* 0x0000005b7e147824 */ /* 0x000fe200078e02ff */
[-C--:B------:R-:W-:Y:S01]  /*157e0*/  LEA.HI.X.SX32 R53, R22, R5.reuse, 0x2, P0 ;  /* 0x0000000516357211 */ /* 0x080fe200000f16ff */
[----:B------:R-:W-:Y:S01]  /*157f0*/  IMAD R6, R126, 0x178, RZ ;  /* 0x000001787e067824 */ /* 0x000fe200078e02ff */
[----:B------:R-:W-:-:S02]  /*15800*/  LEA.HI.X.SX32 R51, R21, R5, 0x2, P1 ;  /* 0x0000000515337211 */ /* 0x000fc400008f16ff */
[-C--:B------:R-:W-:Y:S02]  /*15810*/  IADD3 R240, P0, R10, R4.reuse, RZ ;  /* 0x000000040af07210 */ /* 0x080fe40007f1e0ff */
        /* <DEDUP_REMOVED lines=12> */
[-C--:B------:R-:W-:Y:S01]  /*158e0*/  IADD3 R236, P1, R9, R4.reuse, RZ ;  /* 0x0000000409ec7210 */ /* 0x080fe20007f3e0ff */
[----:B------:R-:W-:Y:S01]  /*158f0*/  IMAD R142, R126, 0x5f, RZ ;  /* 0x0000005f7e8e7824 */ /* 0x000fe200078e02ff */
[-C--:B------:R-:W-:Y:S01]  /*15900*/  LEA.HI.X.SX32 R23, R18, R5.reuse, 0x2, P0 ;  /* 0x0000000512177211 */ /* 0x080fe200000f16ff */
        /* <DEDUP_REMOVED lines=8> */
[C---:B------:R-:W-:Y:S01]  /*15990*/  IMAD R243, R126.reuse, 0x18c, RZ ;  /* 0x0000018c7ef37824 */ /* 0x040fe200078e02ff */
[----:B------:R-:W-:Y:S01]  /*159a0*/  IADD3 R234, P0, R11, R4, RZ ;  /* 0x000000040bea7210 */ /* 0x000fe20007f1e0ff */
[----:B------:R-:W-:Y:S01]  /*159b0*/  IMAD R246, R126, 0x198, RZ ;  /* 0x000001987ef67824 */ /* 0x000fe200078e02ff */
[----:B------:R-:W-:-:S02]  /*159c0*/  LEA.HI.X.SX32 R233, R139, R5, 0x2, P1 ;  /* 0x000000058be97211 */ /* 0x000fc400008f16ff */
[-C--:B------:R-:W-:Y:S01]  /*159d0*/  IADD3 R206, P1, R244, R4.reuse, RZ ;  /* 0x00000004f4ce7210 */ /* 0x080fe20007f3e0ff */
[----:B------:R-:W-:Y:S01]  /*159e0*/  IMAD R138, R126, 0x63, RZ ;  /* 0x000000637e8a7824 */ /* 0x000fe200078e02ff */
[-C--:B------:R-:W-:Y:S01]  /*159f0*/  LEA.HI.X.SX32 R235, R140, R5.reuse, 0x2, P0 ;  /* 0x000000058ceb7211 */ /* 0x080fe200000f16ff */
[C---:B------:R-:W-:Y:S01]  /*15a00*/  IMAD R109, R126.reuse, 0x66, RZ ;  /* 0x000000667e6d7824 */ /* 0x040fe200078e02ff */
[-C--:B------:R-:W-:Y:S01]  /*15a10*/  IADD3 R230, P0, R243, R4.reuse, RZ ;  /* 0x00000004f3e67210 */ /* 0x080fe20007f1e0ff */
[C---:B------:R-:W-:Y:S01]  /*15a20*/  IMAD R245, R126.reuse, 0x194, RZ ;  /* 0x000001947ef57824 */ /* 0x040fe200078e02ff */
[-C--:B------:R-:W-:Y:S01]  /*15a30*/  LEA.HI.X.SX32 R207, R111, R5.reuse, 0x2, P1 ;  /* 0x000000056fcf7211 */ /* 0x080fe200008f16ff */
[----:B------:R-:W-:Y:S01]  /*15a40*/  IMAD R249, R126, 0x1a0, RZ ;  /* 0x000001a07ef97824 */ /* 0x000fe200078e02ff */
[-C--:B------:R-:W-:Y:S01]  /*15a50*/  IADD3 R202, P1, R246, R4.reuse, RZ ;  /* 0x00000004f6ca7210 */ /* 0x080fe20007f3e0ff */
[----:B------:R-:W-:Y:S01]  /*15a60*/  IMAD R110, R126, 0x65, RZ ;  /* 0x000000657e6e7824 */ /* 0x000fe200078e02ff */
[-C--:B------:R-:W-:Y:S01]  /*15a70*/  LEA.HI.X.SX32 R231, R138, R5.reuse, 0x2, P0 ;  /* 0x000000058ae77211 */ /* 0x080fe200000f16ff */
[C---:B------:R-:W-:Y:S01]  /*15a80*/  IMAD R248, R126.reuse, 0x19c, RZ ;  /* 0x0000019c7ef87824 */ /* 0x040fe200078e02ff */
[-C--:B------:R-:W-:Y:S01]  /*15a90*/  IADD3 R204, P0, R245, R4.reuse, RZ ;  /* 0x00000004f5cc7210 */ /* 0x080fe20007f1e0ff */
[----:B------:R-:W-:Y:S01]  /*15aa0*/  STL.64 [R1+0x3b8], R166 ;  /* 0x0003b8a601007387 */ /* 0x000fe20000100a00 */
[-C--:B------:R-:W-:Y:S01]  /*15ab0*/  LEA.HI.X.SX32 R203, R109, R5.reuse, 0x2, P1 ;  /* 0x000000056dcb7211 */ /* 0x080fe200008f16ff */
[C---:B------:R-:W-:Y:S01]  /*15ac0*/  IMAD R252, R126.reuse, 0x1a8, RZ ;  /* 0x000001a87efc7824 */ /* 0x040fe200078e02ff */
[-C--:B------:R-:W-:Y:S01]  /*15ad0*/  IADD3 R174, P1, R249, R4.reuse, RZ ;  /* 0x00000004f9ae7210 */ /* 0x080fe20007f3e0ff */
[----:B------:R1:W-:Y:S01]  /*15ae0*/  STL.64 [R1+0x1c08], R166 ;  /* 0x001c08a601007387 */ /* 0x0003e20000100a00 */
[----:B------:R-:W-:Y:S01]  /*15af0*/  IMAD R108, R126, 0x67, RZ ;  /* 0x000000677e6c7824 */ /* 0x000fe200078e02ff */
[-C--:B------:R-:W-:Y:S01]  /*15b00*/  LEA.HI.X.SX32 R205, R110, R5.reuse, 0x2, P0 ;  /* 0x000000056ecd7211 */ /* 0x080fe200000f16ff */
[C---:B------:R-:W-:Y:S01]  /*15b10*/  IMAD R104, R126.reuse, 0x6a, RZ ;  /* 0x0000006a7e687824 */ /* 0x040fe200078e02ff */
[----:B------:R-:W-:Y:S01]  /*15b20*/  STL.64 [R1+0x3b0], R164 ;  /* 0x0003b0a401007387 */ /* 0x000fe20000100a00 */
[----:B------:R-:W-:Y:S01]  /*15b30*/  IMAD R251, R126, 0x1a4, RZ ;  /* 0x000001a47efb7824 */ /* 0x000fe200078e02ff */
[-C--:B------:R-:W-:Y:S01]  /*15b40*/  IADD3 R200, P0, R248, R4.reuse, RZ ;  /* 0x00000004f8c87210 */ /* 0x080fe20007f1e0ff */
[C---:B------:R-:W-:Y:S01]  /*15b50*/  IMAD R79, R126.reuse, 0x1b0, RZ ;  /* 0x000001b07e4f7824 */ /* 0x040fe200078e02ff */
[----:B------:R-:W-:Y:S01]  /*15b60*/  STL.64 [R1+0x3a8], R162 ;  /* 0x0003a8a201007387 */ /* 0x000fe20000100a00 */
[-C--:B------:R-:W-:Y:S01]  /*15b70*/  LEA.HI.X.SX32 R175, R107, R5.reuse, 0x2, P1 ;  /* 0x000000056baf7211 */ /* 0x080fe200008f16ff */
[----:B------:R-:W-:Y:S01]  /*15b80*/  IMAD R106, R126, 0x69, RZ ;  /* 0x000000697e6a7824 */ /* 0x000fe200078e02ff */
[-C--:B------:R-:W-:Y:S01]  /*15b90*/  IADD3 R170, P1, R252, R4.reuse, RZ ;  /* 0x00000004fcaa7210 */ /* 0x080fe20007f3e0ff */
[----:B------:R-:W-:Y:S01]  /*15ba0*/  STL.64 [R1+0x3a0], R160 ;  /* 0x0003a0a001007387 */ /* 0x000fe20000100a00 */
[----:B------:R-:W-:Y:S01]  /*15bb0*/  LEA.HI.X.SX32 R201, R108, R5, 0x2, P0 ;  /* 0x000000056cc97211 */ /* 0x000fe200000f16ff */
[----:B------:R-:W-:Y:S01]  /*15bc0*/  IMAD R105, R126, 0x1ac, RZ ;  /* 0x000001ac7e697824 */ /* 0x000fe200078e02ff */
[----:B------:R-:W2:Y:S01]  /*15bd0*/  LDC R245, c[0x0][0x230] ;  /* 0x00008c00fff57b82 */ /* 0x000ea20000000800 */
[----:B------:R-:W-:Y:S01]  /*15be0*/  STL.64 [R1+0x398], R136 ;  /* 0x0003988801007387 */ /* 0x000fe20000100a00 */
[----:B------:R-:W-:-:S03]  /*15bf0*/  IADD3 R172, P0, R251, R4, RZ ;  /* 0x00000004fbac7210 */ /* 0x000fc60007f1e0ff */
[----:B------:R-:W-:Y:S01]  /*15c00*/  STL.64 [R1+0x390], R134 ;  /* 0x0003908601007387 */ /* 0x000fe20000100a00 */
[----:B------:R-:W-:Y:S01]  /*15c10*/  LEA.HI.X.SX32 R171, R104, R5, 0x2, P1 ;  /* 0x0000000568ab7211 */ /* 0x000fe200008f16ff */
[----:B------:R-:W-:Y:S01]  /*15c20*/  IMAD R76, R126, 0x1b8, RZ ;  /* 0x000001b87e4c7824 */ /* 0x000fe200078e02ff */
[----:B------:R-:W3:Y:S01]  /*15c30*/  LDC R243, c[0x0][0x230] ;  /* 0x00008c00fff37b82 */ /* 0x000ee20000000800 */
[----:B------:R-:W-:Y:S01]  /*15c40*/  STL.64 [R1+0x388], R132 ;  /* 0x0003888401007387 */ /* 0x000fe20000100a00 */
[----:B------:R-:W-:-:S03]  /*15c50*/  IADD3 R142, P1, R79, R4, RZ ;  /* 0x000000044f8e7210 */ /* 0x000fc60007f3e0ff */
[----:B------:R-:W-:Y:S01]  /*15c60*/  STL.64 [R1+0x380], R130 ;  /* 0x0003808201007387 */ /* 0x000fe20000100a00 */
[C---:B------:R-:W-:Y:S02]  /*15c70*/  IMAD R78, R126.reuse, 0x6b, RZ ;  /* 0x0000006b7e4e7824 */ /* 0x040fe400078e02ff */
[----:B------:R-:W-:Y:S01]  /*15c80*/  IMAD R74, R126, 0x6e, RZ ;  /* 0x0000006e7e4a7824 */ /* 0x000fe200078e02ff */
[----:B------:R-:W-:Y:S01]  /*15c90*/  STL.64 [R1+0x378], R102 ;  /* 0x0003786601007387 */ /* 0x000fe20000100a00 */
[----:B------:R-:W-:Y:S01]  /*15ca0*/  LEA.HI.X.SX32 R173, R106, R5, 0x2, P0 ;  /* 0x000000056aad7211 */ /* 0x000fe200000f16ff */
[----:B------:R-:W-:Y:S01]  /*15cb0*/  IMAD R247, R126, 0x1b4, RZ ;  /* 0x000001b47ef77824 */ /* 0x000fe200078e02ff */
[----:B------:R-:W4:Y:S01]  /*15cc0*/  LDC R252, c[0x0][0x230] ;  /* 0x00008c00fffc7b82 */ /* 0x000f220000000800 */
[----:B------:R-:W-:Y:S01]  /*15cd0*/  STL.64 [R1+0x370], R100 ;  /* 0x0003706401007387 */ /* 0x000fe20000100a00 */
[----:B------:R-:W-:-:S03]  /*15ce0*/  IADD3 R168, P0, R105, R4, RZ ;  /* 0x0000000469a87210 */ /* 0x000fc60007f1e0ff */
[----:B------:R-:W-:Y:S01]  /*15cf0*/  STL.64 [R1+0x368], R98 ;  /* 0x0003686201007387 */ /* 0x000fe20000100a00 */
[----:B------:R-:W-:Y:S01]  /*15d00*/  LEA.HI.X.SX32 R143, R77, R5, 0x2, P1 ;  /* 0x000000054d8f7211 */ /* 0x000fe200008f16ff */
[----:B------:R-:W-:Y:S01]  /*15d10*/  IMAD R242, R126, 0x1c0, RZ ;  /* 0x000001c07ef27824 */ /* 0x000fe200078e02ff */
[----:B------:R-:W4:Y:S01]  /*15d20*/  LDC R244, c[0x0][0x230] ;  /* 0x00008c00fff47b82 */ /* 0x000f220000000800 */
[----:B------:R-:W-:Y:S01]  /*15d30*/  STL.64 [R1+0x360], R96 ;  /* 0x0003606001007387 */ /* 0x000fe20000100a00 */
[----:B------:R-:W-:-:S03]  /*15d40*/  IADD3 R138, P1, R76, R4, RZ ;  /* 0x000000044c8a7210 */ /* 0x000fc60007f3e0ff */
[----:B------:R-:W-:Y:S04]  /*15d50*/  STL.64 [R1+0x358], R70 ;  /* 0x0003584601007387 */ /* 0x000fe80000100a00 */
[----:B------:R-:W-:Y:S01]  /*15d60*/  STL.64 [R1+0x350], R68 ;  /* 0x0003504401007387 */ /* 0x000fe20000100a00 */
[----:B------:R-:W-:-:S03]  /*15d70*/  IMAD R75, R126, 0x6d, RZ ;  /* 0x0000006d7e4b7824 */ /* 0x000fc600078e02ff */
[----:B------:R-:W-:Y:S01]  /*15d80*/  STL.64 [R1+0x348], R66 ;  /* 0x0003484201007387 */ /* 0x000fe20000100a00 */
[----:B------:R-:W-:-:S03]  /*15d90*/  LEA.HI.X.SX32 R169, R78, R5, 0x2, P0 ;  /* 0x000000054ea97211 */ /* 0x000fc600000f16ff */
[----:B------:R-:W-:Y:S01]  /*15da0*/  STL.64 [R1+0x340], R64 ;  /* 0x0003404001007387 */ /* 0x000fe20000100a00 */
[----:B------:R-:W-:Y:S01]  /*15db0*/  IMAD R250, R126, 0x1bc, RZ ;  /* 0x000001bc7efa7824 */ /* 0x000fe200078e02ff */
[-C--:B------:R-:W-:Y:S02]  /*15dc0*/  IADD3 R140, P0, R247, R4.reuse, RZ ;  /* 0x00000004f78c7210 */ /* 0x080fe40007f1e0ff */
[----:B------:R-:W-:Y:S01]  /*15dd0*/  STL.64 [R1+0x338], R40 ;  /* 0x0003382801007387 */ /* 0x000fe20000100a00 */
[-C--:B------:R-:W-:Y:S01]  /*15de0*/  LEA.HI.X.SX32 R139, R74, R5.reuse, 0x2, P1 ;  /* 0x000000054a8b7211 */ /* 0x080fe200008f16ff */
[----:B------:R-:W-:Y:S02]  /*15df0*/  IMAD R10, R126, 0x1c8, RZ ;  /* 0x000001c87e0a7824 */ /* 0x000fe400078e02ff */
[----:B------:R-:W-:Y:S01]  /*15e00*/  STL.64 [R1+0x330], R38 ;  /* 0x0003302601007387 */ /* 0x000fe20000100a00 */
[-C--:B------:R-:W-:Y:S01]  /*15e10*/  IADD3 R110, P1, R242, R4.reuse, RZ ;  /* 0x00000004f26e7210 */ /* 0x080fe20007f3e0ff */
[C---:B------:R-:W-:Y:S01]  /*15e20*/  IMAD R73, R126.reuse, 0x6f, RZ ;  /* 0x0000006f7e497824 */ /* 0x040fe200078e02ff */
[-C--:B------:R-:W-:Y:S01]  /*15e30*/  LEA.HI.X.SX32 R141, R75, R5.reuse, 0x2, P0 ;  /* 0x000000054b8d7211 */ /* 0x080fe200000f16ff */
[----:B------:R-:W-:Y:S01]  /*15e40*/  STL.64 [R1+0x328], R36 ;  /* 0x0003282401007387 */ /* 0x000fe20000100a00 */
[C---:B------:R-:W-:Y:S01]  /*15e50*/  IMAD R48, R126.reuse, 0x72, RZ ;  /* 0x000000727e307824 */ /* 0x040fe200078e02ff */
[----:B------:R-:W-:Y:S01]  /*15e60*/  ULEA UR54, UR54, UR4, 0x18 ;  /* 0x0000000436367291 */ /* 0x000fe2000f8ec03f */
[----:B------:R-:W-:Y:S01]  /*15e70*/  IMAD R11, R126, 0x1c4, RZ ;  /* 0x000001c47e0b7824 */ /* 0x000fe200078e02ff */
[----:B------:R-:W-:Y:S01]  /*15e80*/  STL.64 [R1+0x320], R34 ;  /* 0x0003202201007387 */ /* 0x000fe20000100a00 */
[-C--:B------:R-:W-:Y:S01]  /*15e90*/  IADD3 R250, P0, R250, R4.reuse, RZ ;  /* 0x00000004fafa7210 */ /* 0x080fe20007f1e0ff */
[----:B------:R-:W-:Y:S01]  /*15ea0*/  IMAD R8, R126, 0x1d0, RZ ;  /* 0x000001d07e087824 */ /* 0x000fe200078e02ff */
[-C--:B------:R-:W-:Y:S01]  /*15eb0*/  LEA.HI.X.SX32 R111, R72, R5.reuse, 0x2, P1 ;  /* 0x00000005486f7211 */ /* 0x080fe200008f16ff */
[----:B------:R-:W-:Y:S01]  /*15ec0*/  STL.64 [R1+0x318], R192 ;  /* 0x000318c001007387 */ /* 0x000fe20000100a00 */
[----:B------:R-:W-:Y:S01]  /*15ed0*/  IADD3 R106, P1, R10, R4, RZ ;  /* 0x000000040a6a7210 */ /* 0x000fe20007f3e0ff */
[C---:B------:R-:W-:Y:S01]  /*15ee0*/  IMAD R49, R126.reuse, 0x71, RZ ;  /* 0x000000717e317824 */ /* 0x040fe200078e02ff */
[----:B------:R-:W-:Y:S01]  /*15ef0*/  LEA.HI.X.SX32 R251, R73, R5, 0x2, P0 ;  /* 0x0000000549fb7211 */ /* 0x000fe200000f16ff */
[----:B------:R-:W-:Y:S01]  /*15f00*/  STL.64 [R1+0x310], R194 ;  /* 0x000310c201007387 */ /* 0x000fe20000100a00 */
[C---:B------:R-:W-:Y:S01]  /*15f10*/  IMAD R9, R126.reuse, 0x1cc, RZ ;  /* 0x000001cc7e097824 */ /* 0x040fe200078e02ff */
[----:B------:R-:W4:Y:S01]  /*15f20*/  LDC R242, c[0x0][0x230] ;  /* 0x00008c00fff27b82 */ /* 0x000f220000000800 */
[C---:B------:R-:W-:Y:S01]  /*15f30*/  IMAD R2, R126.reuse, 0x1d8, RZ ;  /* 0x000001d87e027824 */ /* 0x040fe200078e02ff */
[----:B------:R-:W-:Y:S01]  /*15f40*/  STL.64 [R1+0x308], R196 ;  /* 0x000308c401007387 */ /* 0x000fe20000100a00 */
[----:B------:R-:W-:Y:S01]  /*15f50*/  IMAD R47, R126, 0x73, RZ ;  /* 0x000000737e2f7824 */ /* 0x000fe200078e02ff */
[----:B------:R-:W-:-:S02]  /*15f60*/  ULDC UR4, c[0x0][0x230] ;  /* 0x00008c0000047ab9 */ /* 0x000fc40000000800 */
[----:B------:R-:W-:Y:S01]  /*15f70*/  STL.64 [R1+0x300], R198 ;  /* 0x000300c601007387 */ /* 0x000fe20000100a00 */
[----:B------:R-:W-:Y:S01]  /*15f80*/  IMAD R44, R126, 0x76, RZ ;  /* 0x000000767e2c7824 */ /* 0x000fe200078e02ff */
[----:B------:R-:W4:Y:S02]  /*15f90*/  LDC R10, c[0x0][0x230] ;  /* 0x00008c00ff0a7b82 */ /* 0x000f240000000800 */
[----:B------:R-:W-:Y:S01]  /*15fa0*/  STL.64 [R1+0x2f8], R222 ;  /* 0x0002f8de01007387 */ /* 0x000fe20000100a00 */
[----:B------:R-:W-:-:S03]  /*15fb0*/  IADD3 R108, P0, R11, R4, RZ ;  /* 0x000000040b6c7210 */ /* 0x000fc60007f1e0ff */
[----:B------:R-:W-:Y:S01]  /*15fc0*/  STL.64 [R1+0x2f0], R220 ;  /* 0x0002f0dc01007387 */ /* 0x000fe20000100a00 */
[----:B------:R-:W-:-:S03]  /*15fd0*/  LEA.HI.X.SX32 R107, R48, R5, 0x2, P1 ;  /* 0x00000005306b7211 */ /* 0x000fc600008f16ff */
[----:B------:R-:W-:Y:S01]  /*15fe0*/  STL.64 [R1+0x2e8], R218 ;  /* 0x0002e8da01007387 */ /* 0x000fe20000100a00 */
[----:B------:R-:W-:-:S03]  /*15ff0*/  IADD3 R78, P1, R8, R4, RZ ;  /* 0x00000004084e7210 */ /* 0x000fc60007f3e0ff */
[----:B------:R-:W-:Y:S04]  /*16000*/  STL.64 [R1+0x2e0], R216 ;  /* 0x0002e0d801007387 */ /* 0x000fe80000100a00 */
[----:B------:R-:W-:Y:S01]  /*16010*/  STL.64 [R1+0x2d8], R190 ;  /* 0x0002d8be01007387 */ /* 0x000fe20000100a00 */
[----:B------:R-:W-:-:S03]  /*16020*/  LEA.HI.X.SX32 R109, R49, R5, 0x2, P0 ;  /* 0x00000005316d7211 */ /* 0x000fc600000f16ff */
[----:B------:R-:W-:Y:S01]  /*16030*/  STL.64 [R1+0x2d0], R188 ;  /* 0x0002d0bc01007387 */ /* 0x000fe20000100a00 */
[----:B------:R-:W-:-:S03]  /*16040*/  IMAD R6, R126, 0x1d4, RZ ;  /* 0x000001d47e067824 */ /* 0x000fc600078e02ff */
[----:B------:R-:W-:Y:S01]  /*16050*/  STL.64 [R1+0x2c8], R186 ;  /* 0x0002c8ba01007387 */ /* 0x000fe20000100a00 */
[----:B------:R-:W-:-:S03]  /*16060*/  IADD3 R104, P0, R9, R4, RZ ;  /* 0x0000000409687210 */ /* 0x000fc60007f1e0ff */
[----:B------:R-:W-:Y:S01]  /*16070*/  STL.64 [R1+0x2c0], R184 ;  /* 0x0002c0b801007387 */ /* 0x000fe20000100a00 */
[----:B------:R-:W-:Y:S01]  /*16080*/  LEA.HI.X.SX32 R79, R46, R5, 0x2, P1 ;  /* 0x000000052e4f7211 */ /* 0x000fe200008f16ff */
[----:B------:R-:W-:Y:S02]  /*16090*/  IMAD R127, R126, 0x1e0, RZ ;  /* 0x000001e07e7f7824 */ /* 0x000fe400078e02ff */
[----:B------:R-:W-:Y:S01]  /*160a0*/  STL.64 [R1+0x2b8], R158 ;  /* 0x0002b89e01007387 */ /* 0x000fe20000100a00 */
[----:B------:R-:W-:-:S03]  /*160b0*/  IADD3 R74, P1, R2, R4, RZ ;  /* 0x00000004024a7210 */ /* 0x000fc60007f3e0ff */
        /* <DEDUP_REMOVED lines=20> */
[----:B------:R-:W-:Y:S01]  /*16200*/  IMAD R11, R126, 0x1e4, RZ ;  /* 0x000001e47e0b7824 */ /* 0x000fe200078e02ff */
[----:B------:R-:W-:Y:S02]  /*16210*/  LEA.HI.X.SX32 R49, R42, R5, 0x2, P1 ;  /* 0x000000052a317211 */ /* 0x000fe400008f16ff */
[----:B------:R-:W-:Y:S01]  /*16220*/  STL.64 [R1+0x268], R90 ;  /* 0x0002685a01007387 */ /* 0x000fe20000100a00 */
[----:B------:R-:W-:Y:S01]  /*16230*/  IMAD R0, R126, 0x1f0, RZ ;  /* 0x000001f07e007824 */ /* 0x000fe200078e02ff */
[----:B------:R-:W-:-:S02]  /*16240*/  IADD3 R44, P1, R9, R4, RZ ;  /* 0x00000004092c7210 */ /* 0x000fc40007f3e0ff */
[----:B------:R-:W-:Y:S01]  /*16250*/  STL.64 [R1+0x260], R88 ;  /* 0x0002605801007387 */ /* 0x000fe20000100a00 */
[C---:B------:R-:W-:Y:S01]  /*16260*/  IMAD R17, R126.reuse, 0x79, RZ ;  /* 0x000000797e117824 */ /* 0x040fe200078e02ff */
[-C--:B------:R-:W-:Y:S01]  /*16270*/  LEA.HI.X.SX32 R73, R43, R5.reuse, 0x2, P0 ;  /* 0x000000052b497211 */ /* 0x080fe200000f16ff */
[C---:B------:R-:W-:Y:S01]  /*16280*/  IMAD R6, R126.reuse, 0x1ec, RZ ;  /* 0x000001ec7e067824 */ /* 0x040fe200078e02ff */
[----:B------:R-:W-:Y:S01]  /*16290*/  STL.64 [R1+0x258], R62 ;  /* 0x0002583e01007387 */ /* 0x000fe20000100a00 */
[-C--:B------:R-:W-:Y:S01]  /*162a0*/  IADD3 R46, P0, R11, R4.reuse, RZ ;  /* 0x000000040b2e7210 */ /* 0x080fe20007f1e0ff */
[----:B------:R-:W-:Y:S01]  /*162b0*/  IMAD R2, R126, 0x1f4, RZ ;  /* 0x000001f47e027824 */ /* 0x000fe200078e02ff */
[----:B------:R-:W-:Y:S01]  /*162c0*/  LEA.HI.X.SX32 R45, R16, R5, 0x2, P1 ;  /* 0x00000005102d7211 */ /* 0x000fe200008f16ff */
[----:B------:R-:W-:Y:S01]  /*162d0*/  STL.64 [R1+0x250], R60 ;  /* 0x0002503c01007387 */ /* 0x000fe20000100a00 */
[----:B------:R-:W-:Y:S01]  /*162e0*/  IADD3 R16, P1, R0, R4, RZ ;  /* 0x0000000400107210 */ /* 0x000fe20007f3e0ff */
[C---:B------:R-:W-:Y:S01]  /*162f0*/  IMAD R15, R126.reuse, 0x7b, RZ ;  /* 0x0000007b7e0f7824 */ /* 0x040fe200078e02ff */
[----:B------:R-:W4:Y:S01]  /*16300*/  LDC R11, c[0x0][0x230] ;  /* 0x00008c00ff0b7b82 */ /* 0x000f220000000800 */
[----:B------:R-:W-:Y:S04]  /*16310*/  STL.64 [R1+0x248], R58 ;  /* 0x0002483a01007387 */ /* 0x000fe80000100a00 */
[----:B------:R-:W-:Y:S01]  /*16320*/  STL.64 [R1+0x240], R56 ;  /* 0x0002403801007387 */ /* 0x000fe20000100a00 */
[----:B------:R-:W-:-:S02]  /*16330*/  IMAD R12, R126, 0x7d, RZ ;  /* 0x0000007d7e0c7824 */ /* 0x000fc400078e02ff */
[C---:B------:R-:W-:Y:S01]  /*16340*/  IMAD R3, R126.reuse, 0x7e, RZ ;  /* 0x0000007e7e037824 */ /* 0x040fe200078e02ff */
[----:B------:R-:W-:Y:S01]  /*16350*/  STL.64 [R1+0x238], R32 ;  /* 0x0002382001007387 */ /* 0x000fe20000100a00 */
[----:B------:R-:W-:Y:S01]  /*16360*/  LEA.HI.X.SX32 R47, R17, R5, 0x2, P0 ;  /* 0x00000005112f7211 */ /* 0x000fe200000f16ff */
[----:B-1----:R-:W-:Y:S01]  /*16370*/  IMAD.SHL.U32 R167, R126, 0x4, RZ ;  /* 0x000000047ea77824 */ /* 0x002fe200078e00ff */
[----:B------:R-:W1:Y:S01]  /*16380*/  LDC R9, c[0x0][0x230] ;  /* 0x00008c00ff097b82 */ /* 0x000e620000000800 */
[----:B------:R-:W-:Y:S01]  /*16390*/  STL.64 [R1+0x230], R30 ;  /* 0x0002301e01007387 */ /* 0x000fe20000100a00 */
[----:B------:R-:W-:-:S03]  /*163a0*/  IADD3 R42, P0, R6, R4, RZ ;  /* 0x00000004062a7210 */ /* 0x000fc60007f1e0ff */
[----:B------:R-:W-:Y:S01]  /*163b0*/  STL.64 [R1+0x228], R24 ;  /* 0x0002281801007387 */ /* 0x000fe20000100a00 */
[----:B------:R-:W-:-:S03]  /*163c0*/  LEA.HI.X.SX32 R17, R14, R5, 0x2, P1 ;  /* 0x000000050e117211 */ /* 0x000fc600008f16ff */
[----:B------:R-:W-:Y:S01]  /*163d0*/  STL.64 [R1+0x220], R28 ;  /* 0x0002201c01007387 */ /* 0x000fe20000100a00 */
[----:B------:R-:W-:Y:S01]  /*163e0*/  IMAD R0, R126, 0x1f8, RZ ;  /* 0x000001f87e007824 */ /* 0x000fe200078e02ff */
[----:B------:R-:W-:Y:S02]  /*163f0*/  IADD3 R14, P1, R2, R4, RZ ;  /* 0x00000004020e7210 */ /* 0x000fe40007f3e0ff */
[----:B------:R-:W-:Y:S04]  /*16400*/  STL.64 [R1+0x218], R224 ;  /* 0x000218e001007387 */ /* 0x000fe80000100a00 */
[----:B------:R-:W-:Y:S01]  /*16410*/  STL.64 [R1+0x210], R226 ;  /* 0x000210e201007387 */ /* 0x000fe20000100a00 */
[----:B------:R-:W-:-:S03]  /*16420*/  LEA.HI.X.SX32 R43, R15, R5, 0x2, P0 ;  /* 0x000000050f2b7211 */ /* 0x000fc600000f16ff */
[----:B------:R-:W-:Y:S01]  /*16430*/  STL.64 [R1+0x208], R228 ;  /* 0x000208e401007387 */ /* 0x000fe20000100a00 */
[----:B------:R-:W-:-:S03]  /*16440*/  LEA.HI.X.SX32 R15, R12, R5, 0x2, P1 ;  /* 0x000000050c0f7211 */ /* 0x000fc600008f16ff */
[----:B------:R-:W-:Y:S01]  /*16450*/  STL.64 [R1+0x200], R238 ;  /* 0x000200ee01007387 */ /* 0x000fe20000100a00 */
[----:B------:R-:W-:-:S03]  /*16460*/  IADD3 R12, P1, R0, R4, RZ ;  /* 0x00000004000c7210 */ /* 0x000fc60007f3e0ff */
[----:B------:R-:W-:Y:S04]  /*16470*/  STL.64 [R1+0x1f8], R214 ;  /* 0x0001f8d601007387 */ /* 0x000fe80000100a00 */
[----:B------:R-:W-:Y:S04]  /*16480*/  STL.64 [R1+0x1f0], R212 ;  /* 0x0001f0d401007387 */ /* 0x000fe80000100a00 */
[----:B------:R-:W-:Y:S01]  /*16490*/  STL.64 [R1+0x1e8], R210 ;  /* 0x0001e8d201007387 */ /* 0x000fe20000100a00 */
[----:B------:R-:W-:-:S03]  /*164a0*/  VIADD R2, R13, 0xffffffdf ;  /* 0xffffffdf0d027836 */ /* 0x000fc60000000000 */
[----:B------:R-:W-:Y:S01]  /*164b0*/  STL.64 [R1+0x1e0], R208 ;  /* 0x0001e0d001007387 */ /* 0x000fe20000100a00 */
[----:B------:R-:W-:-:S03]  /*164c0*/  LEA.HI.X.SX32 R13, R3, R5, 0x2, P1 ;  /* 0x00000005030d7211 */ /* 0x000fc600008f16ff */
[----:B------:R-:W-:Y:S04]  /*164d0*/  STL.64 [R1+0x1d8], R182 ;  /* 0x0001d8b601007387 */ /* 0x000fe80000100a00 */
[----:B------:R-:W-:Y:S04]  /*164e0*/  STL.64 [R1+0x1d0], R180 ;  /* 0x0001d0b401007387 */ /* 0x000fe80000100a00 */
[----:B------:R-:W-:Y:S04]  /*164f0*/  STL.64 [R1+0x1c8], R178 ;  /* 0x0001c8b201007387 */ /* 0x000fe80000100a00 */
[----:B------:R-:W-:Y:S04]  /*16500*/  STL.64 [R1+0x1c0], R176 ;  /* 0x0001c0b001007387 */ /* 0x000fe80000100a00 */
[----:B------:R-:W-:Y:S01]  /*16510*/  STL.64 [R1+0x1b8], R150 ;  /* 0x0001b89601007387 */ /* 0x000fe20000100a00 */
[----:B------:R-:W3:Y:S03]  /*16520*/  S2R R3, SR_TID.X ;  /* 0x0000000000037919 */ /* 0x000ee60000002100 */
[----:B------:R-:W-:Y:S04]  /*16530*/  STL.64 [R1+0x1b0], R148 ;  /* 0x0001b09401007387 */ /* 0x000fe80000100a00 */
[----:B------:R-:W-:Y:S04]  /*16540*/  STL.64 [R1+0x1a8], R146 ;  /* 0x0001a89201007387 */ /* 0x000fe80000100a00 */
[----:B------:R-:W-:Y:S04]  /*16550*/  STL.64 [R1+0x1a0], R144 ;  /* 0x0001a09001007387 */ /* 0x000fe80000100a00 */
[----:B------:R-:W-:Y:S04]  /*16560*/  STL.64 [R1+0x198], R118 ;  /* 0x0001987601007387 */ /* 0x000fe80000100a00 */
[----:B------:R-:W-:Y:S04]  /*16570*/  STL.64 [R1+0x190], R116 ;  /* 0x0001907401007387 */ /* 0x000fe80000100a00 */
[----:B------:R-:W-:Y:S04]  /*16580*/  STL.64 [R1+0x188], R114 ;  /* 0x0001887201007387 */ /* 0x000fe80000100a00 */
        /* <DEDUP_REMOVED lines=9> */
[----:B------:R-:W-:Y:S01]  /*16620*/  STL.64 [R1+0x148], R50 ;  /* 0x0001483201007387 */ /* 0x000fe20000100a00 */
[----:B------:R-:W-:-:S03]  /*16630*/  IMAD R127, R126, 0x1fc, RZ ;  /* 0x000001fc7e7f7824 */ /* 0x000fc600078e02ff */
[----:B------:R-:W-:Y:S01]  /*16640*/  STL.64 [R1+0x140], R240 ;  /* 0x000140f001007387 */ /* 0x000fe20000100a00 */
[----:B------:R-:W-:-:S03]  /*16650*/  IADD3 R246, P0, R167, R4, RZ ;  /* 0x00000004a7f67210 */ /* 0x000fc60007f1e0ff */
        /* <DEDUP_REMOVED lines=13> */
[----:B--2---:R-:W-:Y:S02]  /*16730*/  VIADD R0, R245, 0xffffffdd ;  /* 0xffffffddf5007836 */ /* 0x004fe40000000000 */
[----:B------:R-:W2:Y:S01]  /*16740*/  LDC R245, c[0x0][0x230] ;  /* 0x00008c00fff57b82 */ /* 0x000ea20000000800 */
[----:B------:R-:W-:Y:S04]  /*16750*/  STL.64 [R1+0xf0], R204 ;  /* 0x0000f0cc01007387 */ /* 0x000fe80000100a00 */
[----:B------:R-:W-:Y:S04]  /*16760*/  STL.64 [R1+0xe8], R202 ;  /* 0x0000e8ca01007387 */ /* 0x000fe80000100a00 */
[----:B------:R-:W-:Y:S04]  /*16770*/  STL.64 [R1+0xe0], R200 ;  /* 0x0000e0c801007387 */ /* 0x000fe80000100a00 */
[----:B------:R-:W-:Y:S01]  /*16780*/  STL.64 [R1+0xd8], R174 ;  /* 0x0000d8ae01007387 */ /* 0x000fe20000100a00 */
[----:B---3--:R-:W-:-:S03]  /*16790*/  IMAD.SHL.U32 R6, R3, 0x10, RZ ;  /* 0x0000001003067824 */ /* 0x008fc600078e00ff */
[----:B------:R-:W-:Y:S04]  /*167a0*/  STL.64 [R1+0xd0], R172 ;  /* 0x0000d0ac01007387 */ /* 0x000fe80000100a00 */
[----:B------:R-:W-:Y:S04]  /*167b0*/  STL.64 [R1+0xc8], R170 ;  /* 0x0000c8aa01007387 */ /* 0x000fe80000100a00 */
[----:B------:R-:W-:Y:S04]  /*167c0*/  STL.64 [R1+0xc0], R168 ;  /* 0x0000c0a801007387 */ /* 0x000fe80000100a00 */
[----:B------:R-:W-:Y:S04]  /*167d0*/  STL.64 [R1+0xb8], R142 ;  /* 0x0000b88e01007387 */ /* 0x000fe80000100a00 */
[----:B------:R-:W-:Y:S01]  /*167e0*/  STL.64 [R1+0xb0], R140 ;  /* 0x0000b08c01007387 */ /* 0x000fe20000100a00 */
[----:B------:R-:W-:-:S03]  /*167f0*/  LOP3.LUT R6, R6, 0x70, RZ, 0xc0, !PT ;  /* 0x0000007006067812 */ /* 0x000fc600078ec0ff */
[----:B------:R-:W-:Y:S01]  /*16800*/  STL.64 [R1+0xa8], R138 ;  /* 0x0000a88a01007387 */ /* 0x000fe20000100a00 */
[----:B------:R-:W-:-:S03]  /*16810*/  LOP3.LUT R3, R3, 0x7f, RZ, 0xc0, !PT ;  /* 0x0000007f03037812 */ /* 0x000fc600078ec0ff */
[----:B------:R-:W-:Y:S04]  /*16820*/  STL.64 [R1+0xa0], R250 ;  /* 0x0000a0fa01007387 */ /* 0x000fe80000100a00 */
[----:B------:R-:W-:Y:S01]  /*16830*/  STL.64 [R1+0x98], R110 ;  /* 0x0000986e01007387 */ /* 0x000fe20000100a00 */
[----:B------:R-:W-:-:S03]  /*16840*/  ISETP.GE.U32.AND P0, PT, R2, 0x7fffff60, PT ;  /* 0x7fffff600200780c */ /* 0x000fc60003f06070 */
[----:B------:R-:W-:Y:S01]  /*16850*/  STL.64 [R1+0x90], R108 ;  /* 0x0000906c01007387 */ /* 0x000fe20000100a00 */
[----:B------:R-:W-:Y:S01]  /*16860*/  IADD3 R2, R243, -0x22, RZ ;  /* 0xffffffdef3027810 */ /* 0x000fe20007ffe0ff */
[----:B------:R-:W-:Y:S02]  /*16870*/  IMAD R6, R3, 0x80, R6 ;  /* 0x0000008003067824 */ /* 0x000fe400078e0206 */
[----:B----4-:R-:W-:Y:S01]  /*16880*/  VIADD R8, R252, 0xffffffdc ;  /* 0xffffffdcfc087836 */ /* 0x010fe20000000000 */
[----:B------:R-:W-:Y:S01]  /*16890*/  STL.64 [R1+0x88], R106 ;  /* 0x0000886a01007387 */ /* 0x000fe20000100a00 */
[----:B------:R-:W-:Y:S01]  /*168a0*/  ISETP.GE.U32.AND P3, PT, R2, 0x7fffff5f, PT ;  /* 0x7fffff5f0200780c */ /* 0x000fe20003f66070 */
[----:B------:R-:W3:Y:S02]  /*168b0*/  LDC R243, c[0x0][0x230] ;  /* 0x00008c00fff37b82 */ /* 0x000ee40000000800 */
[----:B------:R-:W-:Y:S04]  /*168c0*/  STL.64 [R1+0x80], R104 ;  /* 0x0000806801007387 */ /* 0x000fe80000100a00 */
[----:B------:R-:W-:Y:S01]  /*168d0*/  STL.64 [R1+0x78], R78 ;  /* 0x0000784e01007387 */ /* 0x000fe20000100a00 */
[----:B------:R-:W-:Y:S01]  /*168e0*/  ISETP.GE.U32.AND P1, PT, R0, 0x7fffff5e, PT ;  /* 0x7fffff5e0000780c */ /* 0x000fe20003f26070 */
[----:B------:R-:W4:Y:S02]  /*168f0*/  LDC R252, c[0x0][0x230] ;  /* 0x00008c00fffc7b82 */ /* 0x000f240000000800 */
[----:B------:R-:W-:Y:S04]  /*16900*/  STL.64 [R1+0x70], R76 ;  /* 0x0000704c01007387 */ /* 0x000fe80000100a00 */
[----:B------:R-:W-:Y:S01]  /*16910*/  STL.64 [R1+0x68], R74 ;  /* 0x0000684a01007387 */ /* 0x000fe20000100a00 */
[----:B------:R-:W-:-:S03]  /*16920*/  VIADD R2, R6, UR54 ;  /* 0x0000003606027c36 */ /* 0x000fc60008000000 */
[----:B------:R-:W-:Y:S04]  /*16930*/  STL.64 [R1+0x60], R72 ;  /* 0x0000604801007387 */ /* 0x000fe80000100a00 */
[----:B------:R-:W-:Y:S04]  /*16940*/  STL.64 [R1+0x58], R48 ;  /* 0x0000583001007387 */ /* 0x000fe80000100a00 */
[----:B------:R-:W-:Y:S04]  /*16950*/  STL.64 [R1+0x50], R46 ;  /* 0x0000502e01007387 */ /* 0x000fe80000100a00 */
[----:B------:R-:W-:Y:S04]  /*16960*/  STL.64 [R1+0x48], R44 ;  /* 0x0000482c01007387 */ /* 0x000fe80000100a00 */
[----:B------:R-:W-:Y:S04]  /*16970*/  STL.64 [R1+0x40], R42 ;  /* 0x0000402a01007387 */ /* 0x000fe80000100a00 */
[----:B------:R-:W-:Y:S04]  /*16980*/  STL.64 [R1+0x38], R16 ;  /* 0x0000381001007387 */ /* 0x000fe80000100a00 */
[----:B------:R-:W-:Y:S01]  /*16990*/  STL.64 [R1+0x3f8], R248 ;  /* 0x0003f8f801007387 */ /* 0x000fe20000100a00 */
[----:B--2---:R-:W-:-:S03]  /*169a0*/  VIADD R0, R245, 0xffffffbf ;  /* 0xffffffbff5007836 */ /* 0x004fc60000000000 */
[----:B------:R-:W-:Y:S04]  /*169b0*/  STL.64 [R1+0x30], R14 ;  /* 0x0000300e01007387 */ /* 0x000fe80000100a00 */
[----:B------:R2:W-:Y:S04]  /*169c0*/  STL.64 [R1+0x410], R246 ;  /* 0x000410f601007387 */ /* 0x0005e80000100a00 */
[----:B------:R-:W-:Y:S01]  /*169d0*/  @!PT LDS RZ, [RZ] ;  /* 0x00000000fffff984 */ /* 0x000fe20000000800 */
[----:B------:R-:W-:Y:S01]  /*169e0*/  @!PT LDS RZ, [RZ] ;  /* 0x00000000fffff984 */ /* 0x000fe20000000800 */
[----:B------:R-:W-:Y:S01]  /*169f0*/  @!PT LDS RZ, [RZ] ;  /* 0x00000000fffff984 */ /* 0x000fe20000000800 */
[----:B------:R-:W-:Y:S01]  /*16a00*/  LDGSTS.E [R2+0x60000], desc[UR52][R4.64], !P2 ;  /* 0x6000000004027fae */ /* 0x000fe2000d121874 */
[----:B------:R-:W-:Y:S01]  /*16a10*/  ISETP.GE.U32.AND P2, PT, R8, 0x7fffff5d, PT ;  /* 0x7fffff5d0800780c */ /* 0x000fe20003f46070 */
[----:B------:R-:W-:-:S02]  /*16a20*/  VIADD R8, R244, 0xffffffbe ;  /* 0xffffffbef4087836 */ /* 0x000fc40000000000 */
[----:B------:R-:W4:Y:S04]  /*16a30*/  LDL.64 R166, [R1+0x408] ;  /* 0x0004080001a67983 */ /* 0x000f280000100a00 */
[----:B------:R-:W-:Y:S04]  /*16a40*/  STL.64 [R1+0x28], R12 ;  /* 0x0000280c01007387 */ /* 0x000fe80000100a00 */
[----:B------:R-:W4:Y:S04]  /*16a50*/  LDL.64 R244, [R1+0x400] ;  /* 0x0004000001f47983 */ /* 0x000f280000100a00 */
[----:B------:R2:W-:Y:S01]  /*16a60*/  LDGSTS.E [R2+0x60004], desc[UR52][R246.64], !P5 ;  /* 0x60004000f6027fae */ /* 0x0005e2000e921874 */
[----:B------:R-:W-:Y:S01]  /*16a70*/  ISETP.GE.U32.AND P5, PT, R0, 0x7fffff40, PT ;  /* 0x7fffff400000780c */ /* 0x000fe20003fa6070 */
[----:B---3--:R-:W-:-:S02]  /*16a80*/  VIADD R0, R243, 0xffffffbd ;  /* 0xffffffbdf3007836 */ /* 0x008fc40000000000 */
[----:B------:R-:W3:Y:S08]  /*16a90*/  LDC R243, c[0x0][0x230] ;  /* 0x00008c00fff37b82 */ /* 0x000ef00000000800 */
[----:B--2---:R-:W2:Y:S08]  /*16aa0*/  LDC R246, c[0x0][0x230] ;  /* 0x00008c00fff67b82 */ /* 0x004eb00000000800 */
[----:B------:R-:W3:Y:S01]  /*16ab0*/  LDC R247, c[0x0][0x230] ;  /* 0x00008c00fff77b82 */ /* 0x000ee20000000800 */
[----:B----4-:R-:W-:Y:S01]  /*16ac0*/  LDGSTS.E [R2+0x60008], desc[UR52][R166.64], !P6 ;  /* 0x60008000a6027fae */ /* 0x010fe2000f121874 */
[----:B------:R-:W-:-:S03]  /*16ad0*/  ISETP.GE.U32.AND P6, PT, R8, 0x7fffff3f, PT ;  /* 0x7fffff3f0800780c */ /* 0x000fc60003fc6070 */
[----:B------:R4:W-:Y:S01]  /*16ae0*/  LDGSTS.E [R2+0x6000c], desc[UR52][R244.64], !P4 ;  /* 0x6000c000f4027fae */ /* 0x0009e2000e121874 */
[----:B------:R-:W-:-:S03]  /*16af0*/  ISETP.GE.U32.AND P4, PT, R0, 0x7fffff3e, PT ;  /* 0x7fffff3e0000780c */ /* 0x000fc60003f86070 */
[----:B------:R-:W3:Y:S04]  /*16b00*/  LDL.LU.64 R166, [R1+0x1c08] ;  /* 0x001c080001a67983 */ /* 0x000ee80000300a00 */
[----:B------:R-:W-:Y:S04]  /*16b10*/  LDGSTS.E [R2+0x64000], desc[UR52][R192.64], !P0 ;  /* 0x64000000c0027fae */ /* 0x000fe8000c121874 */
[----:B------:R-:W-:Y:S01]  /*16b20*/  LDGSTS.E [R2+0x64004], desc[UR52][R194.64], !P3 ;  /* 0x64004000c2027fae */ /* 0x000fe2000d921874 */
[----:B----4-:R-:W4:Y:S03]  /*16b30*/  LDC R244, c[0x0][0x230] ;  /* 0x00008c00fff47b82 */ /* 0x010f260000000800 */
[----:B------:R-:W-:Y:S04]  /*16b40*/  LDGSTS.E [R2+0x64008], desc[UR52][R196.64], !P1 ;  /* 0x64008000c4027fae */ /* 0x000fe8000c921874 */
[----:B------:R-:W3:Y:S01]  /*16b50*/  LDL.LU.64 R192, [R1+0x1c00] ;  /* 0x001c000001c07983 */ /* 0x000ee20000300a00 */
[----:B------:R-:W4:Y:S03]  /*16b60*/  LDC R245, c[0x0][0x230] ;  /* 0x00008c00fff57b82 */ /* 0x000f260000000800 */
[----:B------:R-:W3:Y:S04]  /*16b70*/  LDL.LU.64 R194, [R1+0x1bf8] ;  /* 0x001bf80001c27983 */ /* 0x000ee80000300a00 */
[----:B------:R-:W3:Y:S04]  /*16b80*/  LDL.LU.64 R196, [R1+0x1bf0] ;  /* 0x001bf00001c47983 */ /* 0x000ee80000300a00 */
[----:B------:R-:W-:Y:S04]  /*16b90*/  LDGSTS.E [R2+0x6400c], desc[UR52][R198.64], !P2 ;  /* 0x6400c000c6027fae */ /* 0x000fe8000d121874 */
[----:B------:R-:W-:Y:S04]  /*16ba0*/  LDGSTS.E [R2+0x68000], desc[UR52][R224.64], !P5 ;  /* 0x68000000e0027fae */ /* 0x000fe8000e921874 */
[----:B------:R-:W-:Y:S04]  /*16bb0*/  LDGSTS.E [R2+0x68004], desc[UR52][R226.64], !P6 ;  /* 0x68004000e2027fae */ /* 0x000fe8000f121874 */
[----:B------:R-:W3:Y:S04]  /*16bc0*/  LDL.LU.64 R198, [R1+0x1be8] ;  /* 0x001be80001c67983 */ /* 0x000ee80000300a00 */
[----:B------:R-:W3:Y:S04]  /*16bd0*/  LDL.LU.64 R224, [R1+0x1be0] ;  /* 0x001be00001e07983 */ /* 0x000ee80000300a00 */
[----:B------:R-:W3:Y:S04]  /*16be0*/  LDL.LU.64 R226, [R1+0x1bd8] ;  /* 0x001bd80001e27983 */ /* 0x000ee80000300a00 */
[----:B------:R-:W-:Y:S04]  /*16bf0*/  LDGSTS.E [R2+0x68008], desc[UR52][R228.64], !P4 ;  /* 0x68008000e4027fae */ /* 0x000fe8000e121874 */
[----:B------:R-:W3:Y:S01]  /*16c00*/  LDL.LU.64 R228, [R1+0x1bd0] ;  /* 0x001bd00001e47983 */ /* 0x000ee20000300a00 */
[----:B------:R-:W-:-:S02]  /*16c10*/  VIADD R0, R11, 0xffffffbc ;  /* 0xffffffbc0b007836 */ /* 0x000fc40000000000 */
[----:B------:R-:W4:Y:S03]  /*16c20*/  LDC R11, c[0x0][0x230] ;  /* 0x00008c00ff0b7b82 */ /* 0x000f260000000800 */
[----:B------:R-:W-:Y:S01]  /*16c30*/  ISETP.GE.U32.AND P0, PT, R0, 0x7fffff3d, PT ;  /* 0x7fffff3d0000780c */ /* 0x000fe20003f06070 */
[----:B------:R-:W-:-:S04]  /*16c40*/  VIADD R0, R242, 0xffffff9e ;  /* 0xffffff9ef2007836 */ /* 0x000fc80000000000 */
[----:B------:R-:W3:Y:S01]  /*16c50*/  LDC R242, c[0x0][0x230] ;  /* 0x00008c00fff27b82 */ /* 0x000ee20000000800 */
[----:B------:R-:W-:Y:S01]  /*16c60*/  ISETP.GE.U32.AND P1, PT, R0, 0x7fffff1f, PT ;  /* 0x7fffff1f0000780c */ /* 0x000fe20003f26070 */
[----:B------:R-:W-:Y:S02]  /*16c70*/  VIADD R8, R10, 0xffffff9f ;  /* 0xffffff9f0a087836 */ /* 0x000fe40000000000 */
[----:B--2---:R-:W-:-:S04]  /*16c80*/  VIADD R0, R246, 0xffffff9c ;  /* 0xffffff9cf6007836 */ /* 0x004fc80000000000 */
[----:B------:R-:W2:Y:S01]  /*16c90*/  LDC R10, c[0x0][0x230] ;  /* 0x00008c00ff0a7b82 */ /* 0x000ea20000000800 */
[----:B------:R-:W-:Y:S01]  /*16ca0*/  ISETP.GE.U32.AND P3, PT, R8, 0x7fffff20, PT ;  /* 0x7fffff200800780c */ /* 0x000fe20003f66070 */
[----:B-1----:R-:W-:Y:S01]  /*16cb0*/  VIADD R8, R9, 0xffffff9d ;  /* 0xffffff9d09087836 */ /* 0x002fe20000000000 */
[----:B------:R-:W-:Y:S01]  /*16cc0*/  ISETP.GE.U32.AND P5, PT, R0, 0x7fffff1d, PT ;  /* 0x7fffff1d0000780c */ /* 0x000fe20003fa6070 */
[----:B------:R-:W-:Y:S01]  /*16cd0*/  LDGSTS.E [R2+0x6800c], desc[UR52][R238.64], !P0 ;  /* 0x6800c000ee027fae */ /* 0x000fe2000c121874 */
[----:B----4-:R-:W-:-:S03]  /*16ce0*/  VIADD R0, R11, 0xfffffffb ;  /* 0xfffffffb0b007836 */ /* 0x010fc60000000000 */
[----:B------:R-:W1:Y:S01]  /*16cf0*/  LDC R9, c[0x0][0x230] ;  /* 0x00008c00ff097b82 */ /* 0x000e620000000800 */
[----:B------:R-:W-:Y:S01]  /*16d00*/  ISETP.GE.U32.AND P2, PT, R8, 0x7fffff1e, PT ;  /* 0x7fffff1e0800780c */ /* 0x000fe20003f46070 */
[----:B------:R-:W-:Y:S01]  /*16d10*/  VIADD R8, R244, 0xfffffffa ;  /* 0xfffffffaf4087836 */ /* 0x000fe20000000000 */
[----:B------:R-:W-:Y:S01]  /*16d20*/  ISETP.GE.U32.AND P6, PT, R0, 0x7fffff7c, PT ;  /* 0x7fffff7c0000780c */ /* 0x000fe20003fc6070 */
[----:B------:R-:W-:Y:S02]  /*16d30*/  VIADD R0, R245, 0xfffffff9 ;  /* 0xfffffff9f5007836 */ /* 0x000fe40000000000 */
[----:B------:R-:W-:Y:S02]  /*16d40*/  LDGSTS.E [R2+0x6c000], desc[UR52][R236.64], !P3 ;  /* 0x6c000000ec027fae */ /* 0x000fe4000d921874 */
[----:B------:R-:W4:Y:S01]  /*16d50*/  LDC R245, c[0x0][0x230] ;  /* 0x00008c00fff57b82 */ /* 0x000f220000000800 */
[----:B------:R-:W-:Y:S01]  /*16d60*/  ISETP.GE.U32.AND P4, PT, R8, 0x7fffff7b, PT ;  /* 0x7fffff7b0800780c */ /* 0x000fe20003f86070 */
[----:B---3--:R-:W-:Y:S01]  /*16d70*/  VIADD R8, R242, 0xfffffff8 ;  /* 0xfffffff8f2087836 */ /* 0x008fe20000000000 */
[----:B------:R-:W-:Y:S01]  /*16d80*/  ISETP.GE.U32.AND P0, PT, R0, 0x7fffff7a, PT ;  /* 0x7fffff7a0000780c */ /* 0x000fe20003f06070 */
[----:B------:R-:W-:Y:S01]  /*16d90*/  VIADD R0, R243, 0xffffffdb ;  /* 0xffffffdbf3007836 */ /* 0x000fe20000000000 */
[----:B------:R-:W-:Y:S03]  /*16da0*/  LDGSTS.E [R2+0x6c004], desc[UR52][R234.64], !P1 ;  /* 0x6c004000ea027fae */ /* 0x000fe6000c921874 */
[----:B------:R-:W3:Y:S01]  /*16db0*/  LDC R244, c[0x0][0x230] ;  /* 0x00008c00fff47b82 */ /* 0x000ee20000000800 */
[----:B------:R-:W-:Y:S01]  /*16dc0*/  ISETP.GE.U32.AND P1, PT, R0, 0x7fffff5c, PT ;  /* 0x7fffff5c0000780c */ /* 0x000fe20003f26070 */
[----:B--2---:R-:W-:Y:S01]  /*16dd0*/  VIADD R0, R10, 0xffffffda ;  /* 0xffffffda0a007836 */ /* 0x004fe20000000000 */
[----:B------:R-:W2:Y:S05]  /*16de0*/  LDL.LU.64 R238, [R1+0x1bc8] ;  /* 0x001bc80001ee7983 */ /* 0x000eaa0000300a00 */
[----:B------:R-:W3:Y:S01]  /*16df0*/  LDC R242, c[0x0][0x230] ;  /* 0x00008c00fff27b82 */ /* 0x000ee20000000800 */
[----:B------:R-:W-:Y:S01]  /*16e00*/  ISETP.GE.U32.AND P3, PT, R8, 0x7fffff79, PT ;  /* 0x7fffff790800780c */ /* 0x000fe20003f66070 */
[----:B------:R-:W-:Y:S01]  /*16e10*/  LDGSTS.E [R2+0x6c008], desc[UR52][R232.64], !P2 ;  /* 0x6c008000e8027fae */ /* 0x000fe2000d121874 */
[----:B------:R-:W-:-:S05]  /*16e20*/  ISETP.GE.U32.AND P2, PT, R0, 0x7fffff5b, PT ;  /* 0x7fffff5b0000780c */ /* 0x000fca0003f46070 */
[----:B------:R-:W3:Y:S01]  /*16e30*/  LDC R11, c[0x0][0x230] ;  /* 0x00008c00ff0b7b82 */ /* 0x000ee20000000800 */
[----:B------:R-:W-:Y:S01]  /*16e40*/  LOP3.LUT R8, R6, 0x10, RZ, 0x3c, !PT ;  /* 0x0000001006087812 */ /* 0x000fe200078e3cff */
[----:B-1----:R-:W-:Y:S01]  /*16e50*/  VIADD R0, R9, 0xffffffd9 ;  /* 0xffffffd909007836 */ /* 0x002fe20000000000 */
[----:B------:R-:W-:Y:S03]  /*16e60*/  LDGSTS.E [R2+0x6c00c], desc[UR52][R230.64], !P5 ;  /* 0x6c00c000e6027fae */ /* 0x000fe6000e921874 */
[----:B------:R-:W-:Y:S01]  /*16e70*/  VIADD R8, R8, UR54 ;  /* 0x0000003608087c36 */ /* 0x000fe20008000000 */
[----:B------:R-:W-:Y:S01]  /*16e80*/  ISETP.GE.U32.AND P5, PT, R0, 0x7fffff5a, PT ;  /* 0x7fffff5a0000780c */ /* 0x000fe20003fa6070 */
[----:B------:R-:W1:Y:S01]  /*16e90*/  LDC R243, c[0x0][0x230] ;  /* 0x00008c00fff37b82 */ /* 0x000e620000000800 */
[----:B----4-:R-:W-:Y:S01]  /*16ea0*/  VIADD R0, R245, 0xffffffbb ;  /* 0xffffffbbf5007836 */ /* 0x010fe20000000000 */
[----:B------:R-:W4:Y:S01]  /*16eb0*/  LDL.LU.64 R236, [R1+0x1bc0] ;  /* 0x001bc00001ec7983 */ /* 0x000f220000300a00 */
[----:B---3--:R-:W-:-:S03]  /*16ec0*/  VIADD R9, R244, 0xffffffd8 ;  /* 0xffffffd8f4097836 */ /* 0x008fc60000000000 */
[----:B------:R3:W-:Y:S02]  /*16ed0*/  LDGSTS.E [R8+0x60000], desc[UR52][R248.64], !P6 ;  /* 0x60000000f8087fae */ /* 0x0007e4000f121874 */
[----:B------:R-:W3:Y:S02]  /*16ee0*/  LDC R246, c[0x0][0x230] ;  /* 0x00008c00fff67b82 */ /* 0x000ee40000000800 */
[----:B------:R-:W2:Y:S06]  /*16ef0*/  LDL.LU.64 R234, [R1+0x1bb8] ;  /* 0x001bb80001ea7983 */ /* 0x000eac0000300a00 */
[----:B------:R-:W3:Y:S01]  /*16f00*/  LDC R244, c[0x0][0x230] ;  /* 0x00008c00fff47b82 */ /* 0x000ee20000000800 */
[----:B------:R-:W-:Y:S01]  /*16f10*/  ISETP.GE.U32.AND P6, PT, R9, 0x7fffff59, PT ;  /* 0x7fffff590900780c */ /* 0x000fe20003fc6070 */
[----:B------:R-:W4:Y:S04]  /*16f20*/  LDL.LU.64 R232, [R1+0x1bb0] ;  /* 0x001bb00001e87983 */ /* 0x000f280000300a00 */
[----:B------:R-:W2:Y:S02]  /*16f30*/  LDL.LU.64 R230, [R1+0x1ba8] ;  /* 0x001ba80001e67983 */ /* 0x000ea40000300a00 */
[----:B------:R-:W3:Y:S01]  /*16f40*/  LDC R10, c[0x0][0x230] ;  /* 0x00008c00ff0a7b82 */ /* 0x000ee20000000800 */
[----:B-1----:R-:W-:-:S07]  /*16f50*/  VIADD R9, R243, 0xffffffba ;  /* 0xffffffbaf3097836 */ /* 0x002fce0000000000 */
[----:B------:R-:W1:Y:S08]  /*16f60*/  LDC R243, c[0x0][0x230] ;  /* 0x00008c00fff37b82 */ /* 0x000e700000000800 */
[----:B------:R-:W1:Y:S08]  /*16f70*/  LDC R245, c[0x0][0x230] ;  /* 0x00008c00fff57b82 */ /* 0x000e700000000800 */
[----:B---3--:R-:W3:Y:S08]  /*16f80*/  LDC R248, c[0x0][0x230] ;  /* 0x00008c00fff87b82 */ /* 0x008ef00000000800 */
[----:B------:R-:W3:Y:S01]  /*16f90*/  LDC R249, c[0x0][0x230] ;  /* 0x00008c00fff97b82 */ /* 0x000ee20000000800 */
[----:B------:R-:W-:Y:S01]  /*16fa0*/  LDGSTS.E [R8+0x60004], desc[UR52][R228.64], !P4 ;  /* 0x60004000e4087fae */ /* 0x000fe2000e121874 */
[----:B------:R-:W-:Y:S01]  /*16fb0*/  ISETP.GE.U32.AND P4, PT, R0, 0x7fffff3c, PT ;  /* 0x7fffff3c0000780c */ /* 0x000fe20003f86070 */
[----:B------:R-:W-:-:S02]  /*16fc0*/  VIADD R0, R242, 0xffffffb9 ;  /* 0xffffffb9f2007836 */ /* 0x000fc40000000000 */
[----:B------:R-:W-:Y:S03]  /*16fd0*/  LDGSTS.E [R8+0x60008], desc[UR52][R226.64], !P0 ;  /* 0x60008000e2087fae */ /* 0x000fe6000c121874 */
[----:B------:R-:W3:Y:S01]  /*16fe0*/  LDC R242, c[0x0][0x230] ;  /* 0x00008c00fff27b82 */ /* 0x000ee20000000800 */
[----:B------:R-:W-:Y:S01]  /*16ff0*/  LDGSTS.E [R8+0x6000c], desc[UR52][R224.64], !P3 ;  /* 0x6000c000e0087fae */ /* 0x000fe2000d921874 */
[----:B------:R-:W-:Y:S01]  /*17000*/  ISETP.GE.U32.AND P3, PT, R0, 0x7fffff3a, PT ;  /* 0x7fffff3a0000780c */ /* 0x000fe20003f66070 */
[----:B------:R-:W-:Y:S02]  /*17010*/  VIADD R0, R11, 0xffffffb8 ;  /* 0xffffffb80b007836 */ /* 0x000fe40000000000 */
[----:B------:R-:W-:Y:S03]  /*17020*/  LDGSTS.E [R8+0x64000], desc[UR52][R222.64], !P1 ;  /* 0x64000000de087fae */ /* 0x000fe6000c921874 */
[----:B------:R-:W1:Y:S01]  /*17030*/  LDC R11, c[0x0][0x230] ;  /* 0x00008c00ff0b7b82 */ /* 0x000e620000000800 */
[----:B------:R-:W-:Y:S01]  /*17040*/  ISETP.GE.U32.AND P1, PT, R0, 0x7fffff39, PT ;  /* 0x7fffff390000780c */ /* 0x000fe20003f26070 */
[----:B------:R-:W-:Y:S01]  /*17050*/  VIADD R0, R246, 0xffffff9a ;  /* 0xffffff9af6007836 */ /* 0x000fe20000000000 */
[----:B------:R-:W-:Y:S04]  /*17060*/  LDGSTS.E [R8+0x64004], desc[UR52][R220.64], !P2 ;  /* 0x64004000dc087fae */ /* 0x000fe8000d121874 */
[----:B------:R-:W-:Y:S01]  /*17070*/  LDGSTS.E [R8+0x64008], desc[UR52][R218.64], !P5 ;  /* 0x64008000da087fae */ /* 0x000fe2000e921874 */
[----:B------:R-:W-:Y:S01]  /*17080*/  ISETP.GE.U32.AND P5, PT, R0, 0x7fffff1b, PT ;  /* 0x7fffff1b0000780c */ /* 0x000fe20003fa6070 */
[----:B------:R-:W-:Y:S01]  /*17090*/  VIADD R0, R244, 0xffffff98 ;  /* 0xffffff98f4007836 */ /* 0x000fe20000000000 */
[----:B------:R-:W3:Y:S01]  /*170a0*/  LDC R246, c[0x0][0x230] ;  /* 0x00008c00fff67b82 */ /* 0x000ee20000000800 */
[----:B------:R-:W-:Y:S01]  /*170b0*/  ISETP.GE.U32.AND P0, PT, R9, 0x7fffff3b, PT ;  /* 0x7fffff3b0900780c */ /* 0x000fe20003f06070 */
[----:B------:R-:W-:Y:S01]  /*170c0*/  LDGSTS.E [R8+0x6400c], desc[UR52][R216.64], !P6 ;  /* 0x6400c000d8087fae */ /* 0x000fe2000f121874 */
[----:B------:R-:W-:-:S03]  /*170d0*/  VIADD R9, R247, 0xffffff9b ;  /* 0xffffff9bf7097836 */ /* 0x000fc60000000000 */
[----:B------:R-:W-:Y:S01]  /*170e0*/  LDGSTS.E [R8+0x68000], desc[UR52][R214.64], !P4 ;  /* 0x68000000d6087fae */ /* 0x000fe2000e121874 */
[----:B------:R-:W-:Y:S01]  /*170f0*/  ISETP.GE.U32.AND P4, PT, R0, 0x7fffff19, PT ;  /* 0x7fffff190000780c */ /* 0x000fe20003f86070 */
[----:B------:R-:W4:Y:S02]  /*17100*/  LDC R244, c[0x0][0x230] ;  /* 0x00008c00fff47b82 */ /* 0x000f240000000800 */
[----:B------:R-:W2:Y:S01]  /*17110*/  LDL.LU.64 R228, [R1+0x1ba0] ;  /* 0x001ba00001e47983 */ /* 0x000ea20000300a00 */
[----:B-1----:R-:W-:Y:S01]  /*17120*/  VIADD R0, R11, 0xfffffff7 ;  /* 0xfffffff70b007836 */ /* 0x002fe20000000000 */
[----:B------:R-:W-:Y:S02]  /*17130*/  ISETP.GE.U32.AND P2, PT, R9, 0x7fffff1c, PT ;  /* 0x7fffff1c0900780c */ /* 0x000fe40003f46070 */
[----:B------:R-:W-:Y:S02]  /*17140*/  LDGSTS.E [R8+0x68004], desc[UR52][R212.64], !P0 ;  /* 0x68004000d4087fae */ /* 0x000fe4000c121874 */
[----:B------:R-:W1:Y:S01]  /*17150*/  LDC R11, c[0x0][0x230] ;  /* 0x00008c00ff0b7b82 */ /* 0x000e620000000800 */
[----:B------:R-:W-:Y:S01]  /*17160*/  VIADD R9, R10, 0xffffff99 ;  /* 0xffffff990a097836 */ /* 0x000fe20000000000 */
[----:B------:R-:W-:Y:S01]  /*17170*/  ISETP.GE.U32.AND P0, PT, R0, 0x7fffff78, PT ;  /* 0x7fffff780000780c */ /* 0x000fe20003f06070 */
[----:B------:R-:W-:Y:S01]  /*17180*/  VIADD R0, R243, 0xfffffff5 ;  /* 0xfffffff5f3007836 */ /* 0x000fe20000000000 */
[----:B------:R-:W-:Y:S04]  /*17190*/  LDGSTS.E [R8+0x68008], desc[UR52][R210.64], !P3 ;  /* 0x68008000d2087fae */ /* 0x000fe8000d921874 */
[----:B------:R-:W4:Y:S01]  /*171a0*/  LDC R10, c[0x0][0x230] ;  /* 0x00008c00ff0a7b82 */ /* 0x000f220000000800 */
[----:B------:R-:W-:Y:S01]  /*171b0*/  ISETP.GE.U32.AND P6, PT, R9, 0x7fffff1a, PT ;  /* 0x7fffff1a0900780c */ /* 0x000fe20003fc6070 */
[----:B---3--:R-:W-:Y:S01]  /*171c0*/  VIADD R9, R242, 0xfffffff6 ;  /* 0xfffffff6f2097836 */ /* 0x008fe20000000000 */
[----:B------:R-:W-:Y:S04]  /*171d0*/  LDGSTS.E [R8+0x6800c], desc[UR52][R208.64], !P1 ;  /* 0x6800c000d0087fae */ /* 0x000fe8000c921874 */
[----:B------:R-:W3:Y:S01]  /*171e0*/  LDL.LU.64 R226, [R1+0x1b98] ;  /* 0x001b980001e27983 */ /* 0x000ee20000300a00 */
[----:B------:R-:W4:Y:S01]  /*171f0*/  LDC R243, c[0x0][0x230] ;  /* 0x00008c00fff37b82 */ /* 0x000f220000000800 */
[----:B------:R-:W-:Y:S01]  /*17200*/  ISETP.GE.U32.AND P3, PT, R9, 0x7fffff77, PT ;  /* 0x7fffff770900780c */ /* 0x000fe20003f66070 */
[----:B------:R-:W-:Y:S01]  /*17210*/  VIADD R9, R245, 0xfffffff4 ;  /* 0xfffffff4f5097836 */ /* 0x000fe20000000000 */
[----:B------:R-:W-:Y:S01]  /*17220*/  ISETP.GE.U32.AND P1, PT, R0, 0x7fffff76, PT ;  /* 0x7fffff760000780c */ /* 0x000fe20003f26070 */
[----:B------:R-:W-:Y:S01]  /*17230*/  VIADD R0, R246, 0xffffffd7 ;  /* 0xffffffd7f6007836 */ /* 0x000fe20000000000 */
[----:B------:R-:W-:Y:S03]  /*17240*/  LDGSTS.E [R8+0x6c000], desc[UR52][R206.64], !P2 ;  /* 0x6c000000ce087fae */ /* 0x000fe6000d121874 */
[----:B------:R-:W4:Y:S01]  /*17250*/  LDC R242, c[0x0][0x230] ;  /* 0x00008c00fff27b82 */ /* 0x000f220000000800 */
[----:B------:R-:W-:Y:S01]  /*17260*/  LDGSTS.E [R8+0x6c004], desc[UR52][R204.64], !P5 ;  /* 0x6c004000cc087fae */ /* 0x000fe2000e921874 */
[----:B------:R-:W-:Y:S01]  /*17270*/  ISETP.GE.U32.AND P5, PT, R0, 0x7fffff58, PT ;  /* 0x7fffff580000780c */ /* 0x000fe20003fa6070 */
[----:B-1----:R-:W-:-:S02]  /*17280*/  VIADD R0, R11, 0xffffffd6 ;  /* 0xffffffd60b007836 */ /* 0x002fc40000000000 */
[----:B------:R-:W2:Y:S03]  /*17290*/  LDL.LU.64 R224, [R1+0x1b90] ;  /* 0x001b900001e07983 */ /* 0x000ea60000300a00 */
[----:B------:R-:W1:Y:S01]  /*172a0*/  LDC R245, c[0x0][0x230] ;  /* 0x00008c00fff57b82 */ /* 0x000e620000000800 */
[----:B------:R-:W-:Y:S01]  /*172b0*/  LDGSTS.E [R8+0x6c008], desc[UR52][R202.64], !P6 ;  /* 0x6c008000ca087fae */ /* 0x000fe2000f121874 */
[----:B------:R-:W-:Y:S02]  /*172c0*/  ISETP.GE.U32.AND P2, PT, R9, 0x7fffff75, PT ;  /* 0x7fffff750900780c */ /* 0x000fe40003f46070 */
[----:B------:R-:W-:Y:S01]  /*172d0*/  ISETP.GE.U32.AND P6, PT, R0, 0x7fffff57, PT ;  /* 0x7fffff570000780c */ /* 0x000fe20003fc6070 */
[----:B----4-:R-:W-:Y:S01]  /*172e0*/  VIADD R0, R10, 0xffffffd5 ;  /* 0xffffffd50a007836 */ /* 0x010fe20000000000 */
[----:B------:R-:W-:Y:S01]  /*172f0*/  LOP3.LUT R9, R6, 0x20, RZ, 0x3c, !PT ;  /* 0x0000002006097812 */ /* 0x000fe200078e3cff */
[----:B------:R-:W-:Y:S01]  /*17300*/  LDGSTS.E [R8+0x6c00c], desc[UR52][R200.64], !P4 ;  /* 0x6c00c000c8087fae */ /* 0x000fe2000e121874 */
[----:B------:R-:W4:Y:S02]  /*17310*/  LDC R247, c[0x0][0x230] ;  /* 0x00008c00fff77b82 */ /* 0x000f240000000800 */
[----:B------:R-:W-:Y:S01]  /*17320*/  ISETP.GE.U32.AND P4, PT, R0, 0x7fffff56, PT ;  /* 0x7fffff560000780c */ /* 0x000fe20003f86070 */
[----:B------:R-:W-:Y:S01]  /*17330*/  VIADD R9, R9, UR54 ;  /* 0x0000003609097c36 */ /* 0x000fe20008000000 */
[----:B------:R-:W2:Y:S01]  /*17340*/  LDL.LU.64 R222, [R1+0x1b88] ;  /* 0x001b880001de7983 */ /* 0x000ea20000300a00 */
[----:B------:R-:W-:-:S03]  /*17350*/  VIADD R0, R243, 0xffffffb7 ;  /* 0xffffffb7f3007836 */ /* 0x000fc60000000000 */
[----:B------:R-:W4:Y:S01]  /*17360*/  LDC R246, c[0x0][0x230] ;  /* 0x00008c00fff67b82 */ /* 0x000f220000000800 */
[----:B------:R-:W-:Y:S01]  /*17370*/  LDGSTS.E [R9+0x60000], desc[UR52][R198.64], !P0 ;  /* 0x60000000c6097fae */ /* 0x000fe2000c121874 */
[----:B------:R-:W-:-:S03]  /*17380*/  VIADD R10, R242, 0xffffffd4 ;  /* 0xffffffd4f20a7836 */ /* 0x000fc60000000000 */
[----:B------:R-:W-:Y:S03]  /*17390*/  LDGSTS.E [R9+0x60004], desc[UR52][R196.64], !P3 ;  /* 0x60004000c4097fae */ /* 0x000fe6000d921874 */
[----:B------:R-:W4:Y:S01]  /*173a0*/  LDC R243, c[0x0][0x230] ;  /* 0x00008c00fff37b82 */ /* 0x000f220000000800 */
[----:B------:R-:W-:Y:S01]  /*173b0*/  ISETP.GE.U32.AND P3, PT, R0, 0x7fffff38, PT ;  /* 0x7fffff380000780c */ /* 0x000fe20003f66070 */
[----:B-1----:R-:W-:Y:S01]  /*173c0*/  VIADD R0, R245, 0xffffffb5 ;  /* 0xffffffb5f5007836 */ /* 0x002fe20000000000 */
[----:B------:R-:W-:Y:S04]  /*173d0*/  LDGSTS.E [R9+0x60008], desc[UR52][R194.64], !P1 ;  /* 0x60008000c2097fae */ /* 0x000fe8000c921874 */
[----:B------:R-:W-:Y:S01]  /*173e0*/  LDGSTS.E [R9+0x6000c], desc[UR52][R192.64], !P2 ;  /* 0x6000c000c0097fae */ /* 0x000fe2000d121874 */
[----:B------:R-:W1:Y:S01]  /*173f0*/  LDC R242, c[0x0][0x230] ;  /* 0x00008c00fff27b82 */ /* 0x000e620000000800 */
[----:B------:R-:W-:Y:S01]  /*17400*/  ISETP.GE.U32.AND P2, PT, R0, 0x7fffff36, PT ;  /* 0x7fffff360000780c */ /* 0x000fe20003f46070 */
[----:B------:R-:W-:Y:S01]  /*17410*/  VIADD R0, R244, 0xffffffb4 ;  /* 0xffffffb4f4007836 */ /* 0x000fe20000000000 */
[----:B------:R-:W-:Y:S01]  /*17420*/  ISETP.GE.U32.AND P0, PT, R10, 0x7fffff55, PT ;  /* 0x7fffff550a00780c */ /* 0x000fe20003f06070 */
[----:B------:R-:W-:Y:S04]  /*17430*/  LDGSTS.E [R9+0x64000], desc[UR52][R190.64], !P5 ;  /* 0x64000000be097fae */ /* 0x000fe8000e921874 */
[----:B------:R-:W1:Y:S01]  /*17440*/  LDC R11, c[0x0][0x230] ;  /* 0x00008c00ff0b7b82 */ /* 0x000e620000000800 */
[----:B------:R-:W-:Y:S01]  /*17450*/  ISETP.GE.U32.AND P5, PT, R0, 0x7fffff35, PT ;  /* 0x7fffff350000780c */ /* 0x000fe20003fa6070 */
[----:B----4-:R-:W-:Y:S01]  /*17460*/  VIADD R0, R247, 0xffffff96 ;  /* 0xffffff96f7007836 */ /* 0x010fe20000000000 */
[----:B------:R-:W-:Y:S04]  /*17470*/  LDGSTS.E [R9+0x64004], desc[UR52][R188.64], !P6 ;  /* 0x64004000bc097fae */ /* 0x000fe8000f121874 */
[----:B------:R-:W4:Y:S01]  /*17480*/  LDL.LU.64 R220, [R1+0x1b80] ;  /* 0x001b800001dc7983 */ /* 0x000f220000300a00 */
[----:B------:R-:W1:Y:S01]  /*17490*/  LDC R244, c[0x0][0x230] ;  /* 0x00008c00fff47b82 */ /* 0x000e620000000800 */
[----:B------:R-:W-:-:S02]  /*174a0*/  VIADD R10, R246, 0xffffffb6 ;  /* 0xffffffb6f60a7836 */ /* 0x000fc40000000000 */
[----:B------:R-:W-:Y:S01]  /*174b0*/  LDGSTS.E [R9+0x64008], desc[UR52][R186.64], !P4 ;  /* 0x64008000ba097fae */ /* 0x000fe2000e121874 */
[----:B------:R-:W-:-:S04]  /*174c0*/  ISETP.GE.U32.AND P4, PT, R0, 0x7fffff17, PT ;  /* 0x7fffff170000780c */ /* 0x000fc80003f86070 */
[----:B------:R-:W1:Y:S01]  /*174d0*/  LDC R245, c[0x0][0x230] ;  /* 0x00008c00fff57b82 */ /* 0x000e620000000800 */
[----:B------:R-:W-:Y:S01]  /*174e0*/  VIADD R0, R243, 0xffffff94 ;  /* 0xffffff94f3007836 */ /* 0x000fe20000000000 */
[----:B------:R-:W-:Y:S01]  /*174f0*/  LDGSTS.E [R9+0x6400c], desc[UR52][R184.64], !P0 ;  /* 0x6400c000b8097fae */ /* 0x000fe2000c121874 */
[----:B------:R-:W-:-:S05]  /*17500*/  ISETP.GE.U32.AND P1, PT, R10, 0x7fffff37, PT ;  /* 0x7fffff370a00780c */ /* 0x000fca0003f26070 */
[----:B------:R-:W1:Y:S01]  /*17510*/  LDC R247, c[0x0][0x230] ;  /* 0x00008c00fff77b82 */ /* 0x000e620000000800 */
[----:B------:R-:W-:Y:S01]  /*17520*/  LDGSTS.E [R9+0x68000], desc[UR52][R182.64], !P3 ;  /* 0x68000000b6097fae */ /* 0x000fe2000d921874 */
[----:B------:R-:W-:Y:S01]  /*17530*/  ISETP.GE.U32.AND P3, PT, R0, 0x7fffff15, PT ;  /* 0x7fffff150000780c */ /* 0x000fe20003f66070 */
[----:B------:R-:W-:Y:S02]  /*17540*/  VIADD R10, R248, 0xffffff97 ;  /* 0xffffff97f80a7836 */ /* 0x000fe40000000000 */
[----:B------:R-:W4:Y:S03]  /*17550*/  LDL.LU.64 R218, [R1+0x1b78] ;  /* 0x001b780001da7983 */ /* 0x000f260000300a00 */
[----:B------:R-:W1:Y:S02]  /*17560*/  LDC R246, c[0x0][0x230] ;  /* 0x00008c00fff67b82 */ /* 0x000e640000000800 */
[----:B-1----:R-:W-:Y:S01]  /*17570*/  VIADD R0, R242, 0xfffffff3 ;  /* 0xfffffff3f2007836 */ /* 0x002fe20000000000 */
[----:B------:R-:W-:Y:S01]  /*17580*/  ISETP.GE.U32.AND P6, PT, R10, 0x7fffff18, PT ;  /* 0x7fffff180a00780c */ /* 0x000fe20003fc6070 */
[----:B------:R-:W-:Y:S01]  /*17590*/  VIADD R10, R11, 0xffffff95 ;  /* 0xffffff950b0a7836 */ /* 0x000fe20000000000 */
[----:B------:R-:W-:Y:S03]  /*175a0*/  LDGSTS.E [R9+0x68004], desc[UR52][R180.64], !P1 ;  /* 0x68004000b4097fae */ /* 0x000fe6000c921874 */
[----:B------:R-:W1:Y:S01]  /*175b0*/  LDC R242, c[0x0][0x230] ;  /* 0x00008c00fff27b82 */ /* 0x000e620000000800 */
[----:B------:R-:W-:Y:S01]  /*175c0*/  ISETP.GE.U32.AND P0, PT, R10, 0x7fffff16, PT ;  /* 0x7fffff160a00780c */ /* 0x000fe20003f06070 */
[----:B------:R-:W-:Y:S01]  /*175d0*/  VIADD R10, R244, 0xfffffff2 ;  /* 0xfffffff2f40a7836 */ /* 0x000fe20000000000 */
[----:B------:R-:W-:Y:S01]  /*175e0*/  ISETP.GE.U32.AND P1, PT, R0, 0x7fffff74, PT ;  /* 0x7fffff740000780c */ /* 0x000fe20003f26070 */
[----:B------:R-:W4:Y:S04]  /*175f0*/  LDL.LU.64 R216, [R1+0x1b70] ;  /* 0x001b700001d87983 */ /* 0x000f280000300a00 */
[----:B------:R-:W1:Y:S01]  /*17600*/  LDC R11, c[0x0][0x230] ;  /* 0x00008c00ff0b7b82 */ /* 0x000e620000000800 */
[----:B------:R-:W-:Y:S01]  /*17610*/  VIADD R0, R245, 0xfffffff1 ;  /* 0xfffffff1f5007836 */ /* 0x000fe20000000000 */
[----:B------:R-:W-:Y:S06]  /*17620*/  LDGSTS.E [R9+0x68008], desc[UR52][R178.64], !P2 ;  /* 0x68008000b2097fae */ /* 0x000fec000d121874 */
[----:B------:R-:W1:Y:S01]  /*17630*/  LDC R244, c[0x0][0x230] ;  /* 0x00008c00fff47b82 */ /* 0x000e620000000800 */
[----:B------:R-:W-:Y:S01]  /*17640*/  LDGSTS.E [R9+0x6800c], desc[UR52][R176.64], !P5 ;  /* 0x6800c000b0097fae */ /* 0x000fe2000e921874 */
[----:B------:R-:W-:Y:S01]  /*17650*/  ISETP.GE.U32.AND P5, PT, R0, 0x7fffff72, PT ;  /* 0x7fffff720000780c */ /* 0x000fe20003fa6070 */
[----:B------:R-:W-:Y:S01]  /*17660*/  VIADD R0, R247, 0xffffffd3 ;  /* 0xffffffd3f7007836 */ /* 0x000fe20000000000 */
[----:B------:R-:W-:Y:S01]  /*17670*/  ISETP.GE.U32.AND P2, PT, R10, 0x7fffff73, PT ;  /* 0x7fffff730a00780c */ /* 0x000fe20003f46070 */
[----:B------:R-:W-:Y:S01]  /*17680*/  VIADD R10, R246, 0xfffffff0 ;  /* 0xfffffff0f60a7836 */ /* 0x000fe20000000000 */
[----:B------:R-:W-:Y:S02]  /*17690*/  LDGSTS.E [R9+0x6c000], desc[UR52][R174.64], !P6 ;  /* 0x6c000000ae097fae */ /* 0x000fe4000f121874 */
[----:B------:R-:W1:Y:S02]  /*176a0*/  LDC R243, c[0x0][0x230] ;  /* 0x00008c00fff37b82 */ /* 0x000e640000000800 */
[----:B------:R-:W-:Y:S01]  /*176b0*/  LDGSTS.E [R9+0x6c004], desc[UR52][R172.64], !P4 ;  /* 0x6c004000ac097fae */ /* 0x000fe2000e121874 */
[----:B------:R-:W-:Y:S01]  /*176c0*/  ISETP.GE.U32.AND P4, PT, R0, 0x7fffff54, PT ;  /* 0x7fffff540000780c */ /* 0x000fe20003f86070 */
[----:B-1----:R-:W-:-:S02]  /*176d0*/  VIADD R0, R242, 0xffffffd2 ;  /* 0xffffffd2f2007836 */ /* 0x002fc40000000000 */
[----:B------:R-:W-:Y:S02]  /*176e0*/  LDGSTS.E [R9+0x6c008], desc[UR52][R170.64], !P0 ;  /* 0x6c008000aa097fae */ /* 0x000fe4000c121874 */
[----:B------:R-:W1:Y:S01]  /*176f0*/  LDC R246, c[0x0][0x230] ;  /* 0x00008c00fff67b82 */ /* 0x000e620000000800 */
[----:B------:R-:W-:Y:S01]  /*17700*/  ISETP.GE.U32.AND P0, PT, R0, 0x7fffff53, PT ;  /* 0x7fffff530000780c */ /* 0x000fe20003f06070 */
[----:B------:R-:W-:Y:S01]  /*17710*/  VIADD R0, R11, 0xffffffd1 ;  /* 0xffffffd10b007836 */ /* 0x000fe20000000000 */
[----:B------:R-:W-:Y:S01]  /*17720*/  ISETP.GE.U32.AND P6, PT, R10, 0x7fffff71, PT ;  /* 0x7fffff710a00780c */ /* 0x000fe20003fc6070 */
[----:B------:R-:W-:Y:S04]  /*17730*/  LDGSTS.E [R9+0x6c00c], desc[UR52][R168.64], !P3 ;  /* 0x6c00c000a8097fae */ /* 0x000fe8000d921874 */
[----:B------:R-:W1:Y:S01]  /*17740*/  LDC R245, c[0x0][0x230] ;  /* 0x00008c00fff57b82 */ /* 0x000e620000000800 */
[----:B------:R-:W-:Y:S01]  /*17750*/  LOP3.LUT R10, R6, 0x30, RZ, 0x3c, !PT ;  /* 0x00000030060a7812 */ /* 0x000fe200078e3cff */
[----:B------:R-:W4:Y:S01]  /*17760*/  LDL.LU.64 R214, [R1+0x1b68] ;  /* 0x001b680001d67983 */ /* 0x000f220000300a00 */
[----:B------:R-:W-:-:S05]  /*17770*/  ISETP.GE.U32.AND P3, PT, R0, 0x7fffff52, PT ;  /* 0x7fffff520000780c */ /* 0x000fca0003f66070 */
[----:B------:R-:W1:Y:S01]  /*17780*/  LDC R248, c[0x0][0x230] ;  /* 0x00008c00fff87b82 */ /* 0x000e620000000800 */
[----:B------:R-:W-:Y:S01]  /*17790*/  VIADD R10, R10, UR54 ;  /* 0x000000360a0a7c36 */ /* 0x000fe20008000000 */
[----:B------:R-:W2:Y:S01]  /*177a0*/  LDL.LU.64 R212, [R1+0x1b60] ;  /* 0x001b600001d47983 */ /* 0x000ea20000300a00 */
[----:B------:R-:W-:-:S05]  /*177b0*/  VIADD R0, R244, 0xffffffb3 ;  /* 0xffffffb3f4007836 */ /* 0x000fca0000000000 */
[----:B------:R-:W3:Y:S01]  /*177c0*/  LDC R247, c[0x0][0x230] ;  /* 0x00008c00fff77b82 */ /* 0x000ee20000000800 */
[----:B------:R-:W-:Y:S01]  /*177d0*/  LDGSTS.E [R10+0x60000], desc[UR52][R166.64], !P1 ;  /* 0x60000000a60a7fae */ /* 0x000fe2000c921874 */
[----:B------:R-:W-:-:S03]  /*177e0*/  VIADD R11, R243, 0xffffffd0 ;  /* 0xffffffd0f30b7836 */ /* 0x000fc60000000000 */
[----:B------:R-:W-:Y:S03]  /*177f0*/  LDGSTS.E [R10+0x60004], desc[UR52][R164.64], !P2 ;  /* 0x60004000a40a7fae */ /* 0x000fe6000d121874 */
[----:B------:R-:W3:Y:S01]  /*17800*/  LDC R244, c[0x0][0x230] ;  /* 0x00008c00fff47b82 */ /* 0x000ee20000000800 */
[----:B------:R-:W-:Y:S01]  /*17810*/  ISETP.GE.U32.AND P2, PT, R0, 0x7fffff34, PT ;  /* 0x7fffff340000780c */ /* 0x000fe20003f46070 */
[----:B------:R-:W-:Y:S01]  /*17820*/  LDGSTS.E [R10+0x60008], desc[UR52][R162.64], !P5 ;  /* 0x60008000a20a7fae */ /* 0x000fe2000e921874 */
[----:B-1----:R-:W-:-:S03]  /*17830*/  IADD3 R0, R246, -0x4f, RZ ;  /* 0xffffffb1f6007810 */ /* 0x002fc60007ffe0ff */
[----:B------:R-:W-:Y:S02]  /*17840*/  LDGSTS.E [R10+0x6000c], desc[UR52][R160.64], !P6 ;  /* 0x6000c000a00a7fae */ /* 0x000fe4000f121874 */
[----:B------:R-:W1:Y:S01]  /*17850*/  LDC R243, c[0x0][0x230] ;  /* 0x00008c00fff37b82 */ /* 0x000e620000000800 */
[----:B------:R-:W-:Y:S01]  /*17860*/  ISETP.GE.U32.AND P6, PT, R0, 0x7fffff32, PT ;  /* 0x7fffff320000780c */ /* 0x000fe20003fc6070 */
[----:B------:R-:W-:Y:S01]  /*17870*/  VIADD R0, R245, 0xffffffb0 ;  /* 0xffffffb0f5007836 */ /* 0x000fe20000000000 */
[----:B------:R-:W-:Y:S01]  /*17880*/  ISETP.GE.U32.AND P1, PT, R11, 0x7fffff51, PT ;  /* 0x7fffff510b00780c */ /* 0x000fe20003f26070 */
[----:B------:R-:W-:Y:S04]  /*17890*/  LDGSTS.E [R10+0x64000], desc[UR52][R158.64], !P4 ;  /* 0x640000009e0a7fae */ /* 0x000fe8000e121874 */
[----:B------:R-:W1:Y:S01]  /*178a0*/  LDC R242, c[0x0][0x230] ;  /* 0x00008c00fff27b82 */ /* 0x000e620000000800 */
[----:B------:R-:W-:Y:S01]  /*178b0*/  ISETP.GE.U32.AND P4, PT, R0, 0x7fffff31, PT ;  /* 0x7fffff310000780c */ /* 0x000fe20003f86070 */
[----:B------:R-:W-:Y:S01]  /*178c0*/  VIADD R0, R248, 0xffffff92 ;  /* 0xffffff92f8007836 */ /* 0x000fe20000000000 */
[----:B------:R-:W-:Y:S04]  /*178d0*/  LDGSTS.E [R10+0x64004], desc[UR52][R156.64], !P0 ;  /* 0x640040009c0a7fae */ /* 0x000fe8000c121874 */
[----:B------:R-:W4:Y:S01]  /*178e0*/  LDL.LU.64 R210, [R1+0x1b58] ;  /* 0x001b580001d27983 */ /* 0x000f220000300a00 */
[----:B------:R-:W1:Y:S01]  /*178f0*/  LDC R245, c[0x0][0x230] ;  /* 0x00008c00fff57b82 */ /* 0x000e620000000800 */
[----:B---3--:R-:W-:-:S02]  /*17900*/  VIADD R11, R247, 0xffffffb2 ;  /* 0xffffffb2f70b7836 */ /* 0x008fc40000000000 */
[----:B------:R-:W-:Y:S01]  /*17910*/  LDGSTS.E [R10+0x64008], desc[UR52][R154.64], !P3 ;  /* 0x640080009a0a7fae */ /* 0x000fe2000d921874 */
[----:B------:R-:W-:-:S04]  /*17920*/  ISETP.GE.U32.AND P3, PT, R0, 0x7fffff13, PT ;  /* 0x7fffff130000780c */ /* 0x000fc80003f66070 */
[----:B------:R-:W3:Y:S01]  /*17930*/  LDC R246, c[0x0][0x230] ;  /* 0x00008c00fff67b82 */ /* 0x000ee20000000800 */
[----:B------:R-:W-:Y:S01]  /*17940*/  VIADD R0, R244, 0xffffff90 ;  /* 0xffffff90f4007836 */ /* 0x000fe20000000000 */
[----:B------:R-:W-:Y:S01]  /*17950*/  LDGSTS.E [R10+0x6400c], desc[UR52][R152.64], !P1 ;  /* 0x6400c000980a7fae */ /* 0x000fe2000c921874 */
[----:B------:R-:W-:-:S03]  /*17960*/  ISETP.GE.U32.AND P5, PT, R11, 0x7fffff33, PT ;  /* 0x7fffff330b00780c */ /* 0x000fc60003fa6070 */
[----:B------:R-:W2:Y:S02]  /*17970*/  LDL.LU.64 R208, [R1+0x1b50] ;  /* 0x001b500001d07983 */ /* 0x000ea40000300a00 */
[----:B------:R-:W3:Y:S02]  /*17980*/  LDC R247, c[0x0][0x230] ;  /* 0x00008c00fff77b82 */ /* 0x000ee40000000800 */
[----:B------:R-:W-:Y:S01]  /*17990*/  LDGSTS.E [R10+0x68000], desc[UR52][R150.64], !P2 ;  /* 0x68000000960a7fae */ /* 0x000fe2000d121874 */
[----:B------:R-:W-:-:S05]  /*179a0*/  ISETP.GE.U32.AND P2, PT, R0, 0x7fffff11, PT ;  /* 0x7fffff110000780c */ /* 0x000fca0003f46070 */
[----:B------:R-:W3:Y:S01]  /*179b0*/  LDC R248, c[0x0][0x230] ;  /* 0x00008c00fff87b82 */ /* 0x000ee20000000800 */
[----:B------:R-:W-:Y:S01]  /*179c0*/  VIADD R11, R249, 0xffffff93 ;  /* 0xffffff93f90b7836 */ /* 0x000fe20000000000 */
[----:B------:R-:W-:Y:S01]  /*179d0*/  LDGSTS.E [R10+0x68004], desc[UR52][R148.64], !P5 ;  /* 0x68004000940a7fae */ /* 0x000fe2000e921874 */
[----:B-1----:R-:W-:-:S03]  /*179e0*/  VIADD R0, R243, 0xffffffef ;  /* 0xffffffeff3007836 */ /* 0x002fc60000000000 */
[----:B------:R-:W-:Y:S01]  /*179f0*/  ISETP.GE.U32.AND P0, PT, R11, 0x7fffff14, PT ;  /* 0x7fffff140b00780c */ /* 0x000fe20003f06070 */
[----:B------:R-:W-:Y:S01]  /*17a00*/  LDGSTS.E [R10+0x68008], desc[UR52][R146.64], !P6 ;  /* 0x68008000920a7fae */ /* 0x000fe2000f121874 */
[----:B------:R-:W1:Y:S01]  /*17a10*/  LDC R243, c[0x0][0x230] ;  /* 0x00008c00fff37b82 */ /* 0x000e620000000800 */
[----:B------:R-:W-:Y:S01]  /*17a20*/  VIADD R11, R242, 0xffffff91 ;  /* 0xffffff91f20b7836 */ /* 0x000fe20000000000 */
[----:B------:R-:W-:Y:S01]  /*17a30*/  ISETP.GE.U32.AND P5, PT, R0, 0x7fffff70, PT ;  /* 0x7fffff700000780c */ /* 0x000fe20003fa6070 */
[----:B------:R-:W-:Y:S04]  /*17a40*/  LDGSTS.E [R10+0x6800c], desc[UR52][R144.64], !P4 ;  /* 0x6800c000900a7fae */ /* 0x000fe8000e121874 */
[----:B------:R-:W2:Y:S01]  /*17a50*/  LDL.LU.64 R206, [R1+0x1b48] ;  /* 0x001b480001ce7983 */ /* 0x000ea20000300a00 */
[----:B------:R-:W1:Y:S01]  /*17a60*/  LDC R242, c[0x0][0x230] ;  /* 0x00008c00fff27b82 */ /* 0x000e620000000800 */
[----:B------:R-:W-:Y:S01]  /*17a70*/  ISETP.GE.U32.AND P1, PT, R11, 0x7fffff12, PT ;  /* 0x7fffff120b00780c */ /* 0x000fe20003f26070 */
[----:B------:R-:W-:Y:S01]  /*17a80*/  VIADD R11, R245, 0xffffffee ;  /* 0xffffffeef50b7836 */ /* 0x000fe20000000000 */
[----:B------:R-:W-:Y:S01]  /*17a90*/  LDGSTS.E [R10+0x6c000], desc[UR52][R142.64], !P0 ;  /* 0x6c0000008e0a7fae */ /* 0x000fe2000c121874 */
[----:B---3--:R-:W-:-:S03]  /*17aa0*/  VIADD R0, R246, 0xffffffed ;  /* 0xffffffedf6007836 */ /* 0x008fc60000000000 */
[----:B------:R-:W3:Y:S01]  /*17ab0*/  LDL.LU.64 R204, [R1+0x1b40] ;  /* 0x001b400001cc7983 */ /* 0x000ee20000300a00 */
[----:B------:R-:W1:Y:S01]  /*17ac0*/  LDC R245, c[0x0][0x230] ;  /* 0x00008c00fff57b82 */ /* 0x000e620000000800 */
[----:B------:R-:W-:Y:S01]  /*17ad0*/  ISETP.GE.U32.AND P6, PT, R11, 0x7fffff6f, PT ;  /* 0x7fffff6f0b00780c */ /* 0x000fe20003fc6070 */
[----:B------:R-:W-:Y:S01]  /*17ae0*/  VIADD R11, R247, 0xffffffec ;  /* 0xffffffecf70b7836 */ /* 0x000fe20000000000 */
[----:B------:R-:W-:Y:S01]  /*17af0*/  ISETP.GE.U32.AND P4, PT, R0, 0x7fffff6e, PT ;  /* 0x7fffff6e0000780c */ /* 0x000fe20003f86070 */
[----:B------:R-:W-:Y:S01]  /*17b00*/  VIADD R0, R248, 0xffffffcf ;  /* 0xffffffcff8007836 */ /* 0x000fe20000000000 */
[----:B------:R-:W-:Y:S03]  /*17b10*/  LDGSTS.E [R10+0x6c004], desc[UR52][R140.64], !P3 ;  /* 0x6c0040008c0a7fae */ /* 0x000fe6000d921874 */
[----:B------:R-:W1:Y:S01]  /*17b20*/  LDC R244, c[0x0][0x230] ;  /* 0x00008c00fff47b82 */ /* 0x000e620000000800 */
[----:B------:R-:W-:Y:S01]  /*17b30*/  ISETP.GE.U32.AND P3, PT, R0, 0x7fffff50, PT ;  /* 0x7fffff500000780c */ /* 0x000fe20003f66070 */
[----:B-1----:R-:W-:Y:S01]  /*17b40*/  VIADD R0, R243, 0xffffffce ;  /* 0xffffffcef3007836 */ /* 0x002fe20000000000 */
[----:B------:R-:W-:Y:S04]  /*17b50*/  LDGSTS.E [R10+0x6c008], desc[UR52][R138.64], !P1 ;  /* 0x6c0080008a0a7fae */ /* 0x000fe8000c921874 */
[----:B------:R-:W3:Y:S01]  /*17b60*/  LDL.LU.64 R202, [R1+0x1b38] ;  /* 0x001b380001ca7983 */ /* 0x000ee20000300a00 */
[----:B------:R-:W1:Y:S01]  /*17b70*/  LDC R247, c[0x0][0x230] ;  /* 0x00008c00fff77b82 */ /* 0x000e620000000800 */
[----:B------:R-:W-:-:S02]  /*17b80*/  ISETP.GE.U32.AND P0, PT, R11, 0x7fffff6d, PT ;  /* 0x7fffff6d0b00780c */ /* 0x000fc40003f06070 */
[----:B------:R-:W-:-:S05]  /*17b90*/  ISETP.GE.U32.AND P1, PT, R0, 0x7fffff4f, PT ;  /* 0x7fffff4f0000780c */ /* 0x000fca0003f26070 */
[----:B------:R-:W1:Y:S01]  /*17ba0*/  LDC R246, c[0x0][0x230] ;  /* 0x00008c00fff67b82 */ /* 0x000e620000000800 */
[----:B------:R-:W-:Y:S01]  /*17bb0*/  VIADD R0, R242, 0xffffffcd ;  /* 0xffffffcdf2007836 */ /* 0x000fe20000000000 */
[----:B------:R-:W-:Y:S01]  /*17bc0*/  LOP3.LUT R11, R6, 0x40, RZ, 0x3c, !PT ;  /* 0x00000040060b7812 */ /* 0x000fe200078e3cff */
[----:B------:R1:W-:Y:S05]  /*17bd0*/  LDGSTS.E [R10+0x6c00c], desc[UR52][R250.64], !P2 ;  /* 0x6c00c000fa0a7fae */ /* 0x0003ea000d121874 */
[----:B------:R-:W1:Y:S01]  /*17be0*/  LDC R249, c[0x0][0x230] ;  /* 0x00008c00fff97b82 */ /* 0x000e620000000800 */
[----:B------:R-:W-:Y:S01]  /*17bf0*/  ISETP.GE.U32.AND P2, PT, R0, 0x7fffff4e, PT ;  /* 0x7fffff4e0000780c */ /* 0x000fe20003f46070 */
[----:B------:R-:W-:Y:S01]  /*17c00*/  VIADD R11, R11, UR54 ;  /* 0x000000360b0b7c36 */ /* 0x000fe20008000000 */
[----:B------:R-:W3:Y:S01]  /*17c10*/  LDL.LU.64 R200, [R1+0x1b30] ;  /* 0x001b300001c87983 */ /* 0x000ee20000300a00 */
[----:B------:R-:W-:-:S03]  /*17c20*/  VIADD R0, R245, 0xffffffaf ;  /* 0xffffffaff5007836 */ /* 0x000fc60000000000 */
[----:B------:R-:W-:Y:S01]  /*17c30*/  LDGSTS.E [R11+0x60000], desc[UR52][R136.64], !P5 ;  /* 0x60000000880b7fae */ /* 0x000fe2000e921874 */
[----:B------:R-:W1:Y:S01]  /*17c40*/  LDC R248, c[0x0][0x230] ;  /* 0x00008c00fff87b82 */ /* 0x000e620000000800 */
[----:B------:R-:W-:Y:S02]  /*17c50*/  VIADD R242, R244, 0xffffffcc ;  /* 0xffffffccf4f27836 */ /* 0x000fe40000000000 */
[----:B------:R-:W-:Y:S04]  /*17c60*/  LDGSTS.E [R11+0x60004], desc[UR52][R134.64], !P6 ;  /* 0x60004000860b7fae */ /* 0x000fe8000f121874 */
[----:B------:R-:W3:Y:S01]  /*17c70*/  LDL.LU.64 R198, [R1+0x1b28] ;  /* 0x001b280001c67983 */ /* 0x000ee20000300a00 */
[----:B------:R-:W1:Y:S01]  /*17c80*/  LDC R245, c[0x0][0x230] ;  /* 0x00008c00fff57b82 */ /* 0x000e620000000800 */
[----:B------:R-:W-:Y:S01]  /*17c90*/  ISETP.GE.U32.AND P6, PT, R0, 0x7fffff30, PT ;  /* 0x7fffff300000780c */ /* 0x000fe20003fc6070 */
[----:B-1----:R-:W-:Y:S01]  /*17ca0*/  VIADD R0, R247, 0xffffffad ;  /* 0xffffffadf7007836 */ /* 0x002fe20000000000 */
[----:B------:R-:W-:Y:S04]  /*17cb0*/  LDGSTS.E [R11+0x60008], desc[UR52][R132.64], !P4 ;  /* 0x60008000840b7fae */ /* 0x000fe8000e121874 */
[----:B------:R-:W-:Y:S01]  /*17cc0*/  LDGSTS.E [R11+0x6000c], desc[UR52][R130.64], !P0 ;  /* 0x6000c000820b7fae */ /* 0x000fe2000c121874 */
[----:B------:R-:W1:Y:S01]  /*17cd0*/  LDC R250, c[0x0][0x230] ;  /* 0x00008c00fffa7b82 */ /* 0x000e620000000800 */
[----:B------:R-:W-:Y:S01]  /*17ce0*/  ISETP.GE.U32.AND P0, PT, R0, 0x7fffff2e, PT ;  /* 0x7fffff2e0000780c */ /* 0x000fe20003f06070 */
[----:B------:R-:W-:-:S06]  /*17cf0*/  VIADD R0, R246, 0xffffffac ;  /* 0xffffffacf6007836 */ /* 0x000fcc0000000000 */
[----:B------:R-:W1:Y:S01]  /*17d00*/  LDC R244, c[0x0][0x230] ;  /* 0x00008c00fff47b82 */ /* 0x000e620000000800 */
[----:B------:R-:W-:Y:S01]  /*17d10*/  ISETP.GE.U32.AND P5, PT, R242, 0x7fffff4d, PT ;  /* 0x7fffff4df200780c */ /* 0x000fe20003fa6070 */
[----:B------:R-:W-:Y:S01]  /*17d20*/  LDGSTS.E [R11+0x64000], desc[UR52][R128.64], !P3 ;  /* 0x64000000800b7fae */ /* 0x000fe2000d921874 */
[----:B------:R-:W-:-:S05]  /*17d30*/  ISETP.GE.U32.AND P3, PT, R0, 0x7fffff2d, PT ;  /* 0x7fffff2d0000780c */ /* 0x000fca0003f66070 */
[----:B------:R-:W1:Y:S01]  /*17d40*/  LDC R243, c[0x0][0x230] ;  /* 0x00008c00fff37b82 */ /* 0x000e620000000800 */
[----:B------:R-:W-:Y:S01]  /*17d50*/  VIADD R0, R249, 0xffffff8e ;  /* 0xffffff8ef9007836 */ /* 0x000fe20000000000 */
[----:B------:R-:W-:Y:S01]  /*17d60*/  LDGSTS.E [R11+0x64004], desc[UR52][R124.64], !P1 ;  /* 0x640040007c0b7fae */ /* 0x000fe2000c921874 */
[----:B------:R-:W-:-:S03]  /*17d70*/  VIADD R242, R248, 0xffffffae ;  /* 0xffffffaef8f27836 */ /* 0x000fc60000000000 */
[----:B------:R-:W-:Y:S02]  /*17d80*/  LDGSTS.E [R11+0x64008], desc[UR52][R122.64], !P2 ;  /* 0x640080007a0b7fae */ /* 0x000fe4000d121874 */
[----:B------:R-:W1:Y:S01]  /*17d90*/  LDC R246, c[0x0][0x230] ;  /* 0x00008c00fff67b82 */ /* 0x000e620000000800 */
[----:B------:R-:W-:Y:S01]  /*17da0*/  ISETP.GE.U32.AND P2, PT, R0, 0x7fffff0f, PT ;  /* 0x7fffff0f0000780c */ /* 0x000fe20003f46070 */
[----:B------:R-:W-:Y:S01]  /*17db0*/  VIADD R0, R245, 0xffffff8c ;  /* 0xffffff8cf5007836 */ /* 0x000fe20000000000 */
[----:B------:R-:W-:Y:S04]  /*17dc0*/  LDGSTS.E [R11+0x6400c], desc[UR52][R120.64], !P5 ;  /* 0x6400c000780b7fae */ /* 0x000fe8000e921874 */
[----:B------:R-:W2:Y:S01]  /*17dd0*/  LDL.LU.64 R196, [R1+0x1b20] ;  /* 0x001b200001c47983 */ /* 0x000ea20000300a00 */
[----:B------:R-:W1:Y:S01]  /*17de0*/  LDC R247, c[0x0][0x230] ;  /* 0x00008c00fff77b82 */ /* 0x000e620000000800 */
[----:B------:R-:W-:-:S02]  /*17df0*/  ISETP.GE.U32.AND P4, PT, R242, 0x7fffff2f, PT ;  /* 0x7fffff2ff200780c */ /* 0x000fc40003f86070 */
[----:B------:R-:W-:Y:S01]  /*17e00*/  LDGSTS.E [R11+0x68000], desc[UR52][R118.64], !P6 ;  /* 0x68000000760b7fae */ /* 0x000fe2000f121874 */
[----:B------:R-:W-:-:S04]  /*17e10*/  ISETP.GE.U32.AND P6, PT, R0, 0x7fffff0d, PT ;  /* 0x7fffff0d0000780c */ /* 0x000fc80003fc6070 */
[----:B------:R-:W1:Y:S02]  /*17e20*/  LDC R248, c[0x0][0x230] ;  /* 0x00008c00fff87b82 */ /* 0x000e640000000800 */
[----:B-1----:R-:W-:Y:S01]  /*17e30*/  VIADD R242, R250, 0xffffff8f ;  /* 0xffffff8ffaf27836 */ /* 0x002fe20000000000 */
[----:B------:R-:W4:Y:S01]  /*17e40*/  LDL.LU.64 R194, [R1+0x1b18] ;  /* 0x001b180001c27983 */ /* 0x000f220000300a00 */
[----:B------:R-:W-:-:S04]  /*17e50*/  VIADD R0, R244, 0xffffffeb ;  /* 0xffffffebf4007836 */ /* 0x000fc80000000000 */
[----:B------:R-:W1:Y:S01]  /*17e60*/  LDC R249, c[0x0][0x230] ;  /* 0x00008c00fff97b82 */ /* 0x000e620000000800 */
[----:B------:R-:W-:Y:S01]  /*17e70*/  ISETP.GE.U32.AND P1, PT, R242, 0x7fffff10, PT ;  /* 0x7fffff10f200780c */ /* 0x000fe20003f26070 */
[----:B------:R-:W-:Y:S01]  /*17e80*/  VIADD R242, R243, 0xffffff8d ;  /* 0xffffff8df3f27836 */ /* 0x000fe20000000000 */
[----:B------:R-:W-:Y:S04]  /*17e90*/  LDGSTS.E [R11+0x68004], desc[UR52][R116.64], !P4 ;  /* 0x68004000740b7fae */ /* 0x000fe8000e121874 */
[----:B------:R-:W3:Y:S01]  /*17ea0*/  LDL.LU.64 R192, [R1+0x1b10] ;  /* 0x001b100001c07983 */ /* 0x000ee20000300a00 */
[----:B------:R-:W1:Y:S01]  /*17eb0*/  LDC R244, c[0x0][0x230] ;  /* 0x00008c00fff47b82 */ /* 0x000e620000000800 */
[----:B------:R-:W-:Y:S01]  /*17ec0*/  ISETP.GE.U32.AND P5, PT, R242, 0x7fffff0e, PT ;  /* 0x7fffff0ef200780c */ /* 0x000fe20003fa6070 */
[----:B------:R-:W-:Y:S01]  /*17ed0*/  VIADD R242, R246, 0xffffffea ;  /* 0xffffffeaf6f27836 */ /* 0x000fe20000000000 */
[----:B------:R-:W-:-:S05]  /*17ee0*/  ISETP.GE.U32.AND P4, PT, R0, 0x7fffff6c, PT ;  /* 0x7fffff6c0000780c */ /* 0x000fca0003f86070 */
[----:B------:R-:W1:Y:S01]  /*17ef0*/  LDC R243, c[0x0][0x230] ;  /* 0x00008c00fff37b82 */ /* 0x000e620000000800 */
[----:B------:R-:W-:Y:S01]  /*17f00*/  VIADD R0, R247, 0xffffffe9 ;  /* 0xffffffe9f7007836 */ /* 0x000fe20000000000 */
[----:B------:R-:W-:Y:S01]  /*17f10*/  LDGSTS.E [R11+0x68008], desc[UR52][R114.64], !P0 ;  /* 0x68008000720b7fae */ /* 0x000fe2000c121874 */
[----:B------:R-:W-:-:S03]  /*17f20*/  ISETP.GE.U32.AND P0, PT, R242, 0x7fffff6b, PT ;  /* 0x7fffff6bf200780c */ /* 0x000fc60003f06070 */
[----:B------:R-:W3:Y:S02]  /*17f30*/  LDL.LU.64 R190, [R1+0x1b08] ;  /* 0x001b080001be7983 */ /* 0x000ee40000300a00 */
[----:B------:R-:W1:Y:S02]  /*17f40*/  LDC R246, c[0x0][0x230] ;  /* 0x00008c00fff67b82 */ /* 0x000e640000000800 */
[----:B------:R-:W-:Y:S01]  /*17f50*/  LDGSTS.E [R11+0x6800c], desc[UR52][R112.64], !P3 ;  /* 0x6800c000700b7fae */ /* 0x000fe2000d921874 */
[----:B------:R-:W-:Y:S01]  /*17f60*/  ISETP.GE.U32.AND P3, PT, R0, 0x7fffff6a, PT ;  /* 0x7fffff6a0000780c */ /* 0x000fe20003f66070 */
[----:B------:R-:W-:Y:S02]  /*17f70*/  VIADD R242, R248, 0xffffffe8 ;  /* 0xffffffe8f8f27836 */ /* 0x000fe40000000000 */
[----:B-1----:R-:W-:Y:S01]  /*17f80*/  VIADD R0, R249, 0xffffffcb ;  /* 0xffffffcbf9007836 */ /* 0x002fe20000000000 */
[----:B------:R-:W-:Y:S01]  /*17f90*/  LDGSTS.E [R11+0x6c000], desc[UR52][R110.64], !P1 ;  /* 0x6c0000006e0b7fae */ /* 0x000fe2000c921874 */
[----:B------:R-:W1:Y:S03]  /*17fa0*/  LDC R245, c[0x0][0x230] ;  /* 0x00008c00fff57b82 */ /* 0x000e660000000800 */
[----:B------:R-:W-:Y:S01]  /*17fb0*/  LDGSTS.E [R11+0x6c004], desc[UR52][R108.64], !P2 ;  /* 0x6c0040006c0b7fae */ /* 0x000fe2000d121874 */
[----:B------:R-:W-:-:S03]  /*17fc0*/  ISETP.GE.U32.AND P2, PT, R0, 0x7fffff4c, PT ;  /* 0x7fffff4c0000780c */ /* 0x000fc60003f46070 */
[----:B------:R-:W3:Y:S01]  /*17fd0*/  LDL.LU.64 R188, [R1+0x1b00] ;  /* 0x001b000001bc7983 */ /* 0x000ee20000300a00 */
[----:B------:R-:W1:Y:S01]  /*17fe0*/  LDC R248, c[0x0][0x230] ;  /* 0x00008c00fff87b82 */ /* 0x000e620000000800 */
[----:B------:R-:W-:Y:S01]  /*17ff0*/  VIADD R0, R244, 0xffffffca ;  /* 0xffffffcaf4007836 */ /* 0x000fe20000000000 */
[----:B------:R-:W-:Y:S01]  /*18000*/  ISETP.GE.U32.AND P1, PT, R242, 0x7fffff69, PT ;  /* 0x7fffff69f200780c */ /* 0x000fe20003f26070 */
[----:B------:R-:W-:Y:S05]  /*18010*/  LDGSTS.E [R11+0x6c008], desc[UR52][R106.64], !P5 ;  /* 0x6c0080006a0b7fae */ /* 0x000fea000e921874 */
[----:B------:R-:W1:Y:S01]  /*18020*/  LDC R247, c[0x0][0x230] ;  /* 0x00008c00fff77b82 */ /* 0x000e620000000800 */
[----:B------:R-:W-:Y:S01]  /*18030*/  ISETP.GE.U32.AND P5, PT, R0, 0x7fffff4b, PT ;  /* 0x7fffff4b0000780c */ /* 0x000fe20003fa6070 */
[----:B------:R-:W-:Y:S01]  /*18040*/  VIADD R0, R243, 0xffffffc9 ;  /* 0xffffffc9f3007836 */ /* 0x000fe20000000000 */
[----:B------:R-:W-:Y:S01]  /*18050*/  LOP3.LUT R242, R6, 0x50, RZ, 0x3c, !PT ;  /* 0x0000005006f27812 */ /* 0x000fe200078e3cff */
[----:B------:R-:W-:Y:S04]  /*18060*/  LDGSTS.E [R11+0x6c00c], desc[UR52][R104.64], !P6 ;  /* 0x6c00c000680b7fae */ /* 0x000fe8000f121874 */
[----:B------:R-:W1:Y:S01]  /*18070*/  LDC R249, c[0x0][0x230] ;  /* 0x00008c00fff97b82 */ /* 0x000e620000000800 */
[----:B------:R-:W-:Y:S01]  /*18080*/  ISETP.GE.U32.AND P6, PT, R0, 0x7fffff4a, PT ;  /* 0x7fffff4a0000780c */ /* 0x000fe20003fc6070 */
[----:B------:R-:W-:Y:S01]  /*18090*/  VIADD R242, R242, UR54 ;  /* 0x00000036f2f27c36 */ /* 0x000fe20008000000 */
[----:B------:R-:W3:Y:S05]  /*180a0*/  LDL.LU.64 R186, [R1+0x1af8] ;  /* 0x001af80001ba7983 */ /* 0x000eea0000300a00 */
[----:B------:R-:W1:Y:S01]  /*180b0*/  LDC R250, c[0x0][0x230] ;  /* 0x00008c00fffa7b82 */ /* 0x000e620000000800 */
[----:B------:R-:W-:Y:S01]  /*180c0*/  VIADD R0, R246, 0xffffffab ;  /* 0xffffffabf6007836 */ /* 0x000fe20000000000 */
[----:B------:R-:W-:Y:S06]  /*180d0*/  LDGSTS.E [R242+0x60000], desc[UR52][R102.64], !P4 ;  /* 0x6000000066f27fae */ /* 0x000fec000e121874 */
[----:B------:R-:W1:Y:S01]  /*180e0*/  LDC R251, c[0x0][0x230] ;  /* 0x00008c00fffb7b82 */ /* 0x000e620000000800 */
[----:B------:R-:W-:Y:S01]  /*180f0*/  LDGSTS.E [R242+0x60004], desc[UR52][R100.64], !P0 ;  /* 0x6000400064f27fae */ /* 0x000fe2000c121874 */
[----:B-1----:R-:W-:Y:S01]  /*18100*/  VIADD R243, R245, 0xffffffc8 ;  /* 0xffffffc8f5f37836 */ /* 0x002fe20000000000 */
[----:B------:R-:W-:-:S02]  /*18110*/  ISETP.GE.U32.AND P0, PT, R0, 0x7fffff2c, PT ;  /* 0x7fffff2c0000780c */ /* 0x000fc40003f06070 */
[----:B------:R-:W3:Y:S03]  /*18120*/  LDL.LU.64 R184, [R1+0x1af0] ;  /* 0x001af00001b87983 */ /* 0x000ee60000300a00 */
[----:B------:R-:W1:Y:S01]  /*18130*/  LDC R246, c[0x0][0x230] ;  /* 0x00008c00fff67b82 */ /* 0x000e620000000800 */
[----:B------:R-:W-:Y:S01]  /*18140*/  VIADD R0, R248, 0xffffffa9 ;  /* 0xffffffa9f8007836 */ /* 0x000fe20000000000 */
[----:B------:R-:W-:Y:S06]  /*18150*/  LDGSTS.E [R242+0x60008], desc[UR52][R98.64], !P3 ;  /* 0x6000800062f27fae */ /* 0x000fec000d921874 */
[----:B------:R-:W1:Y:S01]  /*18160*/  LDC R244, c[0x0][0x230] ;  /* 0x00008c00fff47b82 */ /* 0x000e620000000800 */
[----:B------:R-:W-:Y:S01]  /*18170*/  LDGSTS.E [R242+0x6000c], desc[UR52][R96.64], !P1 ;  /* 0x6000c00060f27fae */ /* 0x000fe2000c921874 */
[----:B------:R-:W-:-:S06]  /*18180*/  ISETP.GE.U32.AND P1, PT, R0, 0x7fffff2a, PT ;  /* 0x7fffff2a0000780c */ /* 0x000fcc0003f26070 */
[----:B------:R-:W1:Y:S01]  /*18190*/  LDC R245, c[0x0][0x230] ;  /* 0x00008c00fff57b82 */ /* 0x000e620000000800 */
[----:B------:R-:W-:Y:S01]  /*181a0*/  ISETP.GE.U32.AND P4, PT, R243, 0x7fffff49, PT ;  /* 0x7fffff49f300780c */ /* 0x000fe20003f86070 */
[----:B------:R-:W-:Y:S01]  /*181b0*/  VIADD R0, R247, 0xffffffa8 ;  /* 0xffffffa8f7007836 */ /* 0x000fe20000000000 */
[----:B------:R-:W-:Y:S01]  /*181c0*/  LDGSTS.E [R242+0x64000], desc[UR52][R94.64], !P2 ;  /* 0x640000005ef27fae */ /* 0x000fe2000d121874 */
[----:B------:R-:W-:-:S03]  /*181d0*/  VIADD R243, R249, 0xffffffaa ;  /* 0xffffffaaf9f37836 */ /* 0x000fc60000000000 */
        /* <DEDUP_REMOVED lines=8> */
[----:B------:R-:W-:Y:S01]  /*18260*/  LDGSTS.E [R242+0x64008], desc[UR52][R90.64], !P6 ;  /* 0x640080005af27fae */ /* 0x000fe2000f121874 */
[----:B------:R-:W-:Y:S01]  /*18270*/  ISETP.GE.U32.AND P6, PT, R0, 0x7fffff0b, PT ;  /* 0x7fffff0b0000780c */ /* 0x000fe20003fc6070 */
[----:B-1----:R-:W-:Y:S01]  /*18280*/  VIADD R0, R246, 0xffffff88 ;  /* 0xffffff88f6007836 */ /* 0x002fe20000000000 */
[----:B------:R-:W-:Y:S01]  /*18290*/  ISETP.GE.U32.AND P5, PT, R243, 0x7fffff0c, PT ;  /* 0x7fffff0cf300780c */ /* 0x000fe20003fa6070 */
[----:B------:R-:W-:Y:S01]  /*182a0*/  VIADD R243, R244, 0xffffff89 ;  /* 0xffffff89f4f37836 */ /* 0x000fe20000000000 */
[----:B------:R-:W-:Y:S02]  /*182b0*/  LDGSTS.E [R242+0x6400c], desc[UR52][R88.64], !P4 ;  /* 0x6400c00058f27fae */ /* 0x000fe4000e121874 */
[----:B------:R-:W1:Y:S02]  /*182c0*/  LDC R251, c[0x0][0x230] ;  /* 0x00008c00fffb7b82 */ /* 0x000e640000000800 */
[----:B------:R-:W-:Y:S01]  /*182d0*/  LDGSTS.E [R242+0x68000], desc[UR52][R86.64], !P0 ;  /* 0x6800000056f27fae */ /* 0x000fe2000c121874 */
[----:B------:R-:W-:Y:S01]  /*182e0*/  ISETP.GE.U32.AND P0, PT, R0, 0x7fffff09, PT ;  /* 0x7fffff090000780c */ /* 0x000fe20003f06070 */
[----:B------:R-:W-:-:S02]  /*182f0*/  VIADD R0, R245, 0xffffffe7 ;  /* 0xffffffe7f5007836 */ /* 0x000fc40000000000 */
[----:B------:R-:W-:Y:S02]  /*18300*/  LDGSTS.E [R242+0x68004], desc[UR52][R84.64], !P3 ;  /* 0x6800400054f27fae */ /* 0x000fe4000d921874 */
[----:B------:R-:W1:Y:S01]  /*18310*/  LDC R244, c[0x0][0x230] ;  /* 0x00008c00fff47b82 */ /* 0x000e620000000800 */
[----:B------:R-:W-:Y:S01]  /*18320*/  ISETP.GE.U32.AND P3, PT, R0, 0x7fffff68, PT ;  /* 0x7fffff680000780c */ /* 0x000fe20003f66070 */
[----:B------:R-:W-:Y:S01]  /*18330*/  VIADD R0, R248, 0xffffffe5 ;  /* 0xffffffe5f8007836 */ /* 0x000fe20000000000 */
[----:B------:R-:W2:Y:S05]  /*18340*/  LDL.LU.64 R180, [R1+0x1ae0] ;  /* 0x001ae00001b47983 */ /* 0x000eaa0000300a00 */
[----:B------:R-:W1:Y:S01]  /*18350*/  LDC R250, c[0x0][0x230] ;  /* 0x00008c00fffa7b82 */ /* 0x000e620000000800 */
[----:B------:R-:W-:Y:S01]  /*18360*/  ISETP.GE.U32.AND P4, PT, R243, 0x7fffff0a, PT ;  /* 0x7fffff0af300780c */ /* 0x000fe20003f86070 */
[----:B------:R-:W-:Y:S01]  /*18370*/  LDGSTS.E [R242+0x68008], desc[UR52][R82.64], !P1 ;  /* 0x6800800052f27fae */ /* 0x000fe2000c921874 */
[----:B------:R-:W-:-:S03]  /*18380*/  VIADD R243, R247, 0xffffffe6 ;  /* 0xffffffe6f7f37836 */ /* 0x000fc60000000000 */
[----:B------:R-:W-:Y:S02]  /*18390*/  LDGSTS.E [R242+0x6800c], desc[UR52][R80.64], !P2 ;  /* 0x6800c00050f27fae */ /* 0x000fe4000d121874 */
[----:B------:R-:W1:Y:S01]  /*183a0*/  LDC R248, c[0x0][0x230] ;  /* 0x00008c00fff87b82 */ /* 0x000e620000000800 */
[----:B------:R-:W-:Y:S01]  /*183b0*/  ISETP.GE.U32.AND P2, PT, R0, 0x7fffff66, PT ;  /* 0x7fffff660000780c */ /* 0x000fe20003f46070 */
[----:B------:R-:W-:Y:S01]  /*183c0*/  VIADD R0, R252, 0xffffffc7 ;  /* 0xffffffc7fc007836 */ /* 0x000fe20000000000 */
[----:B------:R-:W-:Y:S04]  /*183d0*/  LDGSTS.E [R242+0x6c000], desc[UR52][R78.64], !P5 ;  /* 0x6c0000004ef27fae */ /* 0x000fe8000e921874 */
[----:B------:R-:W4:Y:S01]  /*183e0*/  LDL.LU.64 R178, [R1+0x1ad8] ;  /* 0x001ad80001b27983 */ /* 0x000f220000300a00 */
[----:B------:R-:W1:Y:S01]  /*183f0*/  LDC R249, c[0x0][0x230] ;  /* 0x00008c00fff97b82 */ /* 0x000e620000000800 */
[----:B------:R-:W-:Y:S01]  /*18400*/  ISETP.GE.U32.AND P1, PT, R243, 0x7fffff67, PT ;  /* 0x7fffff67f300780c */ /* 0x000fe20003f26070 */
[----:B-1----:R-:W-:Y:S01]  /*18410*/  VIADD R243, R251, 0xffffffe4 ;  /* 0xffffffe4fbf37836 */ /* 0x002fe20000000000 */
[----:B------:R-:W-:Y:S05]  /*18420*/  LDGSTS.E [R242+0x6c004], desc[UR52][R76.64], !P6 ;  /* 0x6c0040004cf27fae */ /* 0x000fea000f121874 */
        /* <DEDUP_REMOVED lines=8> */
[----:B------:R-:W-:Y:S01]  /*184b0*/  LOP3.LUT R243, R6, 0x60, RZ, 0x3c, !PT ;  /* 0x0000006006f37812 */ /* 0x000fe200078e3cff */
[----:B------:R-:W-:Y:S01]  /*184c0*/  VIADD R0, R250, 0xffffffc5 ;  /* 0xffffffc5fa007836 */ /* 0x000fe20000000000 */
[----:B------:R-:W-:Y:S01]  /*184d0*/  LDGSTS.E [R242+0x6c00c], desc[UR52][R72.64], !P0 ;  /* 0x6c00c00048f27fae */ /* 0x000fe2000c121874 */
[----:B------:R-:W-:Y:S02]  /*184e0*/  VIADD R244, R248, 0xffffffc4 ;  /* 0xffffffc4f8f47836 */ /* 0x000fe40000000000 */
[----:B------:R-:W-:Y:S01]  /*184f0*/  VIADD R243, R243, UR54 ;  /* 0x00000036f3f37c36 */ /* 0x000fe20008000000 */
[----:B------:R-:W-:Y:S01]  /*18500*/  ISETP.GE.U32.AND P0, PT, R0, 0x7fffff46, PT ;  /* 0x7fffff460000780c */ /* 0x000fe20003f06070 */
[----:B------:R-:W-:Y:S01]  /*18510*/  VIADD R0, R249, 0xffffffa7 ;  /* 0xffffffa7f9007836 */ /* 0x000fe20000000000 */
[----:B------:R-:W1:Y:S01]  /*18520*/  LDC R252, c[0x0][0x230] ;  /* 0x00008c00fffc7b82 */ /* 0x000e620000000800 */
[----:B------:R-:W3:Y:S04]  /*18530*/  LDL.LU.64 R176, [R1+0x1ad0] ;  /* 0x001ad00001b07983 */ /* 0x000ee80000300a00 */
[----:B------:R-:W-:Y:S01]  /*18540*/  LDGSTS.E [R243+0x60000], desc[UR52][R70.64], !P3 ;  /* 0x6000000046f37fae */ /* 0x000fe2000d921874 */
[----:B------:R-:W-:Y:S01]  /*18550*/  ISETP.GE.U32.AND P3, PT, R244, 0x7fffff45, PT ;  /* 0x7fffff45f400780c */ /* 0x000fe20003f66070 */
[----:B-1----:R-:W-:Y:S01]  /*18560*/  VIADD R244, R247, 0xffffffa6 ;  /* 0xffffffa6f7f47836 */ /* 0x002fe20000000000 */
[----:B------:R-:W1:Y:S01]  /*18570*/  LDC R251, c[0x0][0x230] ;  /* 0x00008c00fffb7b82 */ /* 0x000e620000000800 */
[----:B------:R-:W-:Y:S01]  /*18580*/  LDGSTS.E [R243+0x60004], desc[UR52][R68.64], !P1 ;  /* 0x6000400044f37fae */ /* 0x000fe2000c921874 */
[----:B------:R-:W-:Y:S01]  /*18590*/  ISETP.GE.U32.AND P1, PT, R0, 0x7fffff28, PT ;  /* 0x7fffff280000780c */ /* 0x000fe20003f26070 */
[----:B------:R-:W-:-:S02]  /*185a0*/  VIADD R0, R246, 0xffffffa5 ;  /* 0xffffffa5f6007836 */ /* 0x000fc40000000000 */
[----:B------:R-:W-:Y:S03]  /*185b0*/  LDGSTS.E [R243+0x60008], desc[UR52][R66.64], !P2 ;  /* 0x6000800042f37fae */ /* 0x000fe6000d121874 */
[----:B------:R-:W1:Y:S01]  /*185c0*/  LDC R247, c[0x0][0x230] ;  /* 0x00008c00fff77b82 */ /* 0x000e620000000800 */
[----:B------:R-:W-:Y:S01]  /*185d0*/  LDGSTS.E [R243+0x6000c], desc[UR52][R64.64], !P5 ;  /* 0x6000c00040f37fae */ /* 0x000fe2000e921874 */
[----:B------:R-:W-:Y:S01]  /*185e0*/  ISETP.GE.U32.AND P5, PT, R0, 0x7fffff26, PT ;  /* 0x7fffff260000780c */ /* 0x000fe20003fa6070 */
[----:B------:R-:W-:Y:S02]  /*185f0*/  VIADD R0, R245, 0xffffffa4 ;  /* 0xffffffa4f5007836 */ /* 0x000fe40000000000 */
[----:B------:R-:W-:Y:S03]  /*18600*/  LDGSTS.E [R243+0x64000], desc[UR52][R62.64], !P6 ;  /* 0x640000003ef37fae */ /* 0x000fe6000f121874 */
[----:B------:R-:W1:Y:S01]  /*18610*/  LDC R245, c[0x0][0x230] ;  /* 0x00008c00fff57b82 */ /* 0x000e620000000800 */
[----:B------:R-:W-:Y:S01]  /*18620*/  ISETP.GE.U32.AND P6, PT, R0, 0x7fffff25, PT ;  /* 0x7fffff250000780c */ /* 0x000fe20003fc6070 */
[----:B------:R-:W3:Y:S06]  /*18630*/  LDL.LU.64 R174, [R1+0x1ac8] ;  /* 0x001ac80001ae7983 */ /* 0x000eec0000300a00 */
[----:B------:R-:W1:Y:S01]  /*18640*/  LDC R249, c[0x0][0x230] ;  /* 0x00008c00fff97b82 */ /* 0x000e620000000800 */
[----:B------:R-:W-:Y:S01]  /*18650*/  VIADD R0, R252, 0xffffff86 ;  /* 0xffffff86fc007836 */ /* 0x000fe20000000000 */
[----:B------:R-:W3:Y:S06]  /*18660*/  LDL.LU.64 R172, [R1+0x1ac0] ;  /* 0x001ac00001ac7983 */ /* 0x000eec0000300a00 */
[----:B------:R-:W1:Y:S01]  /*18670*/  LDC R250, c[0x0][0x230] ;  /* 0x00008c00fffa7b82 */ /* 0x000e620000000800 */
[----:B------:R-:W3:Y:S01]  /*18680*/  LDL.LU.64 R170, [R1+0x1ab8] ;  /* 0x001ab80001aa7983 */ /* 0x000ee20000300a00 */
[----:B------:R-:W-:Y:S01]  /*18690*/  ISETP.GE.U32.AND P2, PT, R244, 0x7fffff27, PT ;  /* 0x7fffff27f400780c */ /* 0x000fe20003f46070 */
[----:B-1----:R-:W-:-:S02]  /*186a0*/  VIADD R244, R247, 0xffffff87 ;  /* 0xffffff87f7f47836 */ /* 0x002fc40000000000 */
[----:B------:R-:W3:Y:S03]  /*186b0*/  LDL.LU.64 R168, [R1+0x1ab0] ;  /* 0x001ab00001a87983 */ /* 0x000ee60000300a00 */
[----:B------:R-:W1:Y:S01]  /*186c0*/  LDC R248, c[0x0][0x230] ;  /* 0x00008c00fff87b82 */ /* 0x000e620000000800 */
[----:B------:R-:W-:Y:S04]  /*186d0*/  LDGSTS.E [R243+0x64004], desc[UR52][R60.64], !P4 ;  /* 0x640040003cf37fae */ /* 0x000fe8000e121874 */
[----:B------:R-:W3:Y:S03]  /*186e0*/  LDL.LU.64 R166, [R1+0x1aa8] ;  /* 0x001aa80001a67983 */ /* 0x000ee60000300a00 */
[----:B------:R-:W1:Y:S01]  /*186f0*/  LDC R252, c[0x0][0x230] ;  /* 0x00008c00fffc7b82 */ /* 0x000e620000000800 */
[----:B------:R-:W-:Y:S01]  /*18700*/  LDGSTS.E [R243+0x64008], desc[UR52][R58.64], !P0 ;  /* 0x640080003af37fae */ /* 0x000fe2000c121874 */
[----:B------:R-:W-:Y:S01]  /*18710*/  ISETP.GE.U32.AND P0, PT, R0, 0x7fffff07, PT ;  /* 0x7fffff070000780c */ /* 0x000fe20003f06070 */
[----:B------:R-:W-:-:S02]  /*18720*/  VIADD R0, R251, 0xffffff84 ;  /* 0xffffff84fb007836 */ /* 0x000fc40000000000 */
[----:B------:R-:W2:Y:S03]  /*18730*/  LDL.LU.64 R164, [R1+0x1aa0] ;  /* 0x001aa00001a47983 */ /* 0x000ea60000300a00 */
[----:B------:R-:W1:Y:S01]  /*18740*/  LDC R247, c[0x0][0x230] ;  /* 0x00008c00fff77b82 */ /* 0x000e620000000800 */
[----:B------:R-:W4:Y:S04]  /*18750*/  LDL.LU.64 R162, [R1+0x1a98] ;  /* 0x001a980001a27983 */ /* 0x000f280000300a00 */
[----:B------:R-:W3:Y:S03]  /*18760*/  LDL.LU.64 R160, [R1+0x1a90] ;  /* 0x001a900001a07983 */ /* 0x000ee60000300a00 */
[----:B------:R-:W1:Y:S01]  /*18770*/  LDC R246, c[0x0][0x230] ;  /* 0x00008c00fff67b82 */ /* 0x000e620000000800 */
[----:B------:R-:W3:Y:S04]  /*18780*/  LDL.LU.64 R158, [R1+0x1a88] ;  /* 0x001a8800019e7983 */ /* 0x000ee80000300a00 */
[----:B------:R-:W3:Y:S01]  /*18790*/  LDL.LU.64 R156, [R1+0x1a80] ;  /* 0x001a8000019c7983 */ /* 0x000ee20000300a00 */
[----:B------:R-:W-:-:S02]  /*187a0*/  ISETP.GE.U32.AND P4, PT, R244, 0x7fffff08, PT ;  /* 0x7fffff08f400780c */ /* 0x000fc40003f86070 */
[----:B------:R-:W1:Y:S01]  /*187b0*/  LDC R251, c[0x0][0x230] ;  /* 0x00008c00fffb7b82 */ /* 0x000e620000000800 */
[----:B------:R-:W-:Y:S04]  /*187c0*/  LDGSTS.E [R243+0x6400c], desc[UR52][R56.64], !P3 ;  /* 0x6400c00038f37fae */ /* 0x000fe8000d921874 */
[----:B------:R-:W3:Y:S04]  /*187d0*/  LDL.LU.64 R154, [R1+0x1a78] ;  /* 0x001a7800019a7983 */ /* 0x000ee80000300a00 */
[----:B------:R-:W-:Y:S01]  /*187e0*/  LDGSTS.E [R243+0x68000], desc[UR52][R54.64], !P1 ;  /* 0x6800000036f37fae */ /* 0x000fe2000c921874 */
[----:B------:R-:W-:Y:S01]  /*187f0*/  ISETP.GE.U32.AND P1, PT, R0, 0x7fffff05, PT ;  /* 0x7fffff050000780c */ /* 0x000fe20003f26070 */
[----:B------:R-:W-:-:S02]  /*18800*/  VIADD R0, R245, 0xffffffe3 ;  /* 0xffffffe3f5007836 */ /* 0x000fc40000000000 */
[----:B------:R-:W3:Y:S01]  /*18810*/  LDL.LU.64 R152, [R1+0x1a70] ;  /* 0x001a700001987983 */ /* 0x000ee20000300a00 */
[----:B------:R-:W1:Y:S03]  /*18820*/  LDC R245, c[0x0][0x230] ;  /* 0x00008c00fff57b82 */ /* 0x000e660000000800 */
[----:B------:R-:W3:Y:S04]  /*18830*/  LDL.LU.64 R150, [R1+0x1a68] ;  /* 0x001a680001967983 */ /* 0x000ee80000300a00 */
[----:B------:R-:W2:Y:S01]  /*18840*/  LDL.LU.64 R148, [R1+0x1a60] ;  /* 0x001a600001947983 */ /* 0x000ea20000300a00 */
[----:B------:R-:W-:Y:S02]  /*18850*/  VIADD R244, R249, 0xffffff85 ;  /* 0xffffff85f9f47836 */ /* 0x000fe40000000000 */
[----:B------:R-:W1:Y:S01]  /*18860*/  LDC R249, c[0x0][0x230] ;  /* 0x00008c00fff97b82 */ /* 0x000e620000000800 */
[----:B------:R-:W4:Y:S04]  /*18870*/  LDL.LU.64 R146, [R1+0x1a58] ;  /* 0x001a580001927983 */ /* 0x000f280000300a00 */
[----:B------:R-:W3:Y:S04]  /*18880*/  LDL.LU.64 R144, [R1+0x1a50] ;  /* 0x001a500001907983 */ /* 0x000ee80000300a00 */
[----:B------:R-:W3:Y:S04]  /*18890*/  LDL.LU.64 R142, [R1+0x1a48] ;  /* 0x001a4800018e7983 */ /* 0x000ee80000300a00 */
[----:B------:R-:W-:Y:S01]  /*188a0*/  LDGSTS.E [R243+0x68004], desc[UR52][R52.64], !P2 ;  /* 0x6800400034f37fae */ /* 0x000fe2000d121874 */
[----:B------:R-:W-:-:S03]  /*188b0*/  ISETP.GE.U32.AND P2, PT, R0, 0x7fffff64, PT ;  /* 0x7fffff640000780c */ /* 0x000fc60003f46070 */
[----:B------:R-:W3:Y:S01]  /*188c0*/  LDL.LU.64 R140, [R1+0x1a40] ;  /* 0x001a4000018c7983 */ /* 0x000ee20000300a00 */
[----:B------:R-:W-:Y:S02]  /*188d0*/  IADD3 R0, R250, -0x1f, RZ ;  /* 0xffffffe1fa007810 */ /* 0x000fe40007ffe0ff */
[----:B------:R-:W-:Y:S01]  /*188e0*/  ISETP.GE.U32.AND P3, PT, R244, 0x7fffff06, PT ;  /* 0x7fffff06f400780c */ /* 0x000fe20003f66070 */
[----:B------:R-:W-:Y:S01]  /*188f0*/  LDGSTS.E [R243+0x68008], desc[UR52][R50.64], !P5 ;  /* 0x6800800032f37fae */ /* 0x000fe2000e921874 */
[----:B------:R-:W1:Y:S03]  /*18900*/  LDC R250, c[0x0][0x230] ;  /* 0x00008c00fffa7b82 */ /* 0x000e660000000800 */
[----:B------:R-:W3:Y:S04]  /*18910*/  LDL.LU.64 R138, [R1+0x1a38] ;  /* 0x001a3800018a7983 */ /* 0x000ee80000300a00 */
[----:B------:R1:W-:Y:S04]  /*18920*/  LDGSTS.E [R243+0x6800c], desc[UR52][R240.64], !P6 ;  /* 0x6800c000f0f37fae */ /* 0x0003e8000f121874 */
[----:B------:R-:W3:Y:S04]  /*18930*/  LDL.LU.64 R136, [R1+0x1a30] ;  /* 0x001a300001887983 */ /* 0x000ee80000300a00 */
[----:B------:R-:W3:Y:S01]  /*18940*/  LDL.LU.64 R134, [R1+0x1a28] ;  /* 0x001a280001867983 */ /* 0x000ee20000300a00 */
[----:B-1----:R-:W1:Y:S03]  /*18950*/  LDC R240, c[0x0][0x230] ;  /* 0x00008c00fff07b82 */ /* 0x002e660000000800 */
[----:B------:R-:W2:Y:S01]  /*18960*/  LDL.LU.64 R132, [R1+0x1a20] ;  /* 0x001a200001847983 */ /* 0x000ea20000300a00 */
[----:B------:R-:W-:Y:S01]  /*18970*/  VIADD R244, R248, 0xffffffe2 ;  /* 0xffffffe2f8f47836 */ /* 0x000fe20000000000 */
[----:B------:R-:W-:-:S02]  /*18980*/  ISETP.GE.U32.AND P6, PT, R0, 0x7fffff62, PT ;  /* 0x7fffff620000780c */ /* 0x000fc40003fc6070 */
[----:B------:R-:W4:Y:S01]  /*18990*/  LDL.LU.64 R130, [R1+0x1a18] ;  /* 0x001a180001827983 */ /* 0x000f220000300a00 */
[----:B------:R-:W-:Y:S01]  /*189a0*/  VIADD R0, R252, 0xffffffc3 ;  /* 0xffffffc3fc007836 */ /* 0x000fe20000000000 */
[----:B------:R-:W-:Y:S01]  /*189b0*/  ISETP.GE.U32.AND P5, PT, R244, 0x7fffff63, PT ;  /* 0x7fffff63f400780c */ /* 0x000fe20003fa6070 */
[----:B------:R-:W1:Y:S01]  /*189c0*/  LDC R248, c[0x0][0x230] ;  /* 0x00008c00fff87b82 */ /* 0x000e620000000800 */
[----:B------:R-:W3:Y:S04]  /*189d0*/  LDL.LU.64 R128, [R1+0x1a10] ;  /* 0x001a100001807983 */ /* 0x000ee80000300a00 */
[----:B------:R-:W3:Y:S03]  /*189e0*/  LDL.LU.64 R124, [R1+0x1a08] ;  /* 0x001a0800017c7983 */ /* 0x000ee60000300a00 */
[----:B------:R-:W1:Y:S01]  /*189f0*/  LDC R252, c[0x0][0x230] ;  /* 0x00008c00fffc7b82 */ /* 0x000e620000000800 */
[----:B------:R-:W3:Y:S04]  /*18a00*/  LDL.LU.64 R122, [R1+0x1a00] ;  /* 0x001a0000017a7983 */ /* 0x000ee80000300a00 */
[----:B------:R-:W3:Y:S01]  /*18a10*/  LDL.LU.64 R120, [R1+0x19f8] ;  /* 0x0019f80001787983 */ /* 0x000ee20000300a00 */
[----:B------:R-:W-:-:S02]  /*18a20*/  VIADD R244, R247, 0xffffffe0 ;  /* 0xffffffe0f7f47836 */ /* 0x000fc40000000000 */
[----:B------:R-:W1:Y:S01]  /*18a30*/  LDC R247, c[0x0][0x230] ;  /* 0x00008c00fff77b82 */ /* 0x000e620000000800 */
[----:B------:R-:W3:Y:S04]  /*18a40*/  LDL.LU.64 R118, [R1+0x19f0] ;  /* 0x0019f00001767983 */ /* 0x000ee80000300a00 */
[----:B------:R-:W3:Y:S04]  /*18a50*/  LDL.LU.64 R116, [R1+0x19e8] ;  /* 0x0019e80001747983 */ /* 0x000ee80000300a00 */
[----:B------:R-:W-:Y:S04]  /*18a60*/  LDGSTS.E [R243+0x6c000], desc[UR52][R48.64], !P4 ;  /* 0x6c00000030f37fae */ /* 0x000fe8000e121874 */
[----:B------:R-:W2:Y:S04]  /*18a70*/  LDL.LU.64 R114, [R1+0x19e0] ;  /* 0x0019e00001727983 */ /* 0x000ea80000300a00 */
[----:B------:R-:W-:Y:S01]  /*18a80*/  LDGSTS.E [R243+0x6c004], desc[UR52][R46.64], !P0 ;  /* 0x6c0040002ef37fae */ /* 0x000fe2000c121874 */
[----:B------:R-:W-:Y:S01]  /*18a90*/  ISETP.GE.U32.AND P0, PT, R0, 0x7fffff44, PT ;  /* 0x7fffff440000780c */ /* 0x000fe20003f06070 */
[----:B------:R-:W-:-:S02]  /*18aa0*/  VIADD R0, R246, 0xffffffc2 ;  /* 0xffffffc2f6007836 */ /* 0x000fc40000000000 */
[----:B------:R-:W4:Y:S01]  /*18ab0*/  LDL.LU.64 R112, [R1+0x19d8] ;  /* 0x0019d80001707983 */ /* 0x000f220000300a00 */
[----:B------:R-:W-:Y:S01]  /*18ac0*/  ISETP.GE.U32.AND P4, PT, R244, 0x7fffff61, PT ;  /* 0x7fffff61f400780c */ /* 0x000fe20003f86070 */
[----:B------:R-:W1:Y:S02]  /*18ad0*/  LDC R246, c[0x0][0x230] ;  /* 0x00008c00fff67b82 */ /* 0x000e640000000800 */
[----:B------:R-:W3:Y:S04]  /*18ae0*/  LDL.LU.64 R110, [R1+0x19d0] ;  /* 0x0019d000016e7983 */ /* 0x000ee80000300a00 */
[----:B------:R-:W3:Y:S01]  /*18af0*/  LDL.LU.64 R108, [R1+0x19c8] ;  /* 0x0019c800016c7983 */ /* 0x000ee20000300a00 */
[----:B------:R-:W-:-:S03]  /*18b00*/  LOP3.LUT R244, R6, 0x70, RZ, 0x3c, !PT ;  /* 0x0000007006f47812 */ /* 0x000fc600078e3cff */
[----:B------:R-:W3:Y:S04]  /*18b10*/  LDL.LU.64 R106, [R1+0x19c0] ;  /* 0x0019c000016a7983 */ /* 0x000ee80000300a00 */
[----:B------:R-:W3:Y:S04]  /*18b20*/  LDL.LU.64 R104, [R1+0x19b8] ;  /* 0x0019b80001687983 */ /* 0x000ee80000300a00 */
[----:B------:R-:W3:Y:S04]  /*18b30*/  LDL.LU.64 R102, [R1+0x19b0] ;  /* 0x0019b00001667983 */ /* 0x000ee80000300a00 */
[----:B------:R-:W-:Y:S01]  /*18b40*/  LDGSTS.E [R243+0x6c008], desc[UR52][R44.64], !P3 ;  /* 0x6c0080002cf37fae */ /* 0x000fe2000d921874 */
[----:B------:R-:W-:Y:S01]  /*18b50*/  ISETP.GE.U32.AND P3, PT, R0, 0x7fffff43, PT ;  /* 0x7fffff430000780c */ /* 0x000fe20003f66070 */
[----:B------:R-:W-:-:S02]  /*18b60*/  VIADD R0, R245, 0xffffffc1 ;  /* 0xffffffc1f5007836 */ /* 0x000fc40000000000 */
[----:B------:R-:W3:Y:S04]  /*18b70*/  LDL.LU.64 R100, [R1+0x19a8] ;  /* 0x0019a80001647983 */ /* 0x000ee80000300a00 */
[----:B------:R-:W2:Y:S01]  /*18b80*/  LDL.LU.64 R98, [R1+0x19a0] ;  /* 0x0019a00001627983 */ /* 0x000ea20000300a00 */
[----:B------:R-:W-:-:S03]  /*18b90*/  VIADD R244, R244, UR54 ;  /* 0x00000036f4f47c36 */ /* 0x000fc60008000000 */
[----:B------:R-:W4:Y:S04]  /*18ba0*/  LDL.LU.64 R96, [R1+0x1998] ;  /* 0x0019980001607983 */ /* 0x000f280000300a00 */
[----:B------:R-:W3:Y:S04]  /*18bb0*/  LDL.LU.64 R94, [R1+0x1990] ;  /* 0x00199000015e7983 */ /* 0x000ee80000300a00 */
[----:B------:R-:W3:Y:S01]  /*18bc0*/  LDL.LU.64 R92, [R1+0x1988] ;  /* 0x00198800015c7983 */ /* 0x000ee20000300a00 */
[----:B------:R-:W-:Y:S02]  /*18bd0*/  VIADD R245, R251, 0xffffffc0 ;  /* 0xffffffc0fbf57836 */ /* 0x000fe40000000000 */
[----:B------:R-:W1:Y:S01]  /*18be0*/  LDC R251, c[0x0][0x230] ;  /* 0x00008c00fffb7b82 */ /* 0x000e620000000800 */
[----:B------:R-:W3:Y:S04]  /*18bf0*/  LDL.LU.64 R90, [R1+0x1980] ;  /* 0x00198000015a7983 */ /* 0x000ee80000300a00 */
[----:B------:R-:W-:Y:S01]  /*18c00*/  LDGSTS.E [R243+0x6c00c], desc[UR52][R42.64], !P1 ;  /* 0x6c00c0002af37fae */ /* 0x000fe2000c921874 */
[----:B------:R-:W-:Y:S01]  /*18c10*/  ISETP.GE.U32.AND P1, PT, R0, 0x7fffff42, PT ;  /* 0x7fffff420000780c */ /* 0x000fe20003f26070 */
[----:B-1----:R-:W-:-:S02]  /*18c20*/  VIADD R0, R240, 0xffffffa3 ;  /* 0xffffffa3f0007836 */ /* 0x002fc40000000000 */
[----:B------:R-:W3:Y:S04]  /*18c30*/  LDL.LU.64 R88, [R1+0x1978] ;  /* 0x0019780001587983 */ /* 0x000ee80000300a00 */
[----:B------:R-:W3:Y:S04]  /*18c40*/  LDL.LU.64 R86, [R1+0x1970] ;  /* 0x0019700001567983 */ /* 0x000ee80000300a00 */
[----:B------:R-:W3:Y:S04]  /*18c50*/  LDL.LU.64 R84, [R1+0x1968] ;  /* 0x0019680001547983 */ /* 0x000ee80000300a00 */
[----:B------:R-:W2:Y:S04]  /*18c60*/  LDL.LU.64 R82, [R1+0x1960] ;  /* 0x0019600001527983 */ /* 0x000ea80000300a00 */
[----:B------:R-:W4:Y:S04]  /*18c70*/  LDL.LU.64 R80, [R1+0x1958] ;  /* 0x0019580001507983 */ /* 0x000f280000300a00 */
[----:B------:R-:W-:Y:S01]  /*18c80*/  LDGSTS.E [R244+0x60000], desc[UR52][R40.64], !P2 ;  /* 0x6000000028f47fae */ /* 0x000fe2000d121874 */
[----:B------:R-:W-:-:S03]  /*18c90*/  ISETP.GE.U32.AND P2, PT, R245, 0x7fffff41, PT ;  /* 0x7fffff41f500780c */ /* 0x000fc60003f46070 */
[----:B------:R-:W3:Y:S01]  /*18ca0*/  LDL.LU.64 R78, [R1+0x1950] ;  /* 0x00195000014e7983 */ /* 0x000ee20000300a00 */
[----:B------:R-:W-:Y:S02]  /*18cb0*/  VIADD R245, R250, 0xffffffa2 ;  /* 0xffffffa2faf57836 */ /* 0x000fe40000000000 */
[----:B------:R-:W1:Y:S01]  /*18cc0*/  LDC R250, c[0x0][0x230] ;  /* 0x00008c00fffa7b82 */ /* 0x000e620000000800 */
[----:B------:R-:W-:Y:S01]  /*18cd0*/  LDGSTS.E [R244+0x60004], desc[UR52][R38.64], !P5 ;  /* 0x6000400026f47fae */ /* 0x000fe2000e921874 */
[----:B------:R-:W-:Y:S01]  /*18ce0*/  ISETP.GE.U32.AND P5, PT, R0, 0x7fffff24, PT ;  /* 0x7fffff240000780c */ /* 0x000fe20003fa6070 */
[----:B------:R-:W-:Y:S02]  /*18cf0*/  VIADD R0, R249, 0xffffffa1 ;  /* 0xffffffa1f9007836 */ /* 0x000fe40000000000 */
[----:B------:R-:W3:Y:S03]  /*18d00*/  LDL.LU.64 R76, [R1+0x1948] ;  /* 0x00194800014c7983 */ /* 0x000ee60000300a00 */
[----:B------:R-:W1:Y:S01]  /*18d10*/  LDC R249, c[0x0][0x230] ;  /* 0x00008c00fff97b82 */ /* 0x000e620000000800 */
[----:B------:R-:W3:Y:S04]  /*18d20*/  LDL.LU.64 R74, [R1+0x1940] ;  /* 0x00194000014a7983 */ /* 0x000ee80000300a00 */
[----:B------:R-:W3:Y:S04]  /*18d30*/  LDL.LU.64 R72, [R1+0x1938] ;  /* 0x0019380001487983 */ /* 0x000ee80000300a00 */
[----:B------:R-:W3:Y:S04]  /*18d40*/  LDL.LU.64 R70, [R1+0x1930] ;  /* 0x0019300001467983 */ /* 0x000ee80000300a00 */
[----:B------:R-:W3:Y:S04]  /*18d50*/  LDL.LU.64 R68, [R1+0x1928] ;  /* 0x0019280001447983 */ /* 0x000ee80000300a00 */
[----:B------:R-:W-:Y:S01]  /*18d60*/  LDGSTS.E [R244+0x60008], desc[UR52][R36.64], !P6 ;  /* 0x6000800024f47fae */ /* 0x000fe2000f121874 */
[----:B------:R-:W-:-:S03]  /*18d70*/  ISETP.GE.U32.AND P6, PT, R245, 0x7fffff23, PT ;  /* 0x7fffff23f500780c */ /* 0x000fc60003fc6070 */
[----:B------:R-:W2:Y:S01]  /*18d80*/  LDL.LU.64 R66, [R1+0x1920] ;  /* 0x0019200001427983 */ /* 0x000ea20000300a00 */
[----:B------:R-:W-:Y:S02]  /*18d90*/  VIADD R245, R247, 0xffffff83 ;  /* 0xffffff83f7f57836 */ /* 0x000fe40000000000 */
[----:B------:R-:W1:Y:S01]  /*18da0*/  LDC R247, c[0x0][0x230] ;  /* 0x00008c00fff77b82 */ /* 0x000e620000000800 */
[----:B------:R-:W-:Y:S01]  /*18db0*/  LDGSTS.E [R244+0x6000c], desc[UR52][R34.64], !P4 ;  /* 0x6000c00022f47fae */ /* 0x000fe2000e121874 */
[----:B------:R-:W-:Y:S01]  /*18dc0*/  ISETP.GE.U32.AND P4, PT, R0, 0x7fffff22, PT ;  /* 0x7fffff220000780c */ /* 0x000fe20003f86070 */
[----:B------:R-:W-:Y:S02]  /*18dd0*/  VIADD R0, R248, 0xffffffa0 ;  /* 0xffffffa0f8007836 */ /* 0x000fe40000000000 */
[----:B------:R-:W4:Y:S03]  /*18de0*/  LDL.LU.64 R64, [R1+0x1918] ;  /* 0x0019180001407983 */ /* 0x000f260000300a00 */
[----:B------:R-:W1:Y:S01]  /*18df0*/  LDC R248, c[0x0][0x230] ;  /* 0x00008c00fff87b82 */ /* 0x000e620000000800 */
[----:B------:R-:W3:Y:S04]  /*18e00*/  LDL.LU.64 R62, [R1+0x1910] ;  /* 0x00191000013e7983 */ /* 0x000ee80000300a00 */
[----:B------:R-:W3:Y:S04]  /*18e10*/  LDL.LU.64 R60, [R1+0x1908] ;  /* 0x00190800013c7983 */ /* 0x000ee80000300a00 */
[----:B------:R-:W3:Y:S04]  /*18e20*/  LDL.LU.64 R58, [R1+0x1900] ;  /* 0x00190000013a7983 */ /* 0x000ee80000300a00 */
[----:B------:R-:W3:Y:S04]  /*18e30*/  LDL.LU.64 R56, [R1+0x18f8] ;  /* 0x0018f80001387983 */ /* 0x000ee80000300a00 */
[----:B------:R-:W3:Y:S04]  /*18e40*/  LDL.LU.64 R54, [R1+0x18f0] ;  /* 0x0018f00001367983 */ /* 0x000ee80000300a00 */
[----:B------:R-:W-:Y:S01]  /*18e50*/  LDGSTS.E [R244+0x64000], desc[UR52][R32.64], !P0 ;  /* 0x6400000020f47fae */ /* 0x000fe2000c121874 */
[----:B------:R-:W-:-:S03]  /*18e60*/  ISETP.GE.U32.AND P0, PT, R0, 0x7fffff21, PT ;  /* 0x7fffff210000780c */ /* 0x000fc60003f06070 */
[----:B------:R-:W3:Y:S01]  /*18e70*/  LDL.LU.64 R52, [R1+0x18e8] ;  /* 0x0018e80001347983 */ /* 0x000ee20000300a00 */
[----:B------:R-:W-:Y:S02]  /*18e80*/  VIADD R0, R246, 0xffffff82 ;  /* 0xffffff82f6007836 */ /* 0x000fe40000000000 */
[----:B------:R-:W1:Y:S01]  /*18e90*/  LDC R246, c[0x0][0x230] ;  /* 0x00008c00fff67b82 */ /* 0x000e620000000800 */
[----:B------:R-:W-:Y:S01]  /*18ea0*/  LDGSTS.E [R244+0x64004], desc[UR52][R30.64], !P3 ;  /* 0x640040001ef47fae */ /* 0x000fe2000d921874 */
[----:B------:R-:W-:-:S03]  /*18eb0*/  ISETP.GE.U32.AND P3, PT, R245, 0x7fffff04, PT ;  /* 0x7fffff04f500780c */ /* 0x000fc60003f66070 */
[----:B------:R-:W2:Y:S04]  /*18ec0*/  LDL.LU.64 R50, [R1+0x18e0] ;  /* 0x0018e00001327983 */ /* 0x000ea80000300a00 */
[----:B------:R-:W4:Y:S04]  /*18ed0*/  LDL.LU.64 R48, [R1+0x18d8] ;  /* 0x0018d80001307983 */ /* 0x000f280000300a00 */
[----:B------:R-:W3:Y:S04]  /*18ee0*/  LDL.LU.64 R46, [R1+0x18d0] ;  /* 0x0018d000012e7983 */ /* 0x000ee80000300a00 */
[----:B------:R-:W3:Y:S04]  /*18ef0*/  LDL.LU.64 R44, [R1+0x18c8] ;  /* 0x0018c800012c7983 */ /* 0x000ee80000300a00 */
[----:B------:R-:W3:Y:S04]  /*18f00*/  LDL.LU.64 R42, [R1+0x18c0] ;  /* 0x0018c000012a7983 */ /* 0x000ee80000300a00 */
[----:B------:R1:W-:Y:S04]  /*18f10*/  STL.64 [R1+0x17f8], R126 ;  /* 0x0017f87e01007387 */ /* 0x0003e80000100a00 */
[----:B------:R1:W-:Y:S01]  /*18f20*/  LDGSTS.E [R244+0x64008], desc[UR52][R24.64], !P1 ;  /* 0x6400800018f47fae */ /* 0x0003e2000c921874 */
[----:B------:R-:W-:Y:S01]  /*18f30*/  ISETP.GE.U32.AND P1, PT, R0, 0x7fffff03, PT ;  /* 0x7fffff030000780c */ /* 0x000fe20003f26070 */
[----:B------:R-:W-:-:S02]  /*18f40*/  VIADD R0, R251, 0xffffff81 ;  /* 0xffffff81fb007836 */ /* 0x000fc40000000000 */
[----:B------:R-:W2:Y:S01]  /*18f50*/  LDL.64 R40, [R1+0x858] ;  /* 0x0008580001287983 */ /* 0x000ea20000100a00 */
[----:B------:R-:W1:Y:S03]  /*18f60*/  LDC R251, c[0x0][0x230] ;  /* 0x00008c00fffb7b82 */ /* 0x000e660000000800 */
[----:B------:R-:W4:Y:S04]  /*18f70*/  LDL.64 R38, [R1+0x818] ;  /* 0x0008180001267983 */ /* 0x000f280000100a00 */
[----:B------:R-:W-:Y:S01]  /*18f80*/  LDGSTS.E [R244+0x6400c], desc[UR52][R28.64], !P2 ;  /* 0x6400c0001cf47fae */ /* 0x000fe2000d121874 */
[----:B-1----:R-:W-:Y:S02]  /*18f90*/  VIADD R24, R252, 0x7f ;  /* 0x0000007ffc187836 */ /* 0x002fe40000000000 */
[----:B------:R-:W1:Y:S01]  /*18fa0*/  LDC R252, c[0x0][0x230] ;  /* 0x00008c00fffc7b82 */ /* 0x000e620000000800 */
[----:B------:R-:W3:Y:S04]  /*18fb0*/  LDL.64 R36, [R1+0x7d8] ;  /* 0x0007d80001247983 */ /* 0x000ee80000100a00 */
[----:B------:R-:W-:Y:S04]  /*18fc0*/  LDGSTS.E [R244+0x68000], desc[UR52][R26.64], !P5 ;  /* 0x680000001af47fae */ /* 0x000fe8000e921874 */
[----:B------:R-:W3:Y:S04]  /*18fd0*/  LDL.64 R34, [R1+0x798] ;  /* 0x0007980001227983 */ /* 0x000ee80000100a00 */
[----:B------:R-:W-:Y:S04]  /*18fe0*/  LDGSTS.E [R244+0x68004], desc[UR52][R22.64], !P6 ;  /* 0x6800400016f47fae */ /* 0x000fe8000f121874 */
[----:B------:R-:W3:Y:S01]  /*18ff0*/  LDL.64 R32, [R1+0x758] ;  /* 0x0007580001207983 */ /* 0x000ee20000100a00 */
[----:B------:R-:W-:-:S03]  /*19000*/  ISETP.GT.AND P5, PT, R24, 0x7f, PT ;  /* 0x0000007f1800780c */ /* 0x000fc60003fa4270 */
[----:B------:R-:W-:Y:S04]  /*19010*/  LDGSTS.E [R244+0x68008], desc[UR52][R20.64], !P4 ;  /* 0x6800800014f47fae */ /* 0x000fe8000e121874 */
[----:B------:R-:W3:Y:S04]  /*19020*/  LDL.64 R30, [R1+0x718] ;  /* 0x00071800011e7983 */ /* 0x000ee80000100a00 */
[----:B------:R-:W-:Y:S04]  /*19030*/  LDGSTS.E [R244+0x6800c], desc[UR52][R18.64], !P0 ;  /* 0x6800c00012f47fae */ /* 0x000fe8000c121874 */
[----:B------:R-:W3:Y:S04]  /*19040*/  LDL.64 R28, [R1+0x6d8] ;  /* 0x0006d800011c7983 */ /* 0x000ee80000100a00 */
[----:B------:R-:W-:Y:S04]  /*19050*/  LDGSTS.E [R244+0x6c000], desc[UR52][R16.64], !P3 ;  /* 0x6c00000010f47fae */ /* 0x000fe8000d921874 */
[----:B------:R-:W3:Y:S01]  /*19060*/  LDL.64 R26, [R1+0x698] ;  /* 0x00069800011a7983 */ /* 0x000ee20000100a00 */
[----:B------:R-:W-:-:S02]  /*19070*/  ISETP.GE.U32.AND P2, PT, R0, 0x7fffff02, PT ;  /* 0x7fffff020000780c */ /* 0x000fc40003f46070 */
[----:B------:R-:W-:Y:S01]  /*19080*/  SEL R0, RZ, 0x4, !P5 ;  /* 0x00000004ff007807 */ /* 0x000fe20006800000 */
[----:B------:R-:W-:Y:S01]  /*19090*/  VIADD R245, R249, 0xffffff80 ;  /* 0xffffff80f9f57836 */ /* 0x000fe20000000000 */
[----:B------:R-:W-:Y:S01]  /*190a0*/  ISETP.GE.AND P6, PT, R3, UR4, PT ;  /* 0x0000000403007c0c */ /* 0x000fe2000bfc6270 */
[----:B------:R-:W-:Y:S04]  /*190b0*/  LDGSTS.E [R244+0x6c004], desc[UR52][R14.64], !P1 ;  /* 0x6c0040000ef47fae */ /* 0x000fe8000c921874 */
[----:B------:R-:W3:Y:S01]  /*190c0*/  LDL.64 R16, [R1+0x658] ;  /* 0x0006580001107983 */ /* 0x000ee20000100a00 */
[----:B------:R-:W-:Y:S02]  /*190d0*/  SEL R0, R0, RZ, !P6 ;  /* 0x000000ff00007207 */ /* 0x000fe40007000000 */
[----:B------:R-:W-:Y:S01]  /*190e0*/  ISETP.GE.U32.AND P5, PT, R245, 0x7fffff01, PT ;  /* 0x7fffff01f500780c */ /* 0x000fe20003fa6070 */
[----:B------:R-:W-:Y:S01]  /*190f0*/  LDGSTS.E [R244+0x6c008], desc[UR52][R12.64], !P2 ;  /* 0x6c0080000cf47fae */ /* 0x000fe2000d121874 */
[----:B------:R-:W-:Y:S01]  /*19100*/  ISETP.GE.AND P4, PT, R3, R245, PT ;  /* 0x000000f50300720c */ /* 0x000fe20003f86270 */
[----:B------:R-:W-:Y:S01]  /*19110*/  VIADD R245, R246, 0xffffff7f ;  /* 0xffffff7ff6f57836 */ /* 0x000fe20000000000 */
[----:B------:R-:W-:Y:S01]  /*19120*/  ISETP.NE.U32.AND P6, PT, R0, RZ, PT ;  /* 0x000000ff0000720c */ /* 0x000fe20003fc5070 */
[----:B------:R-:W-:Y:S01]  /*19130*/  VIADD R0, R248, 0xffffff7e ;  /* 0xffffff7ef8007836 */ /* 0x000fe20000000000 */
[----:B------:R-:W3:Y:S02]  /*19140*/  LDL.64 R24, [R1+0x598] ;  /* 0x0005980001187983 */ /* 0x000ee40000100a00 */
[----:B------:R-:W-:Y:S01]  /*19150*/  ISETP.GE.U32.AND P0, PT, R245, 0x7fffff00, PT ;  /* 0x7fffff00f500780c */ /* 0x000fe20003f06070 */
[----:B------:R-:W-:Y:S01]  /*19160*/  VIADD R245, R247, 0xffffff7d ;  /* 0xffffff7df7f57836 */ /* 0x000fe20000000000 */
[----:B------:R-:W-:Y:S01]  /*19170*/  ISETP.GE.U32.AND P3, PT, R0, 0x7ffffeff, PT ;  /* 0x7ffffeff0000780c */ /* 0x000fe20003f66070 */
[----:B------:R-:W-:Y:S01]  /*19180*/  VIADD R0, R251, 0xffffff7c ;  /* 0xffffff7cfb007836 */ /* 0x000fe20000000000 */
[----:B------:R-:W3:Y:S02]  /*19190*/  LDL.64 R22, [R1+0x558] ;  /* 0x0005580001167983 */ /* 0x000ee40000100a00 */
[----:B------:R-:W-:Y:S01]  /*191a0*/  ISETP.GE.U32.AND P1, PT, R245, 0x7ffffefe, PT ;  /* 0x7ffffefef500780c */ /* 0x000fe20003f26070 */
[----:B-1----:R-:W-:Y:S01]  /*191b0*/  VIADD R245, R252, 0xffffff7a ;  /* 0xffffff7afcf57836 */ /* 0x002fe20000000000 */
[----:B------:R-:W-:Y:S01]  /*191c0*/  ISETP.GE.U32.AND P2, PT, R0, 0x7ffffefd, PT ;  /* 0x7ffffefd0000780c */ /* 0x000fe20003f46070 */
[----:B------:R-:W-:Y:S01]  /*191d0*/  VIADD R0, R250, 0xffffff7b ;  /* 0xffffff7bfa007836 */ /* 0x000fe20000000000 */
[----:B------:R-:W-:Y:S01]  /*191e0*/  LDGSTS.E [R244+0x6c00c], desc[UR52][R126.64], !P5 ;  /* 0x6c00c0007ef47fae */ /* 0x000fe2000e921874 */
[----:B------:R-:W-:Y:S01]  /*191f0*/  SEL R3, RZ, 0x4, P4 ;  /* 0x00000004ff037807 */ /* 0x000fe20002000000 */
[----:B------:R-:W-:Y:S01]  /*19200*/  VIADD R252, R7, UR54 ;  /* 0x0000003607fc7c36 */ /* 0x000fe20008000000 */
[----:B------:R-:W-:Y:S01]  /*19210*/  ISETP.GE.U32.AND P4, PT, R245, 0x7ffffefb, PT ;  /* 0x7ffffefbf500780c */ /* 0x000fe20003f86070 */
[----:B------:R-:W3:Y:S01]  /*19220*/  LDL.64 R20, [R1+0x518] ;  /* 0x0005180001147983 */ /* 0x000ee20000100a00 */
[----:B------:R-:W-:-:S02]  /*19230*/  ISETP.GE.U32.AND P5, PT, R0, 0x7ffffefc, PT ;  /* 0x7ffffefc0000780c */ /* 0x000fc40003fa6070 */
[C---:B------:R-:W-:Y:S01]  /*19240*/  LOP3.LUT R245, R7.reuse, 0x10, RZ, 0x3c, !PT ;  /* 0x0000001007f57812 */ /* 0x040fe200078e3cff */
[----:B------:R-:W3:Y:S01]  /*19250*/  LDL.64 R18, [R1+0x4d8] ;  /* 0x0004d80001127983 */ /* 0x000ee20000100a00 */
[C---:B------:R-:W-:Y:S02]  /*19260*/  LOP3.LUT R246, R7.reuse, 0x20, RZ, 0x3c, !PT ;  /* 0x0000002007f67812 */ /* 0x040fe400078e3cff */
[C---:B------:R-:W-:Y:S01]  /*19270*/  LOP3.LUT R247, R7.reuse, 0x30, RZ, 0x3c, !PT ;  /* 0x0000003007f77812 */ /* 0x040fe200078e3cff */
[----:B------:R-:W3:Y:S01]  /*19280*/  LDL.64 R126, [R1+0x5d8] ;  /* 0x0005d800017e7983 */ /* 0x000ee20000100a00 */
[C---:B------:R-:W-:Y:S02]  /*19290*/  LOP3.LUT R248, R7.reuse, 0x40, RZ, 0x3c, !PT ;  /* 0x0000004007f87812 */ /* 0x040fe400078e3cff */
[C---:B------:R-:W-:Y:S01]  /*192a0*/  LOP3.LUT R249, R7.reuse, 0x50, RZ, 0x3c, !PT ;  /* 0x0000005007f97812 */ /* 0x040fe200078e3cff */
[----:B------:R-:W3:Y:S01]  /*192b0*/  LDL.64 R14, [R1+0x498] ;  /* 0x00049800010e7983 */ /* 0x000ee20000100a00 */
[----:B------:R-:W-:-:S02]  /*192c0*/  LOP3.LUT R250, R7, 0x60, RZ, 0x3c, !PT ;  /* 0x0000006007fa7812 */ /* 0x000fc400078e3cff */
[----:B------:R-:W-:Y:S01]  /*192d0*/  LOP3.LUT R0, R7, 0x70, RZ, 0x3c, !PT ;  /* 0x0000007007007812 */ /* 0x000fe200078e3cff */
[----:B------:R-:W3:Y:S04]  /*192e0*/  LDL.64 R240, [R1+0x458] ;  /* 0x0004580001f07983 */ /* 0x000ee80000100a00 */
[----:B------:R-:W3:Y:S04]  /*192f0*/  LDL.64 R12, [R1+0x418] ;  /* 0x00041800010c7983 */ /* 0x000ee80000100a00 */
[----:B------:R1:W-:Y:S04]  /*19300*/  STL.64 [R1+0x1440], R6 ;  /* 0x0014400601007387 */ /* 0x0003e80000100a00 */
[----:B------:R-:W0:Y:S04]  /*19310*/  LDGDEPBAR ;  /* 0x00000000000079af */ /* 0x000e280000000000 */
[----:B-1----:R-:W3:Y:S04]  /*19320*/  LDL.64 R6, [R1+0x618] ;  /* 0x0006180001067983 */ /* 0x002ee80000100a00 */
[----:B--2---:R-:W-:Y:S04]  /*19330*/  LDGSTS.E [R252], desc[UR52][R40.64], P6 ;  /* 0x0000000028fc7fae */ /* 0x004fe8000b121874 */
[----:B----4-:R-:W-:Y:S04]  /*19340*/  LDGSTS.E [R252+0x400], desc[UR52][R38.64], P6 ;  /* 0x0040000026fc7fae */ /* 0x010fe8000b121874 */
[----:B------:R-:W2:Y:S04]  /*19350*/  LDL.LU.64 R40, [R1+0x18b8] ;  /* 0x0018b80001287983 */ /* 0x000ea80000300a00 */
[----:B------:R-:W4:Y:S04]  /*19360*/  LDL.LU.64 R38, [R1+0x18b0] ;  /* 0x0018b00001267983 */ /* 0x000f280000300a00 */
[----:B---3--:R-:W-:Y:S04]  /*19370*/  LDGSTS.E [R252+0x800], desc[UR52][R36.64], P6 ;  /* 0x0080000024fc7fae */ /* 0x008fe8000b121874 */
[----:B------:R-:W-:Y:S04]  /*19380*/  LDGSTS.E [R252+0xc00], desc[UR52][R34.64], P6 ;  /* 0x00c0000022fc7fae */ /* 0x000fe8000b121874 */
[----:B------:R-:W-:Y:S04]  /*19390*/  LDGSTS.E [R252+0x1000], desc[UR52][R32.64], P6 ;  /* 0x0100000020fc7fae */ /* 0x000fe8000b121874 */
[----:B------:R-:W3:Y:S04]  /*193a0*/  LDL.LU.64 R36, [R1+0x18a8] ;  /* 0x0018a80001247983 */ /* 0x000ee80000300a00 */
[----:B------:R-:W2:Y:S04]  /*193b0*/  LDL.LU.64 R34, [R1+0x18a0] ;  /* 0x0018a00001227983 */ /* 0x000ea80000300a00 */
[----:B------:R-:W4:Y:S04]  /*193c0*/  LDL.LU.64 R32, [R1+0x1898] ;  /* 0x0018980001207983 */ /* 0x000f280000300a00 */
[----:B------:R-:W-:Y:S04]  /*193d0*/  LDGSTS.E [R252+0x1400], desc[UR52][R30.64], P6 ;  /* 0x014000001efc7fae */ /* 0x000fe8000b121874 */
[----:B------:R-:W-:Y:S04]  /*193e0*/  LDGSTS.E [R252+0x1800], desc[UR52][R28.64], P6 ;  /* 0x018000001cfc7fae */ /* 0x000fe8000b121874 */
[----:B------:R-:W-:Y:S04]  /*193f0*/  LDGSTS.E [R252+0x1c00], desc[UR52][R26.64], P6 ;  /* 0x01c000001afc7fae */ /* 0x000fe8000b121874 */
[----:B------:R-:W3:Y:S04]  /*19400*/  LDL.LU.64 R30, [R1+0x1890] ;  /* 0x00189000011e7983 */ /* 0x000ee80000300a00 */
[----:B------:R-:W3:Y:S04]  /*19410*/  LDL.LU.64 R28, [R1+0x1888] ;  /* 0x00188800011c7983 */ /* 0x000ee80000300a00 */
[----:B------:R-:W3:Y:S04]  /*19420*/  LDL.LU.64 R26, [R1+0x1880] ;  /* 0x00188000011a7983 */ /* 0x000ee80000300a00 */
[----:B------:R-:W-:Y:S04]  /*19430*/  LDGSTS.E [R252+0x2000], desc[UR52][R16.64], P6 ;  /* 0x0200000010fc7fae */ /* 0x000fe8000b121874 */
[----:B------:R-:W2:Y:S04]  /*19440*/  LDL.LU.64 R16, [R1+0x1878] ;  /* 0x0018780001107983 */ /* 0x000ea80000300a00 */
[----:B------:R-:W-:Y:S04]  /*19450*/  LDGSTS.E [R252+0x2400], desc[UR52][R6.64], P6 ;  /* 0x0240000006fc7fae */ /* 0x000fe8000b121874 */
[----:B------:R-:W-:Y:S04]  /*19460*/  LDGSTS.E [R252+0x2800], desc[UR52][R126.64], P6 ;  /* 0x028000007efc7fae */ /* 0x000fe8000b121874 */
[----:B------:R-:W-:Y:S04]  /*19470*/  LDGSTS.E [R252+0x2c00], desc[UR52][R24.64], P6 ;  /* 0x02c0000018fc7fae */ /* 0x000fe8000b121874 */
[----:B------:R-:W-:Y:S04]  /*19480*/  LDGSTS.E [R252+0x3000], desc[UR52][R22.64], P6 ;  /* 0x0300000016fc7fae */ /* 0x000fe8000b121874 */
[----:B------:R-:W-:Y:S04]  /*19490*/  LDGSTS.E [R252+0x3400], desc[UR52][R20.64], P6 ;  /* 0x0340000014fc7fae */ /* 0x000fe8000b121874 */
[----:B------:R-:W3:Y:S04]  /*194a0*/  LDL.64 R24, [R1+0x850] ;  /* 0x0008500001187983 */ /* 0x000ee80000100a00 */
[----:B------:R-:W3:Y:S04]  /*194b0*/  LDL.64 R22, [R1+0x810] ;  /* 0x0008100001167983 */ /* 0x000ee80000100a00 */
[----:B------:R-:W-:Y:S04]  /*194c0*/  LDGSTS.E [R252+0x3800], desc[UR52][R18.64], P6 ;  /* 0x0380000012fc7fae */ /* 0x000fe8000b121874 */
[----:B------:R-:W3:Y:S04]  /*194d0*/  LDL.64 R20, [R1+0x7d0] ;  /* 0x0007d00001147983 */ /* 0x000ee80000100a00 */
[----:B------:R-:W-:Y:S04]  /*194e0*/  LDGSTS.E [R252+0x3c00], desc[UR52][R14.64], P6 ;  /* 0x03c000000efc7fae */ /* 0x000fe8000b121874 */
[----:B------:R-:W3:Y:S04]  /*194f0*/  LDL.64 R18, [R1+0x790] ;  /* 0x0007900001127983 */ /* 0x000ee80000100a00 */
[----:B------:R-:W-:Y:S04]  /*19500*/  LDGSTS.E [R252+0x4000], desc[UR52][R240.64], P6 ;  /* 0x04000000f0fc7fae */ /* 0x000fe8000b121874 */
[----:B------:R-:W-:Y:S04]  /*19510*/  LDGSTS.E [R252+0x4400], desc[UR52][R12.64], P6 ;  /* 0x044000000cfc7fae */ /* 0x000fe8000b121874 */
[----:B------:R-:W3:Y:S04]  /*19520*/  LDL.64 R14, [R1+0x750] ;  /* 0x00075000010e7983 */ /* 0x000ee80000100a00 */
[----:B------:R-:W3:Y:S04]  /*19530*/  LDL.64 R240, [R1+0x710] ;  /* 0x0007100001f07983 */ /* 0x000ee80000100a00 */
[----:B------:R-:W3:Y:S04]  /*19540*/  LDL.64 R12, [R1+0x6d0] ;  /* 0x0006d000010c7983 */ /* 0x000ee80000100a00 */
[----:B------:R-:W3:Y:S04]  /*19550*/  LDL.64 R6, [R1+0x4d0] ;  /* 0x0004d00001067983 */ /* 0x000ee80000100a00 */
[----:B------:R-:W3:Y:S01]  /*19560*/  LDL.64 R126, [R1+0x490] ;  /* 0x00049000017e7983 */ /* 0x000ee20000100a00 */
[----:B------:R-:W-:-:S03]  /*19570*/  VIADD R245, R245, UR54 ;  /* 0x00000036f5f57c36 */ /* 0x000fc60008000000 */
[----:B--2---:R-:W-:Y:S04]  /*19580*/  LDGSTS.E [R252+0x4800], desc[UR52][R16.64], P6 ;  /* 0x0480000010fc7fae */ /* 0x004fe8000b121874 */
[----:B------:R1:W-:Y:S04]  /*19590*/  STL.64 [R1+0x1528], R16 ;  /* 0x0015281001007387 */ /* 0x0003e80000100a00 */
[----:B----4-:R-:W-:Y:S04]  /*195a0*/  LDGSTS.E [R252+0x4c00], desc[UR52][R32.64], P6 ;  /* 0x04c0000020fc7fae */ /* 0x010fe8000b121874 */
[----:B------:R-:W-:Y:S04]  /*195b0*/  LDGSTS.E [R252+0x5000], desc[UR52][R48.64], P6 ;  /* 0x0500000030fc7fae */ /* 0x000fe8000b121874 */
[----:B-1----:R-:W2:Y:S04]  /*195c0*/  LDL.LU.64 R16, [R1+0x18] ;  /* 0x0000180001107983 */ /* 0x002ea80000300a00 */
[----:B------:R1:W-:Y:S04]  /*195d0*/  STL.64 [R1+0x1530], R32 ;  /* 0x0015302001007387 */ /* 0x0003e80000100a00 */
[----:B------:R-:W-:Y:S04]  /*195e0*/  LDGSTS.E [R252+0x5400], desc[UR52][R64.64], P6 ;  /* 0x0540000040fc7fae */ /* 0x000fe8000b121874 */
[----:B------:R-:W-:Y:S04]  /*195f0*/  LDGSTS.E [R252+0x5800], desc[UR52][R80.64], P6 ;  /* 0x0580000050fc7fae */ /* 0x000fe8000b121874 */
[----:B-1----:R-:W4:Y:S04]  /*19600*/  LDL.LU.64 R32, [R1+0x20] ;  /* 0x0000200001207983 */ /* 0x002f280000300a00 */
[----:B------:R1:W-:Y:S04]  /*19610*/  STL.64 [R1+0x1538], R48 ;  /* 0x0015383001007387 */ /* 0x0003e80000100a00 */
[----:B------:R-:W-:Y:S04]  /*19620*/  LDGSTS.E [R252+0x5c00], desc[UR52][R96.64], P6 ;  /* 0x05c0000060fc7fae */ /* 0x000fe8000b121874 */
[----:B------:R-:W-:Y:S04]  /*19630*/  LDGSTS.E [R252+0x6000], desc[UR52][R112.64], P6 ;  /* 0x0600000070fc7fae */ /* 0x000fe8000b121874 */
[----:B-1----:R-:W2:Y:S04]  /*19640*/  LDL.64 R48, [R1+0x510] ;  /* 0x0005100001307983 */ /* 0x002ea80000100a00 */
[----:B------:R1:W-:Y:S04]  /*19650*/  STL.64 [R1+0x1540], R64 ;  /* 0x0015404001007387 */ /* 0x0003e80000100a00 */
[----:B------:R-:W-:Y:S04]  /*19660*/  LDGSTS.E [R252+0x6400], desc[UR52][R130.64], P6 ;  /* 0x0640000082fc7fae */ /* 0x000fe8000b121874 */
[----:B------:R-:W-:Y:S04]  /*19670*/  LDGSTS.E [R252+0x6800], desc[UR52][R146.64], P6 ;  /* 0x0680000092fc7fae */ /* 0x000fe8000b121874 */
[----:B-1----:R-:W4:Y:S04]  /*19680*/  LDL.64 R64, [R1+0x550] ;  /* 0x0005500001407983 */ /* 0x002f280000100a00 */
[----:B------:R1:W-:Y:S04]  /*19690*/  STL.64 [R1+0x1548], R80 ;  /* 0x0015485001007387 */ /* 0x0003e80000100a00 */
[----:B------:R-:W-:Y:S04]  /*196a0*/  LDGSTS.E [R252+0x6c00], desc[UR52][R162.64], P6 ;  /* 0x06c00000a2fc7fae */ /* 0x000fe8000b121874 */
[----:B------:R-:W-:Y:S04]  /*196b0*/  LDGSTS.E [R252+0x7000], desc[UR52][R178.64], P6 ;  /* 0x07000000b2fc7fae */ /* 0x000fe8000b121874 */
[----:B-1----:R-:W2:Y:S04]  /*196c0*/  LDL.64 R80, [R1+0x590] ;  /* 0x0005900001507983 */ /* 0x002ea80000100a00 */
[----:B------:R1:W-:Y:S04]  /*196d0*/  STL.64 [R1+0x1550], R96 ;  /* 0x0015506001007387 */ /* 0x0003e80000100a00 */
[----:B------:R-:W-:Y:S04]  /*196e0*/  LDGSTS.E [R252+0x7400], desc[UR52][R194.64], P6 ;  /* 0x07400000c2fc7fae */ /* 0x000fe8000b121874 */
[----:B------:R-:W-:Y:S04]  /*196f0*/  LDGSTS.E [R252+0x7800], desc[UR52][R210.64], P6 ;  /* 0x07800000d2fc7fae */ /* 0x000fe8000b121874 */
[----:B-1----:R-:W4:Y:S04]  /*19700*/  LDL.LU.64 R96, [R1+0x440] ;  /* 0x0004400001607983 */ /* 0x002f280000300a00 */
[----:B------:R1:W-:Y:S04]  /*19710*/  STL.64 [R1+0x1558], R112 ;  /* 0x0015587001007387 */ /* 0x0003e80000100a00 */
[----:B------:R-:W-:Y:S04]  /*19720*/  LDGSTS.E [R252+0x7c00], desc[UR52][R226.64], P6 ;  /* 0x07c00000e2fc7fae */ /* 0x000fe8000b121874 */
[----:B---3--:R-:W-:Y:S04]  /*19730*/  LDGSTS.E [R245+0x80], desc[UR52][R24.64], P6 ;  /* 0x0008000018f57fae */ /* 0x008fe8000b121874 */
[----:B-1----:R-:W3:Y:S04]  /*19740*/  LDL.LU.64 R112, [R1+0x448] ;  /* 0x0004480001707983 */ /* 0x002ee80000300a00 */
[----:B------:R1:W-:Y:S04]  /*19750*/  STL.64 [R1+0x1560], R130 ;  /* 0x0015608201007387 */ /* 0x0003e80000100a00 */
[----:B------:R-:W-:Y:S04]  /*19760*/  LDGSTS.E [R245+0x480], desc[UR52][R22.64], P6 ;  /* 0x0048000016f57fae */ /* 0x000fe8000b121874 */
[----:B------:R-:W-:Y:S04]  /*19770*/  LDGSTS.E [R245+0x880], desc[UR52][R20.64], P6 ;  /* 0x0088000014f57fae */ /* 0x000fe8000b121874 */
[----:B-1----:R-:W3:Y:S04]  /*19780*/  LDL.LU.64 R130, [R1+0x450] ;  /* 0x0004500001827983 */ /* 0x002ee80000300a00 */
        /* <DEDUP_REMOVED lines=9> */
[----:B-1----:R-:W3:Y:S04]  /*19820*/  LDL.64 R178, [R1+0x650] ;  /* 0x0006500001b27983 */ /* 0x002ee80000100a00 */
[----:B------:R1:W-:Y:S04]  /*19830*/  STL.64 [R1+0x1580], R194 ;  /* 0x001580c201007387 */ /* 0x0003e80000100a00 */
[----:B-1----:R-:W2:Y:S04]  /*19840*/  LDL.64 R194, [R1+0x690] ;  /* 0x0006900001c27983 */ /* 0x002ea80000100a00 */
[----:B------:R1:W-:Y:S04]  /*19850*/  STL.64 [R1+0x1588], R210 ;  /* 0x001588d201007387 */ /* 0x0003e80000100a00 */
[----:B-1----:R-:W4:Y:S04]  /*19860*/  LDL.LU.64 R210, [R1+0x480] ;  /* 0x0004800001d27983 */ /* 0x002f280000300a00 */
[----:B------:R1:W-:Y:S04]  /*19870*/  STL.64 [R1+0x1590], R226 ;  /* 0x001590e201007387 */ /* 0x0003e80000100a00 */
[----:B-1----:R-:W4:Y:S04]  /*19880*/  LDL.LU.64 R226, [R1+0x488] ;  /* 0x0004880001e27983 */ /* 0x002f280000300a00 */
[----:B------:R-:W4:Y:S04]  /*19890*/  LDL.LU.64 R24, [R1+0x1870] ;  /* 0x0018700001187983 */ /* 0x000f280000300a00 */
[----:B------:R-:W4:Y:S04]  /*198a0*/  LDL.LU.64 R22, [R1+0x1868] ;  /* 0x0018680001167983 */ /* 0x000f280000300a00 */
[----:B------:R-:W4:Y:S04]  /*198b0*/  LDL.LU.64 R20, [R1+0x1860] ;  /* 0x0018600001147983 */ /* 0x000f280000300a00 */
[----:B------:R-:W4:Y:S04]  /*198c0*/  LDL.LU.64 R18, [R1+0x1858] ;  /* 0x0018580001127983 */ /* 0x000f280000300a00 */
[----:B------:R-:W4:Y:S04]  /*198d0*/  LDL.LU.64 R14, [R1+0x1850] ;  /* 0x00185000010e7983 */ /* 0x000f280000300a00 */
[----:B------:R-:W4:Y:S04]  /*198e0*/  LDL.LU.64 R240, [R1+0x1848] ;  /* 0x0018480001f07983 */ /* 0x000f280000300a00 */
[----:B------:R-:W4:Y:S04]  /*198f0*/  LDL.LU.64 R12, [R1+0x1840] ;  /* 0x00184000010c7983 */ /* 0x000f280000300a00 */
[----:B--2---:R-:W-:Y:S04]  /*19900*/  LDGSTS.E [R245+0x1c80], desc[UR52][R194.64], P6 ;  /* 0x01c80000c2f57fae */ /* 0x004fe8000b121874 */
[----:B---3--:R-:W-:Y:S04]  /*19910*/  LDGSTS.E [R245+0x2080], desc[UR52][R178.64], P6 ;  /* 0x02080000b2f57fae */ /* 0x008fe8000b121874 */
[----:B----4-:R-:W-:Y:S04]  /*19920*/  LDGSTS.E [R245+0x2480], desc[UR52][R162.64], P6 ;  /* 0x02480000a2f57fae */ /* 0x010fe8000b121874 */
[----:B------:R-:W-:Y:S04]  /*19930*/  LDGSTS.E [R245+0x2880], desc[UR52][R146.64], P6 ;  /* 0x0288000092f57fae */ /* 0x000fe8000b121874 */
[----:B------:R-:W-:Y:S04]  /*19940*/  LDGSTS.E [R245+0x2c80], desc[UR52][R80.64], P6 ;  /* 0x02c8000050f57fae */ /* 0x000fe8000b121874 */
[----:B------:R-:W-:Y:S04]  /*19950*/  LDGSTS.E [R245+0x3080], desc[UR52][R64.64], P6 ;  /* 0x0308000040f57fae */ /* 0x000fe8000b121874 */
[----:B------:R-:W-:Y:S04]  /*19960*/  LDGSTS.E [R245+0x3480], desc[UR52][R48.64], P6 ;  /* 0x0348000030f57fae */ /* 0x000fe8000b121874 */
[----:B------:R-:W-:Y:S04]  /*19970*/  LDGSTS.E [R245+0x3880], desc[UR52][R6.64], P6 ;  /* 0x0388000006f57fae */ /* 0x000fe8000b121874 */
[----:B------:R-:W-:Y:S04]  /*19980*/  LDGSTS.E [R245+0x3c80], desc[UR52][R126.64], P6 ;  /* 0x03c800007ef57fae */ /* 0x000fe8000b121874 */
[----:B------:R-:W2:Y:S04]  /*19990*/  LDL.64 R194, [R1+0x748] ;  /* 0x0007480001c27983 */ /* 0x000ea80000100a00 */
[----:B------:R-:W3:Y:S04]  /*199a0*/  LDL.64 R178, [R1+0x708] ;  /* 0x0007080001b27983 */ /* 0x000ee80000100a00 */
[----:B------:R-:W4:Y:S04]  /*199b0*/  LDL.64 R162, [R1+0x6c8] ;  /* 0x0006c80001a27983 */ /* 0x000f280000100a00 */
[----:B------:R-:W4:Y:S04]  /*199c0*/  LDL.64 R80, [R1+0x648] ;  /* 0x0006480001507983 */ /* 0x000f280000100a00 */
[----:B------:R-:W4:Y:S04]  /*199d0*/  LDL.64 R64, [R1+0x608] ;  /* 0x0006080001407983 */ /* 0x000f280000100a00 */
[----:B------:R-:W4:Y:S04]  /*199e0*/  LDL.64 R48, [R1+0x5c8] ;  /* 0x0005c80001307983 */ /* 0x000f280000100a00 */
[----:B------:R-:W4:Y:S04]  /*199f0*/  LDL.64 R6, [R1+0x588] ;  /* 0x0005880001067983 */ /* 0x000f280000100a00 */
[----:B------:R-:W4:Y:S04]  /*19a00*/  LDL.64 R126, [R1+0x548] ;  /* 0x00054800017e7983 */ /* 0x000f280000100a00 */
[----:B------:R-:W4:Y:S04]  /*19a10*/  LDL.LU.64 R146, [R1+0x540] ;  /* 0x0005400001927983 */ /* 0x000f280000300a00 */
[----:B------:R-:W-:Y:S04]  /*19a20*/  LDGSTS.E [R245+0x4080], desc[UR52][R130.64], P6 ;  /* 0x0408000082f57fae */ /* 0x000fe8000b121874 */
[----:B------:R1:W-:Y:S04]  /*19a30*/  STL.64 [R1+0x1598], R130 ;  /* 0x0015988201007387 */ /* 0x0003e80000100a00 */
[----:B------:R-:W-:Y:S04]  /*19a40*/  LDGSTS.E [R245+0x4480], desc[UR52][R32.64], P6 ;  /* 0x0448000020f57fae */ /* 0x000fe8000b121874 */
[----:B------:R-:W-:Y:S04]  /*19a50*/  LDGSTS.E [R245+0x4880], desc[UR52][R18.64], P6 ;  /* 0x0488000012f57fae */ /* 0x000fe8000b121874 */
[----:B-1----:R-:W2:Y:S04]  /*19a60*/  LDL.64 R130, [R1+0x788] ;  /* 0x0007880001827983 */ /* 0x002ea80000100a00 */
[----:B------:R1:W-:Y:S04]  /*19a70*/  STL.64 [R1+0x15a0], R32 ;  /* 0x0015a02001007387 */ /* 0x0003e80000100a00 */
[----:B------:R-:W-:Y:S04]  /*19a80*/  LDGSTS.E [R245+0x4c80], desc[UR52][R34.64], P6 ;  /* 0x04c8000022f57fae */ /* 0x000fe8000b121874 */
[----:B------:R-:W-:Y:S04]  /*19a90*/  LDGSTS.E [R245+0x5080], desc[UR52][R50.64], P6 ;  /* 0x0508000032f57fae */ /* 0x000fe8000b121874 */
[----:B-1----:R-:W3:Y:S04]  /*19aa0*/  LDL.64 R32, [R1+0x7c8] ;  /* 0x0007c80001207983 */ /* 0x002ee80000100a00 */
        /* <DEDUP_REMOVED lines=8> */
[----:B------:R-:W-:Y:S04]  /*19b30*/  STL.64 [R1+0x15b8], R50 ;  /* 0x0015b83201007387 */ /* 0x000fe80000100a00 */
[----:B------:R-:W-:Y:S04]  /*19b40*/  STL.64 [R1+0x15c0], R66 ;  /* 0x0015c04201007387 */ /* 0x000fe80000100a00 */
[----:B------:R1:W-:Y:S04]  /*19b50*/  STL.64 [R1+0x15c8], R82 ;  /* 0x0015c85201007387 */ /* 0x0003e80000100a00 */
[----:B------:R-:W-:Y:S04]  /*19b60*/  LDGSTS.E [R245+0x6480], desc[UR52][R132.64], P6 ;  /* 0x0648000084f57fae */ /* 0x000fe8000b121874 */
[----:B------:R-:W-:Y:S04]  /*19b70*/  LDGSTS.E [R245+0x6880], desc[UR52][R148.64], P6 ;  /* 0x0688000094f57fae */ /* 0x000fe8000b121874 */
[----:B-1----:R-:W3:Y:S04]  /*19b80*/  LDL.LU.64 R82, [R1+0x4c0] ;  /* 0x0004c00001527983 */ /* 0x002ee80000300a00 */
[----:B------:R1:W-:Y:S04]  /*19b90*/  STL.64 [R1+0x15d0], R98 ;  /* 0x0015d06201007387 */ /* 0x0003e80000100a00 */
[----:B------:R-:W-:Y:S04]  /*19ba0*/  LDGSTS.E [R245+0x6c80], desc[UR52][R164.64], P6 ;  /* 0x06c80000a4f57fae */ /* 0x000fe8000b121874 */
[----:B------:R-:W-:Y:S04]  /*19bb0*/  LDGSTS.E [R245+0x7080], desc[UR52][R180.64], P6 ;  /* 0x07080000b4f57fae */ /* 0x000fe8000b121874 */
[----:B-1----:R-:W3:Y:S04]  /*19bc0*/  LDL.LU.64 R98, [R1+0x4c8] ;  /* 0x0004c80001627983 */ /* 0x002ee80000300a00 */
[----:B------:R-:W-:Y:S04]  /*19bd0*/  STL.64 [R1+0x15d8], R114 ;  /* 0x0015d87201007387 */ /* 0x000fe80000100a00 */
[----:B------:R-:W-:Y:S04]  /*19be0*/  STL.64 [R1+0x15e0], R132 ;  /* 0x0015e08401007387 */ /* 0x000fe80000100a00 */
[----:B------:R-:W-:Y:S04]  /*19bf0*/  STL.64 [R1+0x15e8], R148 ;  /* 0x0015e89401007387 */ /* 0x000fe80000100a00 */
[----:B------:R-:W-:Y:S04]  /*19c00*/  STL.64 [R1+0x15f0], R164 ;  /* 0x0015f0a401007387 */ /* 0x000fe80000100a00 */
[----:B------:R-:W-:Y:S04]  /*19c10*/  STL.64 [R1+0x15f8], R180 ;  /* 0x0015f8b401007387 */ /* 0x000fe80000100a00 */
[----:B------:R-:W-:Y:S04]  /*19c20*/  LDGSTS.E [R245+0x7480], desc[UR52][R196.64], P6 ;  /* 0x07480000c4f57fae */ /* 0x000fe8000b121874 */
[----:B------:R1:W-:Y:S04]  /*19c30*/  STL.64 [R1+0x1600], R196 ;  /* 0x001600c401007387 */ /* 0x0003e80000100a00 */
[----:B------:R-:W-:Y:S01]  /*19c40*/  LDGSTS.E [R245+0x7880], desc[UR52][R212.64], P6 ;  /* 0x07880000d4f57fae */ /* 0x000fe2000b121874 */
[----:B------:R-:W-:-:S03]  /*19c50*/  VIADD R246, R246, UR54 ;  /* 0x00000036f6f67c36 */ /* 0x000fc60008000000 */
[----:B------:R-:W-:Y:S04]  /*19c60*/  LDGSTS.E [R245+0x7c80], desc[UR52][R228.64], P6 ;  /* 0x07c80000e4f57fae */ /* 0x000fe8000b121874 */
[----:B-1----:R-:W3:Y:S04]  /*19c70*/  LDL.LU.64 R196, [R1+0x508] ;  /* 0x0005080001c47983 */ /* 0x002ee80000300a00 */
[----:B------:R1:W-:Y:S04]  /*19c80*/  STL.64 [R1+0x1608], R212 ;  /* 0x001608d401007387 */ /* 0x0003e80000100a00 */
[----:B-1----:R-:W3:Y:S04]  /*19c90*/  LDL.LU.64 R212, [R1+0x688] ;  /* 0x0006880001d47983 */ /* 0x002ee80000300a00 */
[----:B------:R-:W-:Y:S04]  /*19ca0*/  STL.64 [R1+0x17c8], R244 ;  /* 0x0017c8f401007387 */ /* 0x000fe80000100a00 */
[----:B------:R-:W-:Y:S04]  /*19cb0*/  STL.64 [R1+0x1610], R228 ;  /* 0x001610e401007387 */ /* 0x000fe80000100a00 */
[----:B--2---:R-:W-:Y:S04]  /*19cc0*/  LDGSTS.E [R246+0x100], desc[UR52][R34.64], P6 ;  /* 0x0010000022f67fae */ /* 0x004fe8000b121874 */
[----:B----4-:R-:W-:Y:S04]  /*19cd0*/  LDGSTS.E [R246+0x500], desc[UR52][R18.64], P6 ;  /* 0x0050000012f67fae */ /* 0x010fe8000b121874 */
[----:B---3--:R-:W-:Y:S04]  /*19ce0*/  LDGSTS.E [R246+0x900], desc[UR52][R32.64], P6 ;  /* 0x0090000020f67fae */ /* 0x008fe8000b121874 */
[----:B------:R-:W-:Y:S04]  /*19cf0*/  LDGSTS.E [R246+0xd00], desc[UR52][R130.64], P6 ;  /* 0x00d0000082f67fae */ /* 0x000fe8000b121874 */
        /* <DEDUP_REMOVED lines=8> */
[----:B------:R1:W-:Y:S04]  /*19d80*/  STL.64 [R1+0x1700], R212 ;  /* 0x001700d401007387 */ /* 0x0003e80000100a00 */
        /* <DEDUP_REMOVED lines=9> */
[----:B------:R-:W4:Y:S04]  /*19e20*/  LDL.64 R126, [R1+0x10] ;  /* 0x00001000017e7983 */ /* 0x000f280000100a00 */
[----:B-1----:R-:W4:Y:S04]  /*19e30*/  LDL.LU.64 R212, [R1+0x740] ;  /* 0x0007400001d47983 */ /* 0x002f280000300a00 */
[----:B------:R-:W-:Y:S04]  /*19e40*/  LDGSTS.E [R246+0x3500], desc[UR52][R196.64], P6 ;  /* 0x03500000c4f67fae */ /* 0x000fe8000b121874 */
[----:B------:R-:W-:Y:S04]  /*19e50*/  STL.64 [R1+0x1618], R196 ;  /* 0x001618c401007387 */ /* 0x000fe80000100a00 */
[----:B------:R-:W-:Y:S04]  /*19e60*/  LDGSTS.E [R246+0x3900], desc[UR52][R98.64], P6 ;  /* 0x0390000062f67fae */ /* 0x000fe8000b121874 */
[----:B------:R-:W-:Y:S04]  /*19e70*/  STL.64 [R1+0x1620], R98 ;  /* 0x0016206201007387 */ /* 0x000fe80000100a00 */
[----:B------:R-:W-:Y:S04]  /*19e80*/  LDGSTS.E [R246+0x3d00], desc[UR52][R226.64], P6 ;  /* 0x03d00000e2f67fae */ /* 0x000fe8000b121874 */
[----:B------:R-:W-:Y:S04]  /*19e90*/  STL.64 [R1+0x1628], R226 ;  /* 0x001628e201007387 */ /* 0x000fe80000100a00 */
[----:B------:R-:W-:Y:S04]  /*19ea0*/  LDGSTS.E [R246+0x4100], desc[UR52][R112.64], P6 ;  /* 0x0410000070f67fae */ /* 0x000fe8000b121874 */
[----:B------:R-:W-:Y:S04]  /*19eb0*/  STL.64 [R1+0x1630], R112 ;  /* 0x0016307001007387 */ /* 0x000fe80000100a00 */
[----:B------:R-:W-:Y:S04]  /*19ec0*/  LDGSTS.E [R246+0x4500], desc[UR52][R16.64], P6 ;  /* 0x0450000010f67fae */ /* 0x000fe8000b121874 */
[----:B------:R1:W-:Y:S04]  /*19ed0*/  STL.64 [R1+0x1638], R16 ;  /* 0x0016381001007387 */ /* 0x0003e80000100a00 */
[----:B------:R-:W-:Y:S04]  /*19ee0*/  LDGSTS.E [R246+0x4900], desc[UR52][R20.64], P6 ;  /* 0x0490000014f67fae */ /* 0x000fe8000b121874 */
[----:B------:R-:W-:Y:S04]  /*19ef0*/  LDGSTS.E [R246+0x4d00], desc[UR52][R36.64], P6 ;  /* 0x04d0000024f67fae */ /* 0x000fe8000b121874 */
[----:B-1----:R-:W4:Y:S04]  /*19f00*/  LDL.LU.64 R16, [R1+0x6c0] ;  /* 0x0006c00001107983 */ /* 0x002f280000300a00 */
[----:B------:R-:W-:Y:S04]  /*19f10*/  STL.64 [R1+0x1640], R20 ;  /* 0x0016401401007387 */ /* 0x000fe80000100a00 */
        /* <DEDUP_REMOVED lines=8> */
[----:B------:R1:W-:Y:S04]  /*19fa0*/  STL.64 [R1+0x1660], R84 ;  /* 0x0016605401007387 */ /* 0x0003e80000100a00 */
[----:B------:R-:W-:Y:S04]  /*19fb0*/  LDGSTS.E [R246+0x6100], desc[UR52][R116.64], P6 ;  /* 0x0610000074f67fae */ /* 0x000fe8000b121874 */
[----:B------:R-:W-:Y:S04]  /*19fc0*/  LDGSTS.E [R246+0x6500], desc[UR52][R134.64], P6 ;  /* 0x0650000086f67fae */ /* 0x000fe8000b121874 */
[----:B-1----:R-:W4:Y:S04]  /*19fd0*/  LDL.LU.64 R84, [R1+0x640] ;  /* 0x0006400001547983 */ /* 0x002f280000300a00 */
[----:B------:R-:W-:Y:S04]  /*19fe0*/  STL.64 [R1+0x1668], R100 ;  /* 0x0016686401007387 */ /* 0x000fe80000100a00 */
[----:B------:R-:W-:Y:S04]  /*19ff0*/  STL.64 [R1+0x1670], R116 ;  /* 0x0016707401007387 */ /* 0x000fe80000100a00 */
[----:B------:R-:W-:Y:S04]  /*1a000*/  STL.64 [R1+0x1678], R134 ;  /* 0x0016788601007387 */ /* 0x000fe80000100a00 */
[----:B------:R-:W-:Y:S04]  /*1a010*/  LDGSTS.E [R246+0x6900], desc[UR52][R150.64], P6 ;  /* 0x0690000096f67fae */ /* 0x000fe8000b121874 */
[----:B------:R-:W-:Y:S04]  /*1a020*/  STL.64 [R1+0x1680], R150 ;  /* 0x0016809601007387 */ /* 0x000fe80000100a00 */
[----:B------:R-:W-:Y:S04]  /*1a030*/  LDGSTS.E [R246+0x6d00], desc[UR52][R166.64], P6 ;  /* 0x06d00000a6f67fae */ /* 0x000fe8000b121874 */
[----:B------:R1:W-:Y:S01]  /*1a040*/  STL.64 [R1+0x1688], R166 ;  /* 0x001688a601007387 */ /* 0x0003e20000100a00 */
[----:B------:R-:W-:-:S03]  /*1a050*/  VIADD R247, R247, UR54 ;  /* 0x00000036f7f77c36 */ /* 0x000fc60008000000 */
[----:B------:R-:W-:Y:S04]  /*1a060*/  LDGSTS.E [R246+0x7100], desc[UR52][R182.64], P6 ;  /* 0x07100000b6f67fae */ /* 0x000fe8000b121874 */
[----:B------:R-:W-:Y:S04]  /*1a070*/  LDGSTS.E [R246+0x7500], desc[UR52][R198.64], P6 ;  /* 0x07500000c6f67fae */ /* 0x000fe8000b121874 */
[----:B-1----:R-:W4:Y:S04]  /*1a080*/  LDL.LU.64 R166, [R1+0x5c0] ;  /* 0x0005c00001a67983 */ /* 0x002f280000300a00 */
[----:B------:R-:W-:Y:S04]  /*1a090*/  LDGSTS.E [R246+0x7900], desc[UR52][R214.64], P6 ;  /* 0x07900000d6f67fae */ /* 0x000fe8000b121874 */
[----:B------:R-:W-:Y:S04]  /*1a0a0*/  LDGSTS.E [R246+0x7d00], desc[UR52][R230.64], P6 ;  /* 0x07d00000e6f67fae */ /* 0x000fe8000b121874 */
[----:B------:R-:W-:Y:S04]  /*1a0b0*/  STL.64 [R1+0x1690], R182 ;  /* 0x001690b601007387 */ /* 0x000fe80000100a00 */
[----:B------:R-:W-:Y:S04]  /*1a0c0*/  STL.64 [R1+0x1698], R198 ;  /* 0x001698c601007387 */ /* 0x000fe80000100a00 */
[----:B------:R-:W-:Y:S04]  /*1a0d0*/  STL.64 [R1+0x16a0], R214 ;  /* 0x0016a0d601007387 */ /* 0x000fe80000100a00 */
[----:B------:R-:W-:Y:S04]  /*1a0e0*/  STL.64 [R1+0x16a8], R230 ;  /* 0x0016a8e601007387 */ /* 0x000fe80000100a00 */
[----:B--2---:R-:W-:Y:S04]  /*1a0f0*/  LDGSTS.E [R247+0x180], desc[UR52][R130.64], P6 ;  /* 0x0018000082f77fae */ /* 0x004fe8000b121874 */
[----:B---3--:R-:W-:Y:S04]  /*1a100*/  LDGSTS.E [R247+0x580], desc[UR52][R194.64], P6 ;  /* 0x00580000c2f77fae */ /* 0x008fe8000b121874 */
[----:B----4-:R-:W-:Y:S04]  /*1a110*/  LDGSTS.E [R247+0x980], desc[UR52][R178.64], P6 ;  /* 0x00980000b2f77fae */ /* 0x010fe8000b121874 */
[----:B------:R-:W-:Y:S04]  /*1a120*/  LDGSTS.E [R247+0xd80], desc[UR52][R162.64], P6 ;  /* 0x00d80000a2f77fae */ /* 0x000fe8000b121874 */
[----:B------:R-:W-:Y:S04]  /*1a130*/  LDGSTS.E [R247+0x1180], desc[UR52][R212.64], P6 ;  /* 0x01180000d4f77fae */ /* 0x000fe8000b121874 */
[----:B------:R-:W-:Y:S04]  /*1a140*/  LDGSTS.E [R247+0x1580], desc[UR52][R80.64], P6 ;  /* 0x0158000050f77fae */ /* 0x000fe8000b121874 */
[----:B------:R-:W-:Y:S04]  /*1a150*/  STL.64 [R1+0x1748], R212 ;  /* 0x001748d401007387 */ /* 0x000fe80000100a00 */
[----:B------:R-:W-:Y:S04]  /*1a160*/  LDGSTS.E [R247+0x1980], desc[UR52][R16.64], P6 ;  /* 0x0198000010f77fae */ /* 0x000fe8000b121874 */
[----:B------:R-:W-:Y:S04]  /*1a170*/  LDGSTS.E [R247+0x1d80], desc[UR52][R64.64], P6 ;  /* 0x01d8000040f77fae */ /* 0x000fe8000b121874 */
[----:B------:R1:W-:Y:S04]  /*1a180*/  STL.64 [R1+0x1718], R16 ;  /* 0x0017181001007387 */ /* 0x0003e80000100a00 */
[----:B------:R-:W-:Y:S04]  /*1a190*/  LDGSTS.E [R247+0x2180], desc[UR52][R84.64], P6 ;  /* 0x0218000054f77fae */ /* 0x000fe8000b121874 */
[----:B------:R-:W-:Y:S04]  /*1a1a0*/  LDGSTS.E [R247+0x2580], desc[UR52][R48.64], P6 ;  /* 0x0258000030f77fae */ /* 0x000fe8000b121874 */
[----:B------:R-:W-:Y:S04]  /*1a1b0*/  STL.64 [R1+0x16d8], R84 ;  /* 0x0016d85401007387 */ /* 0x000fe80000100a00 */
[----:B------:R-:W-:Y:S04]  /*1a1c0*/  LDGSTS.E [R247+0x2980], desc[UR52][R166.64], P6 ;  /* 0x02980000a6f77fae */ /* 0x000fe8000b121874 */
        /* <DEDUP_REMOVED lines=11> */
[----:B------:R-:W-:Y:S04]  /*1a280*/  STL.64 [R1+0x16e0], R96 ;  /* 0x0016e06001007387 */ /* 0x000fe80000100a00 */
[----:B------:R-:W-:Y:S04]  /*1a290*/  LDGSTS.E [R247+0x4580], desc[UR52][R126.64], P6 ;  /* 0x045800007ef77fae */ /* 0x000fe8000b121874 */
[----:B------:R-:W3:Y:S04]  /*1a2a0*/  LDL.64 R64, [R1+0x7f8] ;  /* 0x0007f80001407983 */ /* 0x000ee80000100a00 */
[----:B------:R-:W4:Y:S04]  /*1a2b0*/  LDL.64 R6, [R1+0x7b8] ;  /* 0x0007b80001067983 */ /* 0x000f280000100a00 */
[----:B------:R-:W4:Y:S04]  /*1a2c0*/  LDL.64 R126, [R1+0x8] ;  /* 0x00000800017e7983 */ /* 0x000f280000100a00 */
[----:B-1----:R-:W3:Y:S04]  /*1a2d0*/  LDL.LU.64 R16, [R1+0x778] ;  /* 0x0007780001107983 */ /* 0x002ee80000300a00 */
[----:B------:R-:W4:Y:S04]  /*1a2e0*/  LDL.LU.64 R228, [R1+0x738] ;  /* 0x0007380001e47983 */ /* 0x000f280000300a00 */
[----:B------:R-:W4:Y:S04]  /*1a2f0*/  LDL.LU.64 R114, [R1+0x6f8] ;  /* 0x0006f80001727983 */ /* 0x000f280000300a00 */
[----:B--2---:R-:W2:Y:S04]  /*1a300*/  LDL.LU.64 R210, [R1+0x638] ;  /* 0x0006380001d27983 */ /* 0x004ea80000300a00 */
[----:B------:R-:W2:Y:S04]  /*1a310*/  LDL.LU.64 R230, [R1+0x5f8] ;  /* 0x0005f80001e67983 */ /* 0x000ea80000300a00 */
[----:B------:R-:W2:Y:S04]  /*1a320*/  LDL.LU.64 R150, [R1+0x5b8] ;  /* 0x0005b80001967983 */ /* 0x000ea80000300a00 */
[----:B------:R-:W2:Y:S04]  /*1a330*/  LDL.LU.64 R52, [R1+0x578] ;  /* 0x0005780001347983 */ /* 0x000ea80000300a00 */
[----:B------:R-:W2:Y:S04]  /*1a340*/  LDL.LU.64 R112, [R1+0x538] ;  /* 0x0005380001707983 */ /* 0x000ea80000300a00 */
[----:B------:R-:W2:Y:S04]  /*1a350*/  LDL.LU.64 R48, [R1+0x4f8] ;  /* 0x0004f80001307983 */ /* 0x000ea80000300a00 */
[----:B------:R-:W2:Y:S04]  /*1a360*/  LDL.LU.64 R66, [R1+0x4b8] ;  /* 0x0004b80001427983 */ /* 0x000ea80000300a00 */
[----:B------:R-:W2:Y:S04]  /*1a370*/  LDL.LU.64 R194, [R1+0x478] ;  /* 0x0004780001c27983 */ /* 0x000ea80000300a00 */
[----:B------:R-:W2:Y:S04]  /*1a380*/  LDL.LU.64 R80, [R1+0x438] ;  /* 0x0004380001507983 */ /* 0x000ea80000300a00 */
        /* <DEDUP_REMOVED lines=8> */
[----:B-1----:R-:W2:Y:S04]  /*1a410*/  LDL.LU.64 R54, [R1+0x678] ;  /* 0x0006780001367983 */ /* 0x002ea80000300a00 */
[----:B------:R-:W-:Y:S04]  /*1a420*/  STL.64 [R1+0x1708], R70 ;  /* 0x0017084601007387 */ /* 0x000fe80000100a00 */
[----:B------:R1:W-:Y:S04]  /*1a430*/  STL.64 [R1+0x1710], R86 ;  /* 0x0017105601007387 */ /* 0x0003e80000100a00 */
[----:B------:R-:W-:Y:S04]  /*1a440*/  LDGSTS.E [R247+0x5d80], desc[UR52][R102.64], P6 ;  /* 0x05d8000066f77fae */ /* 0x000fe8000b121874 */
[----:B------:R-:W-:Y:S04]  /*1a450*/  LDGSTS.E [R247+0x6180], desc[UR52][R118.64], P6 ;  /* 0x0618000076f77fae */ /* 0x000fe8000b121874 */
[----:B-1----:R-:W2:Y:S04]  /*1a460*/  LDL.LU.64 R86, [R1+0x6b8] ;  /* 0x0006b80001567983 */ /* 0x002ea80000300a00 */
[----:B------:R-:W-:Y:S04]  /*1a470*/  STL.64 [R1+0x1720], R102 ;  /* 0x0017206601007387 */ /* 0x000fe80000100a00 */
        /* <DEDUP_REMOVED lines=15> */
[----:B-1----:R-:W3:Y:S01]  /*1a570*/  LDL.LU.64 R232, [R1+0x838] ;  /* 0x0008380001e87983 */ /* 0x002ee20000300a00 */
[----:B------:R-:W-:-:S03]  /*1a580*/  VIADD R248, R248, UR54 ;  /* 0x00000036f8f87c36 */ /* 0x000fc60008000000 */
[----:B------:R-:W-:Y:S04]  /*1a590*/  STL.64 [R1+0x14a0], R246 ;  /* 0x0014a0f601007387 */ /* 0x000fe80000100a00 */
[----:B---3--:R-:W-:Y:S04]  /*1a5a0*/  STL.64 [R1+0x17b0], R232 ;  /* 0x0017b0e801007387 */ /* 0x008fe80000100a00 */
[----:B------:R1:W-:Y:S04]  /*1a5b0*/  STL.64 [R1+0x1770], R16 ;  /* 0x0017701001007387 */ /* 0x0003e80000100a00 */
[----:B----4-:R3:W-:Y:S04]  /*1a5c0*/  STL.64 [R1+0x1778], R228 ;  /* 0x001778e401007387 */ /* 0x0107e80000100a00 */
[----:B------:R-:W-:Y:S04]  /*1a5d0*/  STL.64 [R1+0x1780], R114 ;  /* 0x0017807201007387 */ /* 0x000fe80000100a00 */
[----:B--2---:R-:W-:Y:S04]  /*1a5e0*/  STL.64 [R1+0x1788], R86 ;  /* 0x0017885601007387 */ /* 0x004fe80000100a00 */
[----:B------:R-:W-:Y:S04]  /*1a5f0*/  STL.64 [R1+0x1790], R54 ;  /* 0x0017903601007387 */ /* 0x000fe80000100a00 */
[----:B------:R-:W-:Y:S04]  /*1a600*/  LDGSTS.E [R248+0x200], desc[UR52][R232.64], P6 ;  /* 0x00200000e8f87fae */ /* 0x000fe8000b121874 */
[----:B------:R-:W-:Y:S04]  /*1a610*/  STL.64 [R1+0x1798], R210 ;  /* 0x001798d201007387 */ /* 0x000fe80000100a00 */
[----:B------:R-:W-:Y:S04]  /*1a620*/  LDGSTS.E [R248+0x600], desc[UR52][R64.64], P6 ;  /* 0x0060000040f87fae */ /* 0x000fe8000b121874 */
[----:B------:R2:W-:Y:S04]  /*1a630*/  STL.64 [R1+0x17a0], R230 ;  /* 0x0017a0e601007387 */ /* 0x0005e80000100a00 */
[----:B------:R-:W-:Y:S04]  /*1a640*/  LDGSTS.E [R248+0xa00], desc[UR52][R6.64], P6 ;  /* 0x00a0000006f87fae */ /* 0x000fe8000b121874 */
[----:B------:R-:W-:Y:S04]  /*1a650*/  STL.64 [R1+0x17a8], R150 ;  /* 0x0017a89601007387 */ /* 0x000fe80000100a00 */
[----:B------:R1:W-:Y:S04]  /*1a660*/  LDGSTS.E [R248+0xe00], desc[UR52][R16.64], P6 ;  /* 0x00e0000010f87fae */ /* 0x0003e8000b121874 */
[----:B------:R-:W-:Y:S04]  /*1a670*/  STL.64 [R1+0x17b8], R52 ;  /* 0x0017b83401007387 */ /* 0x000fe80000100a00 */
[----:B------:R3:W-:Y:S04]  /*1a680*/  LDGSTS.E [R248+0x1200], desc[UR52][R228.64], P6 ;  /* 0x01200000e4f87fae */ /* 0x0007e8000b121874 */
[----:B------:R-:W-:Y:S01]  /*1a690*/  STL.64 [R1+0x17c0], R112 ;  /* 0x0017c07001007387 */ /* 0x000fe20000100a00 */
[----:B------:R-:W-:Y:S01]  /*1a6a0*/  VIADD R249, R249, UR54 ;  /* 0x00000036f9f97c36 */ /* 0x000fe20008000000 */
[----:B------:R-:W-:Y:S01]  /*1a6b0*/  USHF.L.U32 UR6, UR6, 0x7, URZ ;  /* 0x0000000706067899 */ /* 0x000fe2000800063f */
[----:B------:R-:W-:Y:S01]  /*1a6c0*/  VIADD R250, R250, UR54 ;  /* 0x00000036fafa7c36 */ /* 0x000fe20008000000 */
[----:B------:R-:W-:Y:S01]  /*1a6d0*/  LDGSTS.E [R248+0x1600], desc[UR52][R114.64], P6 ;  /* 0x0160000072f87fae */ /* 0x000fe2000b121874 */
[----:B------:R-:W-:Y:S01]  /*1a6e0*/  VIADD R0, R0, UR54 ;  /* 0x0000003600007c36 */ /* 0x000fe20008000000 */
[----:B-1----:R-:W1:Y:S02]  /*1a6f0*/  LDC R17, c[0x0][0x230] ;  /* 0x00008c00ff117b82 */ /* 0x002e640000000800 */
[----:B------:R-:W-:Y:S04]  /*1a700*/  STL.64 [R1+0x17d0], R48 ;  /* 0x0017d03001007387 */ /* 0x000fe80000100a00 */
[----:B------:R-:W-:Y:S02]  /*1a710*/  LDGSTS.E [R248+0x1a00], desc[UR52][R86.64], P6 ;  /* 0x01a0000056f87fae */ /* 0x000fe4000b121874 */
[----:B---3--:R-:W3:Y:S02]  /*1a720*/  LDC R229, c[0x0][0x230] ;  /* 0x00008c00ffe57b82 */ /* 0x008ee40000000800 */
[----:B------:R-:W-:Y:S04]  /*1a730*/  STL.64 [R1+0x17d8], R66 ;  /* 0x0017d84201007387 */ /* 0x000fe80000100a00 */
[----:B------:R-:W-:Y:S02]  /*1a740*/  LDGSTS.E [R248+0x1e00], desc[UR52][R54.64], P6 ;  /* 0x01e0000036f87fae */ /* 0x000fe4000b121874 */
[----:B------:R-:W4:Y:S02]  /*1a750*/  LDC R16, c[0x0][0x230] ;  /* 0x00008c00ff107b82 */ /* 0x000f240000000800 */
[----:B------:R-:W-:Y:S04]  /*1a760*/  STL.64 [R1+0x17e0], R194 ;  /* 0x0017e0c201007387 */ /* 0x000fe80000100a00 */
[----:B------:R-:W-:Y:S04]  /*1a770*/  LDGSTS.E [R248+0x2200], desc[UR52][R210.64], P6 ;  /* 0x02200000d2f87fae */ /* 0x000fe8000b121874 */
[----:B------:R-:W-:Y:S04]  /*1a780*/  STL.64 [R1+0x17e8], R80 ;  /* 0x0017e85001007387 */ /* 0x000fe80000100a00 */
[----:B------:R-:W-:Y:S04]  /*1a790*/  LDGSTS.E [R248+0x2600], desc[UR52][R230.64], P6 ;  /* 0x02600000e6f87fae */ /* 0x000fe8000b121874 */
[----:B------:R-:W3:Y:S04]  /*1a7a0*/  LDL.LU.64 R216, [R1+0x830] ;  /* 0x0008300001d87983 */ /* 0x000ee80000300a00 */
[----:B------:R-:W-:Y:S04]  /*1a7b0*/  LDGSTS.E [R248+0x2a00], desc[UR52][R150.64], P6 ;  /* 0x02a0000096f87fae */ /* 0x000fe8000b121874 */
[----:B--2---:R-:W2:Y:S04]  /*1a7c0*/  LDL.LU.64 R230, [R1+0x7f0] ;  /* 0x0007f00001e67983 */ /* 0x004ea80000300a00 */
[----:B------:R-:W4:Y:S04]  /*1a7d0*/  LDL.LU.64 R136, [R1+0x7b0] ;  /* 0x0007b00001887983 */ /* 0x000f280000300a00 */
        /* <DEDUP_REMOVED lines=22> */
[----:B------:R1:W-:Y:S04]  /*1a940*/  LDGSTS.E [R248+0x4e00], desc[UR52][R40.64], P6 ;  /* 0x04e0000028f87fae */ /* 0x0003e8000b121874 */
        /* <DEDUP_REMOVED lines=12> */
[----:B------:R-:W-:Y:S04]  /*1aa10*/  STL.64 [R1+0x17f0], R24 ;  /* 0x0017f01801007387 */ /* 0x000fe80000100a00 */
[----:B------:R1:W-:Y:S04]  /*1aa20*/  STL.64 [R1+0x1800], R40 ;  /* 0x0018002801007387 */ /* 0x0003e80000100a00 */
[----:B------:R-:W-:Y:S04]  /*1aa30*/  STL.64 [R1+0x1808], R56 ;  /* 0x0018083801007387 */ /* 0x000fe80000100a00 */
[----:B------:R-:W-:Y:S04]  /*1aa40*/  STL.64 [R1+0x1810], R72 ;  /* 0x0018104801007387 */ /* 0x000fe80000100a00 */
[----:B------:R-:W-:Y:S01]  /*1aa50*/  STL.64 [R1+0x1818], R88 ;  /* 0x0018185801007387 */ /* 0x000fe20000100a00 */
[----:B------:R-:W-:Y:S01]  /*1aa60*/  IMAD.U32 R251, RZ, RZ, UR6 ;  /* 0x00000006fffb7e24 */ /* 0x000fe2000f8e00ff */
[----:B-1----:R-:W1:Y:S02]  /*1aa70*/  LDC R41, c[0x0][0x230] ;  /* 0x00008c00ff297b82 */ /* 0x002e640000000800 */
[----:B---3--:R-:W-:Y:S04]  /*1aa80*/  LDGSTS.E [R249+0x280], desc[UR52][R216.64], P6 ;  /* 0x00280000d8f97fae */ /* 0x008fe8000b121874 */
[----:B--2---:R-:W-:Y:S04]  /*1aa90*/  LDGSTS.E [R249+0x680], desc[UR52][R230.64], P6 ;  /* 0x00680000e6f97fae */ /* 0x004fe8000b121874 */
[----:B----4-:R-:W-:Y:S04]  /*1aaa0*/  LDGSTS.E [R249+0xa80], desc[UR52][R136.64], P6 ;  /* 0x00a8000088f97fae */ /* 0x010fe8000b121874 */
        /* <DEDUP_REMOVED lines=17> */
[----:B------:R-:W2:Y:S04]  /*1abc0*/  LDL.LU.64 R240, [R1+0x1838] ;  /* 0x0018380001f07983 */ /* 0x000ea80000300a00 */
[----:B------:R-:W3:Y:S04]  /*1abd0*/  LDL.64 R126, [R1+0x828] ;  /* 0x00082800017e7983 */ /* 0x000ee80000100a00 */
[----:B------:R-:W4:Y:S04]  /*1abe0*/  LDL.LU.64 R210, [R1+0x7e8] ;  /* 0x0007e80001d27983 */ /* 0x000f280000300a00 */
[----:B------:R-:W2:Y:S04]  /*1abf0*/  LDL.LU.64 R118, [R1+0x7a8] ;  /* 0x0007a80001767983 */ /* 0x000ea80000300a00 */
[----:B------:R-:W2:Y:S04]  /*1ac00*/  LDL.64 R84, [R1+0x7a0] ;  /* 0x0007a00001547983 */ /* 0x000ea80000100a00 */
[----:B------:R-:W2:Y:S04]  /*1ac10*/  LDL.LU.64 R200, [R1+0x768] ;  /* 0x0007680001c87983 */ /* 0x000ea80000300a00 */
[----:B------:R-:W2:Y:S04]  /*1ac20*/  LDL.LU.64 R152, [R1+0x728] ;  /* 0x0007280001987983 */ /* 0x000ea80000300a00 */
[----:B------:R-:W2:Y:S04]  /*1ac30*/  LDL.64 R246, [R1+0x720] ;  /* 0x0007200001f67983 */ /* 0x000ea80000100a00 */
        /* <DEDUP_REMOVED lines=32> */
[----:B------:R1:W-:Y:S04]  /*1ae40*/  STL.64 [R1+0x1478], R248 ;  /* 0x001478f801007387 */ /* 0x0003e80000100a00 */
[----:B------:R-:W2:Y:S04]  /*1ae50*/  LDL.64 R184, [R1+0x820] ;  /* 0x0008200001b87983 */ /* 0x000ea80000100a00 */
[----:B------:R-:W2:Y:S04]  /*1ae60*/  LDL.64 R212, [R1+0x7e0] ;  /* 0x0007e00001d47983 */ /* 0x000ea80000100a00 */
[----:B------:R-:W2:Y:S04]  /*1ae70*/  LDL.64 R244, [R1+0x760] ;  /* 0x0007600001f47983 */ /* 0x000ea80000100a00 */
[----:B-1----:R-:W2:Y:S04]  /*1ae80*/  LDL.64 R248, [R1+0x6e0] ;  /* 0x0006e00001f87983 */ /* 0x002ea80000100a00 */
[----:B---3--:R-:W-:Y:S04]  /*1ae90*/  LDGSTS.E [R250+0x300], desc[UR52][R126.64], P6 ;  /* 0x003000007efa7fae */ /* 0x008fe8000b121874 */
[----:B----4-:R-:W-:Y:S04]  /*1aea0*/  LDGSTS.E [R250+0x700], desc[UR52][R210.64], P6 ;  /* 0x00700000d2fa7fae */ /* 0x010fe8000b121874 */
[----:B--2---:R-:W-:Y:S04]  /*1aeb0*/  LDGSTS.E [R250+0xb00], desc[UR52][R118.64], P6 ;  /* 0x00b0000076fa7fae */ /* 0x004fe8000b121874 */
[----:B------:R-:W2:Y:S04]  /*1aec0*/  LDL.64 R126, [R1+0x6a0] ;  /* 0x0006a000017e7983 */ /* 0x000ea80000100a00 */
        /* <DEDUP_REMOVED lines=16> */
[----:B------:R-:W3:Y:S04]  /*1afd0*/  LDL.LU.64 R240, [R1+0x1830] ;  /* 0x0018300001f07983 */ /* 0x000ee80000300a00 */
        /* <DEDUP_REMOVED lines=18> */
[----:B------:R-:W-:Y:S01]  /*1b100*/  LDGSTS.E [R0+0x1780], desc[UR52][R248.64], P6 ;  /* 0x01780000f8007fae */ /* 0x000fe2000b121874 */
[----:B-1----:R-:W1:Y:S08]  /*1b110*/  LDC R245, c[0x0][0x230] ;  /* 0x00008c00fff57b82 */ /* 0x002e700000000800 */
[----:B------:R-:W4:Y:S01]  /*1b120*/  LDC R244, c[0x0][0x230] ;  /* 0x00008c00fff47b82 */ /* 0x000f220000000800 */
[----:B--2---:R-:W-:Y:S04]  /*1b130*/  LDGSTS.E [R0+0x1b80], desc[UR52][R126.64], P6 ;  /* 0x01b800007e007fae */ /* 0x004fe8000b121874 */
        /* <DEDUP_REMOVED lines=9> */
[----:B---3--:R-:W-:Y:S04]  /*1b1d0*/  LDGSTS.E [R0+0x3f80], desc[UR52][R240.64], P6 ;  /* 0x03f80000f0007fae */ /* 0x008fe8000b121874 */
        /* <DEDUP_REMOVED lines=8> */
[----:B------:R-:W-:Y:S01]  /*1b260*/  LDGSTS.E [R0+0x5f80], desc[UR52][R110.64], P6 ;  /* 0x05f800006e007fae */ /* 0x000fe2000b121874 */
[----:B-1----:R-:W-:-:S03]  /*1b270*/  VIADD R245, R245, 0xffffff79 ;  /* 0xffffff79f5f57836 */ /* 0x002fc60000000000 */
        /* <DEDUP_REMOVED lines=8> */
[----:B------:R-:W3:Y:S01]  /*1b300*/  LDL.LU.64 R114, [R1+0x400] ;  /* 0x0004000001727983 */ /* 0x000ee20000300a00 */
[----:B------:R-:W-:-:S03]  /*1b310*/  IMAD.WIDE R48, R251, 0x4, R4 ;  /* 0x00000004fb307825 */ /* 0x000fc600078e0204 */
[----:B------:R-:W3:Y:S04]  /*1b320*/  LDL.LU.64 R232, [R1+0x318] ;  /* 0x0003180001e87983 */ /* 0x000ee80000300a00 */
[----:B------:R-:W3:Y:S01]  /*1b330*/  LDL.LU.64 R184, [R1+0x310] ;  /* 0x0003100001b87983 */ /* 0x000ee20000300a00 */
[----:B----4-:R-:W-:-:S03]  /*1b340*/  VIADD R40, R244, 0xffffff5f ;  /* 0xffffff5ff4287836 */ /* 0x010fc60000000000 */
[----:B------:R-:W-:Y:S01]  /*1b350*/  STL.64 [R1+0x860], R48 ;  /* 0x0008603001007387 */ /* 0x000fe20000100a00 */
[----:B--2---:R-:W-:-:S05]  /*1b360*/  IMAD.WIDE R24, R251, 0x4, R126 ;  /* 0x00000004fb187825 */ /* 0x004fca00078e027e */
[----:B------:R1:W-:Y:S04]  /*1b370*/  STL.64 [R1+0x410], R24 ;  /* 0x0004101801007387 */ /* 0x0003e80000100a00 */
[----:B------:R-:W2:Y:S04]  /*1b380*/  LDL.LU.64 R212, [R1+0x308] ;  /* 0x0003080001d47983 */ /* 0x000ea80000300a00 */
[----:B---3--:R-:W-:Y:S01]  /*1b390*/  LDGSTS.E [R0+0x7f80], desc[UR52][R240.64], P6 ;  /* 0x07f80000f0007fae */ /* 0x008fe2000b121874 */
[----:B------:R-:W-:Y:S02]  /*1b3a0*/  ISETP.GE.U32.AND P6, PT, R245, 0x7ffffefa, PT ;  /* 0x7ffffefaf500780c */ /* 0x000fe40003fc6070 */
[----:B------:R-:W3:Y:S01]  /*1b3b0*/  LDC R245, c[0x0][0x230] ;  /* 0x00008c00fff57b82 */ /* 0x000ee20000000800 */
[----:B------:R-:W0:Y:S07]  /*1b3c0*/  LDGDEPBAR ;  /* 0x00000000000079af */ /* 0x000e2e0000000000 */
[----:B------:R-:W-:Y:S01]  /*1b3d0*/  BAR.SYNC.DEFER_BLOCKING 0x0 ;  /* 0x0000000000007b1d */ /* 0x000fe20000010000 */
[----:B---3--:R-:W-:-:S05]  /*1b3e0*/  VIADD R4, R245, 0xffffff5e ;  /* 0xffffff5ef5047836 */ /* 0x008fca0000000000 */
[----:B------:R-:W3:Y:S04]  /*1b3f0*/  LDL.LU.64 R244, [R1+0x300] ;  /* 0x0003000001f47983 */ /* 0x000ee80000300a00 */
[----:B------:R-:W4:Y:S01]  /*1b400*/  LDL.LU.64 R126, [R1+0x218] ;  /* 0x00021800017e7983 */ /* 0x000f220000300a00 */
[----:B------:R-:W-:Y:S02]  /*1b410*/  VIADD R5, R229, 0xffffff5d ;  /* 0xffffff5de5057836 */ /* 0x000fe40000000000 */
[----:B------:R-:W1:Y:S01]  /*1b420*/  LDC R229, c[0x0][0x230] ;  /* 0x00008c00ffe57b82 */ /* 0x000e620000000800 */
[----:B------:R-:W-:Y:S01]  /*1b430*/  @!PT LDS RZ, [RZ] ;  /* 0x00000000fffff984 */ /* 0x000fe20000000800 */
[----:B------:R-:W-:Y:S01]  /*1b440*/  @!PT LDS RZ, [RZ] ;  /* 0x00000000fffff984 */ /* 0x000fe20000000800 */
[----:B------:R-:W-:Y:S01]  /*1b450*/  @!PT LDS RZ, [RZ] ;  /* 0x00000000fffff984 */ /* 0x000fe20000000800 */
[----:B------:R-:W-:Y:S01]  /*1b460*/  LDGSTS.E [R2+0x70000], desc[UR52][R48.64], !P0 ;  /* 0x7000000030027fae */ /* 0x000fe2000c121874 */
[----:B------:R-:W-:-:S03]  /*1b470*/  ISETP.GE.U32.AND P0, PT, R40, 0x7ffffee0, PT ;  /* 0x7ffffee02800780c */ /* 0x000fc60003f06070 */
[----:B------:R1:W-:Y:S03]  /*1b480*/  LDGSTS.E [R2+0x70004], desc[UR52][R24.64], !P3 ;  /* 0x7000400018027fae */ /* 0x0003e6000d921874 */
[----:B------:R-:W1:Y:S01]  /*1b490*/  LDC R40, c[0x0][0x230] ;  /* 0x00008c00ff287b82 */ /* 0x000e620000000800 */
[----:B------:R-:W-:-:S07]  /*1b4a0*/  ISETP.GE.U32.AND P3, PT, R4, 0x7ffffedf, PT ;  /* 0x7ffffedf0400780c */ /* 0x000fce0003f66070 */
[----:B-1----:R-:W1:Y:S01]  /*1b4b0*/  LDC R25, c[0x0][0x230] ;  /* 0x00008c00ff197b82 */ /* 0x002e620000000800 */
[----:B------:R-:W-:-:S04]  /*1b4c0*/  IMAD.WIDE R52, R251, 0x4, R86 ;  /* 0x00000004fb347825 */ /* 0x000fc800078e0256 */
[----:B------:R-:W-:Y:S01]  /*1b4d0*/  IMAD.WIDE R48, R251, 0x4, R114 ;  /* 0x00000004fb307825 */ /* 0x000fe200078e0272 */
[----:B------:R1:W-:Y:S02]  /*1b4e0*/  STL.64 [R1+0x408], R52 ;  /* 0x0004083401007387 */ /* 0x0003e40000100a00 */
[----:B------:R-:W4:Y:S01]  /*1b4f0*/  LDC R24, c[0x0][0x230] ;  /* 0x00008c00ff187b82 */ /* 0x000f220000000800 */
[----:B------:R-:W-:Y:S01]  /*1b500*/  VIADD R4, R229, 0xffffff5c ;  /* 0xffffff5ce5047836 */ /* 0x000fe20000000000 */
[----:B------:R1:W-:Y:S01]  /*1b510*/  LDGSTS.E [R2+0x70008], desc[UR52][R52.64], !P1 ;  /* 0x7000800034027fae */ /* 0x0003e2000c921874 */
[----:B------:R-:W-:Y:S01]  /*1b520*/  ISETP.GE.U32.AND P1, PT, R5, 0x7ffffede, PT ;  /* 0x7ffffede0500780c */ /* 0x000fe20003f26070 */
[----:B------:R-:W-:Y:S02]  /*1b530*/  VIADD R5, R17, 0xffffff3f ;  /* 0xffffff3f11057836 */ /* 0x000fe40000000000 */
[----:B------:R1:W-:Y:S02]  /*1b540*/  STL.64 [R1+0x400], R48 ;  /* 0x0004003001007387 */ /* 0x0003e40000100a00 */
[----:B------:R-:W4:Y:S02]  /*1b550*/  LDC R17, c[0x0][0x230] ;  /* 0x00008c00ff117b82 */ /* 0x000f240000000800 */
[----:B------:R1:W-:Y:S01]  /*1b560*/  LDGSTS.E [R2+0x7000c], desc[UR52][R48.64], !P2 ;  /* 0x7000c00030027fae */ /* 0x0003e2000d121874 */
[----:B------:R-:W-:Y:S01]  /*1b570*/  ISETP.GE.U32.AND P2, PT, R4, 0x7ffffedd, PT ;  /* 0x7ffffedd0400780c */ /* 0x000fe20003f46070 */
[----:B------:R-:W-:-:S02]  /*1b580*/  VIADD R4, R16, 0xffffff3e ;  /* 0xffffff3e10047836 */ /* 0x000fc40000000000 */
[C---:B-1----:R-:W-:Y:S01]  /*1b590*/  IMAD.WIDE R52, R251.reuse, 0x4, R232 ;  /* 0x00000004fb347825 */ /* 0x042fe200078e02e8 */
[----:B------:R-:W4:Y:S01]  /*1b5a0*/  LDL.LU.64 R114, [R1+0x210] ;  /* 0x0002100001727983 */ /* 0x000f220000300a00 */
[----:B------:R-:W1:Y:S03]  /*1b5b0*/  LDC R16, c[0x0][0x230] ;  /* 0x00008c00ff107b82 */ /* 0x000e660000000800 */
[----:B------:R-:W4:Y:S01]  /*1b5c0*/  LDL.LU.64 R228, [R1+0x208] ;  /* 0x0002080001e47983 */ /* 0x000f220000300a00 */
[----:B------:R-:W-:-:S03]  /*1b5d0*/  IMAD.WIDE R48, R251, 0x4, R184 ;  /* 0x00000004fb307825 */ /* 0x000fc600078e02b8 */
[----:B------:R1:W-:Y:S01]  /*1b5e0*/  LDGSTS.E [R2+0x74000], desc[UR52][R52.64], !P0 ;  /* 0x7400000034027fae */ /* 0x0003e2000c121874 */
[----:B------:R-:W-:-:S03]  /*1b5f0*/  ISETP.GE.U32.AND P0, PT, R5, 0x7ffffec0, PT ;  /* 0x7ffffec00500780c */ /* 0x000fc60003f06070 */
[----:B------:R1:W-:Y:S01]  /*1b600*/  STL.64 [R1+0x868], R52 ;  /* 0x0008683401007387 */ /* 0x0003e20000100a00 */
[----:B------:R-:W-:-:S03]  /*1b610*/  VIADD R5, R40, 0xffffff3c ;  /* 0xffffff3c28057836 */ /* 0x000fc60000000000 */
[----:B------:R3:W-:Y:S01]  /*1b620*/  LDGSTS.E [R2+0x74004], desc[UR52][R48.64], !P3 ;  /* 0x7400400030027fae */ /* 0x0007e2000d921874 */
[----:B------:R-:W-:Y:S01]  /*1b630*/  ISETP.GE.U32.AND P3, PT, R4, 0x7ffffebf, PT ;  /* 0x7ffffebf0400780c */ /* 0x000fe20003f66070 */
[----:B------:R-:W-:Y:S02]  /*1b640*/  VIADD R4, R41, 0xffffff3d ;  /* 0xffffff3d29047836 */ /* 0x000fe40000000000 */
[----:B------:R3:W-:Y:S04]  /*1b650*/  STL.64 [R1+0x870], R48 ;  /* 0x0008703001007387 */ /* 0x0007e80000100a00 */
[----:B------:R-:W4:Y:S01]  /*1b660*/  LDL.LU.64 R232, [R1+0x200] ;  /* 0x0002000001e87983 */ /* 0x000f220000300a00 */
[----:B-1----:R-:W1:Y:S03]  /*1b670*/  LDC R53, c[0x0][0x230] ;  /* 0x00008c00ff357b82 */ /* 0x002e660000000800 */
[----:B------:R-:W4:Y:S05]  /*1b680*/  LDL.LU.64 R184, [R1+0x118] ;  /* 0x0001180001b87983 */ /* 0x000f2a0000300a00 */
[----:B------:R-:W1:Y:S01]  /*1b690*/  LDC R52, c[0x0][0x230] ;  /* 0x00008c00ff347b82 */ /* 0x000e620000000800 */
[----:B--2---:R-:W-:-:S05]  /*1b6a0*/  IMAD.WIDE R54, R251, 0x4, R212 ;  /* 0x00000004fb367825 */ /* 0x004fca00078e02d4 */
[----:B------:R-:W-:Y:S04]  /*1b6b0*/  STL.64 [R1+0x878], R54 ;  /* 0x0008783601007387 */ /* 0x000fe80000100a00 */
[----:B------:R-:W-:Y:S01]  /*1b6c0*/  LDGSTS.E [R2+0x74008], desc[UR52][R54.64], !P1 ;  /* 0x7400800036027fae */ /* 0x000fe2000c921874 */
[----:B---3--:R-:W-:-:S04]  /*1b6d0*/  IMAD.WIDE R48, R251, 0x4, R244 ;  /* 0x00000004fb307825 */ /* 0x008fc800078e02f4 */
[----:B----4-:R-:W-:Y:S01]  /*1b6e0*/  IMAD.WIDE R40, R251, 0x4, R126 ;  /* 0x00000004fb287825 */ /* 0x010fe200078e027e */
[----:B------:R-:W-:Y:S04]  /*1b6f0*/  STL.64 [R1+0x880], R48 ;  /* 0x0008803001007387 */ /* 0x000fe80000100a00 */
[----:B------:R2:W-:Y:S04]  /*1b700*/  STL.64 [R1+0x970], R40 ;  /* 0x0009702801007387 */ /* 0x0005e80000100a00 */
[----:B------:R-:W3:Y:S04]  /*1b710*/  LDL.LU.64 R212, [R1+0x110] ;  /* 0x0001100001d47983 */ /* 0x000ee80000300a00 */
[----:B------:R-:W4:Y:S04]  /*1b720*/  LDL.LU.64 R244, [R1+0x108] ;  /* 0x0001080001f47983 */ /* 0x000f280000300a00 */
[----:B------:R-:W4:Y:S04]  /*1b730*/  LDL.LU.64 R126, [R1+0x100] ;  /* 0x00010000017e7983 */ /* 0x000f280000300a00 */
[----:B------:R-:W-:Y:S04]  /*1b740*/  LDGSTS.E [R2+0x7400c], desc[UR52][R48.64], !P2 ;  /* 0x7400c00030027fae */ /* 0x000fe8000d121874 */
[----:B------:R2:W-:Y:S01]  /*1b750*/  LDGSTS.E [R2+0x78000], desc[UR52][R40.64], !P0 ;  /* 0x7800000028027fae */ /* 0x0005e2000c121874 */
[----:B------:R-:W-:Y:S01]  /*1b760*/  ISETP.GE.U32.AND P1, PT, R4, 0x7ffffebe, PT ;  /* 0x7ffffebe0400780c */ /* 0x000fe20003f26070 */
[----:B------:R-:W-:Y:S01]  /*1b770*/  VIADD R4, R25, 0xffffff1f ;  /* 0xffffff1f19047836 */ /* 0x000fe20000000000 */
[----:B------:R-:W-:Y:S01]  /*1b780*/  ISETP.GE.U32.AND P2, PT, R5, 0x7ffffebd, PT ;  /* 0x7ffffebd0500780c */ /* 0x000fe20003f46070 */
[----:B--2---:R-:W2:Y:S08]  /*1b790*/  LDC R41, c[0x0][0x230] ;  /* 0x00008c00ff297b82 */ /* 0x004eb00000000800 */
[----:B------:R-:W2:Y:S01]  /*1b7a0*/  LDC R40, c[0x0][0x230] ;  /* 0x00008c00ff287b82 */ /* 0x000ea20000000800 */
[----:B------:R-:W-:Y:S01]  /*1b7b0*/  ISETP.GE.U32.AND P0, PT, R4, 0x7ffffea0, PT ;  /* 0x7ffffea00400780c */ /* 0x000fe20003f06070 */
[----:B------:R-:W-:-:S04]  /*1b7c0*/  IMAD.WIDE R48, R251, 0x4, R114 ;  /* 0x00000004fb307825 */ /* 0x000fc800078e0272 */
[----:B------:R-:W-:Y:S01]  /*1b7d0*/  VIADD R5, R24, 0xffffff78 ;  /* 0xffffff7818057836 */ /* 0x000fe20000000000 */
[----:B------:R1:W-:Y:S01]  /*1b7e0*/  LDGSTS.E [R2+0x78004], desc[UR52][R48.64], !P3 ;  /* 0x7800400030027fae */ /* 0x0003e2000d921874 */
[----:B------:R-:W-:-:S04]  /*1b7f0*/  IMAD.WIDE R24, R251, 0x4, R228 ;  /* 0x00000004fb187825 */ /* 0x000fc800078e02e4 */
[----:B------:R-:W-:Y:S01]  /*1b800*/  VIADD R4, R17, 0xffffff1e ;  /* 0xffffff1e11047836 */ /* 0x000fe20000000000 */
[----:B------:R2:W-:Y:S01]  /*1b810*/  STL.64 [R1+0x978], R48 ;  /* 0x0009783001007387 */ /* 0x0005e20000100a00 */
[----:B------:R-:W-:Y:S01]  /*1b820*/  ISETP.GE.U32.AND P3, PT, R5, 0x7ffffef9, PT ;  /* 0x7ffffef90500780c */ /* 0x000fe20003f66070 */
[----:B------:R-:W-:Y:S02]  /*1b830*/  VIADD R5, R16, 0xffffff1d ;  /* 0xffffff1d10057836 */ /* 0x000fe40000000000 */
[----:B------:R2:W-:Y:S01]  /*1b840*/  LDGSTS.E [R2+0x78008], desc[UR52][R24.64], !P1 ;  /* 0x7800800018027fae */ /* 0x0005e2000c921874 */
[----:B------:R-:W-:Y:S01]  /*1b850*/  ISETP.GE.U32.AND P1, PT, R4, 0x7ffffe9f, PT ;  /* 0x7ffffe9f0400780c */ /* 0x000fe20003f26070 */
[----:B-1----:R-:W-:Y:S02]  /*1b860*/  VIADD R4, R53, 0xffffff1c ;  /* 0xffffff1c35047836 */ /* 0x002fe40000000000 */
[----:B------:R1:W-:Y:S01]  /*1b870*/  STL.64 [R1+0x980], R24 ;  /* 0x0009801801007387 */ /* 0x0003e20000100a00 */
[----:B--2---:R-:W-:-:S03]  /*1b880*/  IMAD.WIDE R48, R251, 0x4, R232 ;  /* 0x00000004fb307825 */ /* 0x004fc600078e02e8 */
[----:B------:R-:W2:Y:S01]  /*1b890*/  LDL.LU.64 R114, [R1+0x3f8] ;  /* 0x0003f80001727983 */ /* 0x000ea20000300a00 */
[----:B------:R-:W-:-:S03]  /*1b8a0*/  IMAD.WIDE R16, R251, 0x4, R184 ;  /* 0x00000004fb107825 */ /* 0x000fc600078e02b8 */
[----:B------:R-:W2:Y:S01]  /*1b8b0*/  LDL.LU.64 R228, [R1+0x3f0] ;  /* 0x0003f00001e47983 */ /* 0x000ea20000300a00 */
[----:B-1----:R-:W1:Y:S03]  /*1b8c0*/  LDC R25, c[0x0][0x230] ;  /* 0x00008c00ff197b82 */ /* 0x002e660000000800 */
[----:B------:R-:W-:Y:S01]  /*1b8d0*/  LDGSTS.E [R2+0x7800c], desc[UR52][R48.64], !P2 ;  /* 0x7800c00030027fae */ /* 0x000fe2000d121874 */
[----:B------:R-:W-:Y:S01]  /*1b8e0*/  ISETP.GE.U32.AND P2, PT, R5, 0x7ffffe9e, PT ;  /* 0x7ffffe9e0500780c */ /* 0x000fe20003f46070 */
[----:B------:R-:W-:Y:S02]  /*1b8f0*/  VIADD R5, R40, 0xffffff76 ;  /* 0xffffff7628057836 */ /* 0x000fe40000000000 */
[----:B------:R1:W-:Y:S01]  /*1b900*/  LDGSTS.E [R2+0x7c000], desc[UR52][R16.64], !P0 ;  /* 0x7c00000010027fae */ /* 0x0003e2000c121874 */
[----:B------:R-:W-:Y:S01]  /*1b910*/  ISETP.GE.U32.AND P0, PT, R4, 0x7ffffe9d, PT ;  /* 0x7ffffe9d0400780c */ /* 0x000fe20003f06070 */
[----:B------:R-:W-:Y:S01]  /*1b920*/  VIADD R4, R41, 0xffffff77 ;  /* 0xffffff7729047836 */ /* 0x000fe20000000000 */
[----:B------:R-:W2:Y:S01]  /*1b930*/  LDC R24, c[0x0][0x230] ;  /* 0x00008c00ff187b82 */ /* 0x000ea20000000800 */
[----:B------:R-:W-:Y:S04]  /*1b940*/  STL.64 [R1+0x988], R48 ;  /* 0x0009883001007387 */ /* 0x000fe80000100a00 */
[----:B------:R1:W-:Y:S04]  /*1b950*/  STL.64 [R1+0xa30], R16 ;  /* 0x000a301001007387 */ /* 0x0003e80000100a00 */
[----:B------:R-:W2:Y:S04]  /*1b960*/  LDL.LU.64 R232, [R1+0x3e8] ;  /* 0x0003e80001e87983 */ /* 0x000ea80000300a00 */
[----:B------:R-:W2:Y:S01]  /*1b970*/  LDL.LU.64 R184, [R1+0x3e0] ;  /* 0x0003e00001b87983 */ /* 0x000ea20000300a00 */
[----:B-1----:R-:W1:Y:S08]  /*1b980*/  LDC R17, c[0x0][0x230] ;  /* 0x00008c00ff117b82 */ /* 0x002e700000000800 */
[----:B------:R-:W1:Y:S01]  /*1b990*/  LDC R16, c[0x0][0x230] ;  /* 0x00008c00ff107b82 */ /* 0x000e620000000800 */
[----:B---3--:R-:W-:-:S04]  /*1b9a0*/  IMAD.WIDE R54, R251, 0x4, R212 ;  /* 0x00000004fb367825 */ /* 0x008fc800078e02d4 */
[C---:B----4-:R-:W-:Y:S01]  /*1b9b0*/  IMAD.WIDE R48, R251.reuse, 0x4, R244 ;  /* 0x00000004fb307825 */ /* 0x050fe200078e02f4 */
[----:B------:R-:W-:Y:S03]  /*1b9c0*/  STL.64 [R1+0xa38], R54 ;  /* 0x000a383601007387 */ /* 0x000fe60000100a00 */
[----:B------:R-:W-:Y:S01]  /*1b9d0*/  IMAD.WIDE R40, R251, 0x4, R126 ;  /* 0x00000004fb287825 */ /* 0x000fe200078e027e */
[----:B------:R3:W-:Y:S04]  /*1b9e0*/  STL.64 [R1+0xa40], R48 ;  /* 0x000a403001007387 */ /* 0x0007e80000100a00 */
[----:B------:R4:W-:Y:S04]  /*1b9f0*/  STL.64 [R1+0xa48], R40 ;  /* 0x000a482801007387 */ /* 0x0009e80000100a00 */
[----:B------:R-:W4:Y:S04]  /*1ba00*/  LDL.LU.64 R212, [R1+0x2f8] ;  /* 0x0002f80001d47983 */ /* 0x000f280000300a00 */
[----:B------:R-:W4:Y:S04]  /*1ba10*/  LDL.LU.64 R244, [R1+0x2f0] ;  /* 0x0002f00001f47983 */ /* 0x000f280000300a00 */
[----:B------:R-:W4:Y:S04]  /*1ba20*/  LDL.LU.64 R126, [R1+0x2e8] ;  /* 0x0002e800017e7983 */ /* 0x000f280000300a00 */
[----:B------:R-:W-:Y:S01]  /*1ba30*/  LDGSTS.E [R2+0x7c004], desc[UR52][R54.64], !P1 ;  /* 0x7c00400036027fae */ /* 0x000fe2000c921874 */
[----:B------:R-:W-:Y:S01]  /*1ba40*/  ISETP.GE.U32.AND P1, PT, R4, 0x7ffffef8, PT ;  /* 0x7ffffef80400780c */ /* 0x000fe20003f26070 */
[----:B------:R-:W-:-:S02]  /*1ba50*/  VIADD R4, R52, 0xffffff75 ;  /* 0xffffff7534047836 */ /* 0x000fc40000000000 */
[----:B------:R3:W-:Y:S04]  /*1ba60*/  LDGSTS.E [R2+0x7c008], desc[UR52][R48.64], !P2 ;  /* 0x7c00800030027fae */ /* 0x0007e8000d121874 */
[----:B------:R1:W-:Y:S01]  /*1ba70*/  LDGSTS.E [R2+0x7c00c], desc[UR52][R40.64], !P0 ;  /* 0x7c00c00028027fae */ /* 0x0003e2000c121874 */
[----:B--2---:R-:W-:-:S04]  /*1ba80*/  IMAD.WIDE R52, R251, 0x4, R114 ;  /* 0x00000004fb347825 */ /* 0x004fc800078e0272 */
[C---:B---3--:R-:W-:Y:S01]  /*1ba90*/  IMAD.WIDE R48, R251.reuse, 0x4, R228 ;  /* 0x00000004fb307825 */ /* 0x048fe200078e02e4 */
[----:B------:R2:W-:Y:S03]  /*1baa0*/  STL.64 [R1+0x300], R52 ;  /* 0x0003003401007387 */ /* 0x0005e60000100a00 */
[----:B----4-:R-:W-:Y:S01]  /*1bab0*/  IMAD.WIDE R54, R251, 0x4, R212 ;  /* 0x00000004fb367825 */ /* 0x010fe200078e02d4 */
[----:B------:R2:W-:Y:S01]  /*1bac0*/  LDGSTS.E [R8+0x70000], desc[UR52][R52.64], !P5 ;  /* 0x7000000034087fae */ /* 0x0005e2000e921874 */
[----:B------:R-:W-:Y:S01]  /*1bad0*/  ISETP.GE.U32.AND P2, PT, R5, 0x7ffffef7, PT ;  /* 0x7ffffef70500780c */ /* 0x000fe20003f46070 */
[----:B-1----:R-:W1:Y:S02]  /*1bae0*/  LDC R40, c[0x0][0x230] ;  /* 0x00008c00ff287b82 */ /* 0x002e640000000800 */
[----:B------:R3:W-:Y:S04]  /*1baf0*/  STL.64 [R1+0x308], R48 ;  /* 0x0003083001007387 */ /* 0x0007e80000100a00 */
[----:B------:R3:W-:Y:S02]  /*1bb00*/  LDGSTS.E [R8+0x70004], desc[UR52][R48.64], !P4 ;  /* 0x7000400030087fae */ /* 0x0007e4000e121874 */
[----:B------:R-:W4:Y:S01]  /*1bb10*/  LDC R5, c[0x0][0x230] ;  /* 0x00008c00ff057b82 */ /* 0x000f220000000800 */
[C---:B--2---:R-:W-:Y:S01]  /*1bb20*/  IMAD.WIDE R52, R251.reuse, 0x4, R232 ;  /* 0x00000004fb347825 */ /* 0x044fe200078e02e8 */
[----:B------:R-:W2:Y:S04]  /*1bb30*/  LDL.LU.64 R114, [R1+0x2e0] ;  /* 0x0002e00001727983 */ /* 0x000ea80000300a00 */
[----:B------:R-:W2:Y:S01]  /*1bb40*/  LDL.LU.64 R228, [R1+0x1f8] ;  /* 0x0001f80001e47983 */ /* 0x000ea20000300a00 */
[----:B------:R-:W-:Y:S01]  /*1bb50*/  VIADD R2, R24, 0xffffff5a ;  /* 0xffffff5a18027836 */ /* 0x000fe20000000000 */
[----:B------:R-:W2:Y:S01]  /*1bb60*/  LDC R41, c[0x0][0x230] ;  /* 0x00008c00ff297b82 */ /* 0x000ea20000000800 */
[C---:B---3--:R-:W-:Y:S01]  /*1bb70*/  IMAD.WIDE R48, R251.reuse, 0x4, R184 ;  /* 0x00000004fb307825 */ /* 0x048fe200078e02b8 */
[----:B------:R3:W-:Y:S04]  /*1bb80*/  STL.64 [R1+0x310], R52 ;  /* 0x0003103401007387 */ /* 0x0007e80000100a00 */
[----:B------:R3:W-:Y:S01]  /*1bb90*/  LDGSTS.E [R8+0x70008], desc[UR52][R52.64], !P6 ;  /* 0x7000800034087fae */ /* 0x0007e2000f121874 */
[----:B------:R-:W-:Y:S01]  /*1bba0*/  ISETP.GE.U32.AND P0, PT, R4, 0x7ffffef6, PT ;  /* 0x7ffffef60400780c */ /* 0x000fe20003f06070 */
[----:B------:R-:W1:Y:S02]  /*1bbb0*/  LDC R24, c[0x0][0x230] ;  /* 0x00008c00ff187b82 */ /* 0x000e640000000800 */
[----:B------:R3:W-:Y:S04]  /*1bbc0*/  STL.64 [R1+0x318], R48 ;  /* 0x0003183001007387 */ /* 0x0007e80000100a00 */
[----:B------:R3:W-:Y:S04]  /*1bbd0*/  LDGSTS.E [R8+0x7000c], desc[UR52][R48.64], !P3 ;  /* 0x7000c00030087fae */ /* 0x0007e8000d921874 */
[----:B------:R-:W2:Y:S01]  /*1bbe0*/  LDL.LU.64 R232, [R1+0x1f0] ;  /* 0x0001f00001e87983 */ /* 0x000ea20000300a00 */
[----:B---3--:R-:W-:-:S03]  /*1bbf0*/  IMAD.WIDE R52, R251, 0x4, R244 ;  /* 0x00000004fb347825 */ /* 0x008fc600078e02f4 */
[----:B------:R-:W3:Y:S01]  /*1bc00*/  LDL.LU.64 R184, [R1+0x1e8] ;  /* 0x0001e80001b87983 */ /* 0x000ee20000300a00 */
[----:B------:R-:W-:-:S03]  /*1bc10*/  IMAD.WIDE R48, R251, 0x4, R126 ;  /* 0x00000004fb307825 */ /* 0x000fc600078e027e */
[----:B------:R-:W-:Y:S04]  /*1bc20*/  STL.64 [R1+0x3e0], R54 ;  /* 0x0003e03601007387 */ /* 0x000fe80000100a00 */
[----:B------:R1:W-:Y:S04]  /*1bc30*/  STL.64 [R1+0x3e8], R52 ;  /* 0x0003e83401007387 */ /* 0x0003e80000100a00 */
[----:B------:R2:W-:Y:S04]  /*1bc40*/  STL.64 [R1+0x3f0], R48 ;  /* 0x0003f03001007387 */ /* 0x0005e80000100a00 */
[----:B------:R-:W3:Y:S04]  /*1bc50*/  LDL.LU.64 R212, [R1+0x1e0] ;  /* 0x0001e00001d47983 */ /* 0x000ee80000300a00 */
[----:B------:R-:W3:Y:S04]  /*1bc60*/  LDL.LU.64 R244, [R1+0xf8] ;  /* 0x0000f80001f47983 */ /* 0x000ee80000300a00 */
[----:B------:R-:W3:Y:S01]  /*1bc70*/  LDL.LU.64 R126, [R1+0xf0] ;  /* 0x0000f000017e7983 */ /* 0x000ee20000300a00 */
[----:B------:R-:W-:-:S02]  /*1bc80*/  VIADD R4, R25, 0xffffff5b ;  /* 0xffffff5b19047836 */ /* 0x000fc40000000000 */
[----:B------:R-:W1:Y:S03]  /*1bc90*/  LDC R25, c[0x0][0x230] ;  /* 0x00008c00ff197b82 */ /* 0x000e660000000800 */
[----:B------:R-:W-:Y:S01]  /*1bca0*/  ISETP.GE.U32.AND P5, PT, R4, 0x7ffffedc, PT ;  /* 0x7ffffedc0400780c */ /* 0x000fe20003fa6070 */
[----:B------:R-:W-:Y:S01]  /*1bcb0*/  VIADD R4, R17, 0xffffff59 ;  /* 0xffffff5911047836 */ /* 0x000fe20000000000 */
[----:B------:R-:W-:-:S03]  /*1bcc0*/  ISETP.GE.U32.AND P4, PT, R2, 0x7ffffedb, PT ;  /* 0x7ffffedb0200780c */ /* 0x000fc60003f86070 */
[----:B------:R-:W1:Y:S01]  /*1bcd0*/  LDC R17, c[0x0][0x230] ;  /* 0x00008c00ff117b82 */ /* 0x000e620000000800 */
[----:B------:R-:W-:Y:S01]  /*1bce0*/  VIADD R2, R16, 0xffffff58 ;  /* 0xffffff5810027836 */ /* 0x000fe20000000000 */
[----:B------:R-:W-:-:S06]  /*1bcf0*/  ISETP.GE.U32.AND P6, PT, R4, 0x7ffffeda, PT ;  /* 0x7ffffeda0400780c */ /* 0x000fcc0003fc6070 */
[----:B------:R-:W2:Y:S01]  /*1bd00*/  LDC R16, c[0x0][0x230] ;  /* 0x00008c00ff107b82 */ /* 0x000ea20000000800 */
[----:B------:R-:W-:Y:S01]  /*1bd10*/  ISETP.GE.U32.AND P3, PT, R2, 0x7ffffed9, PT ;  /* 0x7ffffed90200780c */ /* 0x000fe20003f66070 */
[----:B----4-:R-:W-:Y:S01]  /*1bd20*/  VIADD R2, R5, 0xffffff3b ;  /* 0xffffff3b05027836 */ /* 0x010fe20000000000 */
[----:B------:R-:W-:Y:S01]  /*1bd30*/  LDGSTS.E [R8+0x74000], desc[UR52][R54.64], !P5 ;  /* 0x7400000036087fae */ /* 0x000fe2000e921874 */
[----:B-1----:R-:W-:-:S03]  /*1bd40*/  VIADD R4, R40, 0xffffff3a ;  /* 0xffffff3a28047836 */ /* 0x002fc60000000000 */
[----:B------:R-:W-:Y:S01]  /*1bd50*/  ISETP.GE.U32.AND P5, PT, R2, 0x7ffffebc, PT ;  /* 0x7ffffebc0200780c */ /* 0x000fe20003fa6070 */
[----:B------:R-:W1:Y:S01]  /*1bd60*/  LDC R40, c[0x0][0x230] ;  /* 0x00008c00ff287b82 */ /* 0x000e620000000800 */
[----:B------:R-:W-:Y:S01]  /*1bd70*/  VIADD R2, R25, 0xffffff39 ;  /* 0xffffff3919027836 */ /* 0x000fe20000000000 */
[----:B------:R4:W-:Y:S01]  /*1bd80*/  LDGSTS.E [R8+0x74004], desc[UR52][R52.64], !P4 ;  /* 0x7400400034087fae */ /* 0x0009e2000e121874 */
[----:B------:R-:W-:Y:S01]  /*1bd90*/  ISETP.GE.U32.AND P4, PT, R4, 0x7ffffebb, PT ;  /* 0x7ffffebb0400780c */ /* 0x000fe20003f86070 */
[----:B------:R-:W-:Y:S02]  /*1bda0*/  VIADD R4, R24, 0xffffff38 ;  /* 0xffffff3818047836 */ /* 0x000fe40000000000 */
[----:B------:R2:W-:Y:S01]  /*1bdb0*/  LDGSTS.E [R8+0x74008], desc[UR52][R48.64], !P6 ;  /* 0x7400800030087fae */ /* 0x0005e2000f121874 */
[----:B------:R-:W-:Y:S01]  /*1bdc0*/  ISETP.GE.U32.AND P6, PT, R2, 0x7ffffeba, PT ;  /* 0x7ffffeba0200780c */ /* 0x000fe20003fc6070 */
[----:B------:R-:W-:Y:S01]  /*1bdd0*/  VIADD R2, R17, 0xffffff1b ;  /* 0xffffff1b11027836 */ /* 0x000fe20000000000 */
[----:B------:R-:W1:Y:S08]  /*1bde0*/  LDC R5, c[0x0][0x230] ;  /* 0x00008c00ff057b82 */ /* 0x000e700000000800 */
[----:B----4-:R-:W4:Y:S01]  /*1bdf0*/  LDC R52, c[0x0][0x230] ;  /* 0x00008c00ff347b82 */ /* 0x010f220000000800 */
[----:B--2---:R-:W-:-:S04]  /*1be00*/  IMAD.WIDE R48, R251, 0x4, R114 ;  /* 0x00000004fb307825 */ /* 0x004fc800078e0272 */
[----:B------:R-:W-:Y:S01]  /*1be10*/  IMAD.WIDE R24, R251, 0x4, R228 ;  /* 0x00000004fb187825 */ /* 0x000fe200078e02e4 */
[----:B------:R2:W-:Y:S01]  /*1be20*/  LDGSTS.E [R8+0x7400c], desc[UR52][R48.64], !P3 ;  /* 0x7400c00030087fae */ /* 0x0005e2000d921874 */
[----:B------:R-:W-:Y:S02]  /*1be30*/  ISETP.GE.U32.AND P3, PT, R4, 0x7ffffeb9, PT ;  /* 0x7ffffeb90400780c */ /* 0x000fe40003f66070 */
[----:B------:R-:W-:Y:S01]  /*1be40*/  VIADD R4, R16, 0xffffff1a ;  /* 0xffffff1a10047836 */ /* 0x000fe20000000000 */
[----:B------:R2:W-:Y:S04]  /*1be50*/  STL.64 [R1+0x3f8], R48 ;  /* 0x0003f83001007387 */ /* 0x0005e80000100a00 */
[----:B------:R1:W-:Y:S01]  /*1be60*/  LDGSTS.E [R8+0x78000], desc[UR52][R24.64], !P5 ;  /* 0x7800000018087fae */ /* 0x0003e2000e921874 */
[----:B------:R-:W-:Y:S01]  /*1be70*/  ISETP.GE.U32.AND P5, PT, R2, 0x7ffffe9c, PT ;  /* 0x7ffffe9c0200780c */ /* 0x000fe20003fa6070 */
[----:B------:R-:W-:-:S02]  /*1be80*/  VIADD R2, R41, 0xffffff19 ;  /* 0xffffff1929027836 */ /* 0x000fc40000000000 */
[----:B------:R1:W-:Y:S04]  /*1be90*/  STL.64 [R1+0x910], R24 ;  /* 0x0009101801007387 */ /* 0x0003e80000100a00 */
[----:B------:R-:W4:Y:S01]  /*1bea0*/  LDL.LU.64 R114, [R1+0xe8] ;  /* 0x0000e80001727983 */ /* 0x000f220000300a00 */
[----:B--2---:R-:W-:-:S03]  /*1beb0*/  IMAD.WIDE R48, R251, 0x4, R232 ;  /* 0x00000004fb307825 */ /* 0x004fc600078e02e8 */
[----:B------:R-:W2:Y:S01]  /*1bec0*/  LDL.LU.64 R228, [R1+0xe0] ;  /* 0x0000e00001e47983 */ /* 0x000ea20000300a00 */
[----:B---3--:R-:W-:-:S03]  /*1bed0*/  IMAD.WIDE R16, R251, 0x4, R184 ;  /* 0x00000004fb107825 */ /* 0x008fc600078e02b8 */
[----:B------:R3:W-:Y:S01]  /*1bee0*/  LDGSTS.E [R8+0x78004], desc[UR52][R48.64], !P4 ;  /* 0x7800400030087fae */ /* 0x0007e2000e121874 */
[----:B-1----:R-:W1:Y:S03]  /*1bef0*/  LDC R25, c[0x0][0x230] ;  /* 0x00008c00ff197b82 */ /* 0x002e660000000800 */
[----:B------:R3:W-:Y:S01]  /*1bf00*/  LDGSTS.E [R8+0x78008], desc[UR52][R16.64], !P6 ;  /* 0x7800800010087fae */ /* 0x0007e2000f121874 */
[----:B------:R-:W-:Y:S01]  /*1bf10*/  ISETP.GE.U32.AND P6, PT, R2, 0x7ffffe9a, PT ;  /* 0x7ffffe9a0200780c */ /* 0x000fe20003fc6070 */
[----:B------:R-:W-:Y:S02]  /*1bf20*/  VIADD R2, R40, 0xffffff18 ;  /* 0xffffff1828027836 */ /* 0x000fe40000000000 */
[----:B------:R3:W-:Y:S01]  /*1bf30*/  STL.64 [R1+0x918], R48 ;  /* 0x0009183001007387 */ /* 0x0007e20000100a00 */
[----:B------:R-:W2:Y:S03]  /*1bf40*/  LDC R24, c[0x0][0x230] ;  /* 0x00008c00ff187b82 */ /* 0x000ea60000000800 */
[----:B------:R3:W-:Y:S01]  /*1bf50*/  STL.64 [R1+0x920], R16 ;  /* 0x0009201001007387 */ /* 0x0007e20000100a00 */
[----:B------:R-:W-:-:S03]  /*1bf60*/  IMAD.WIDE R54, R251, 0x4, R212 ;  /* 0x00000004fb367825 */ /* 0x000fc600078e02d4 */
[----:B------:R-:W2:Y:S01]  /*1bf70*/  LDL.LU.64 R232, [R1+0x3d8] ;  /* 0x0003d80001e87983 */ /* 0x000ea20000300a00 */
[----:B---3--:R-:W-:-:S03]  /*1bf80*/  IMAD.WIDE R48, R251, 0x4, R244 ;  /* 0x00000004fb307825 */ /* 0x008fc600078e02f4 */
[----:B------:R-:W3:Y:S01]  /*1bf90*/  LDL.LU.64 R184, [R1+0x3d0] ;  /* 0x0003d00001b87983 */ /* 0x000ee20000300a00 */
[----:B------:R-:W-:-:S03]  /*1bfa0*/  IMAD.WIDE R40, R251, 0x4, R126 ;  /* 0x00000004fb287825 */ /* 0x000fc600078e027e */
[----:B------:R-:W-:Y:S01]  /*1bfb0*/  STL.64 [R1+0x930], R54 ;  /* 0x0009303601007387 */ /* 0x000fe20000100a00 */
[----:B------:R-:W-:Y:S01]  /*1bfc0*/  ISETP.GE.U32.AND P4, PT, R4, 0x7ffffe9b, PT ;  /* 0x7ffffe9b0400780c */ /* 0x000fe20003f86070 */
[----:B------:R-:W2:Y:S02]  /*1bfd0*/  LDC R17, c[0x0][0x230] ;  /* 0x00008c00ff117b82 */ /* 0x000ea40000000800 */
[----:B------:R-:W-:Y:S04]  /*1bfe0*/  STL.64 [R1+0xa10], R48 ;  /* 0x000a103001007387 */ /* 0x000fe80000100a00 */
[----:B------:R1:W-:Y:S02]  /*1bff0*/  STL.64 [R1+0xa18], R40 ;  /* 0x000a182801007387 */ /* 0x0003e40000100a00 */
[----:B------:R-:W3:Y:S02]  /*1c000*/  LDC R16, c[0x0][0x230] ;  /* 0x00008c00ff107b82 */ /* 0x000ee40000000800 */
[----:B------:R-:W3:Y:S04]  /*1c010*/  LDL.LU.64 R212, [R1+0x3c8] ;  /* 0x0003c80001d47983 */ /* 0x000ee80000300a00 */
[----:B------:R-:W3:Y:S04]  /*1c020*/  LDL.LU.64 R244, [R1+0x3c0] ;  /* 0x0003c00001f47983 */ /* 0x000ee80000300a00 */
[----:B------:R-:W3:Y:S04]  /*1c030*/  LDL.LU.64 R126, [R1+0x2d8] ;  /* 0x0002d800017e7983 */ /* 0x000ee80000300a00 */
[----:B------:R-:W-:Y:S04]  /*1c040*/  LDGSTS.E [R8+0x7800c], desc[UR52][R54.64], !P3 ;  /* 0x7800c00036087fae */ /* 0x000fe8000d921874 */
[----:B------:R-:W-:Y:S04]  /*1c050*/  LDGSTS.E [R8+0x7c000], desc[UR52][R48.64], !P5 ;  /* 0x7c00000030087fae */ /* 0x000fe8000e921874 */
[----:B------:R1:W-:Y:S01]  /*1c060*/  LDGSTS.E [R8+0x7c004], desc[UR52][R40.64], !P4 ;  /* 0x7c00400028087fae */ /* 0x0003e2000e121874 */
[----:B------:R-:W-:-:S02]  /*1c070*/  ISETP.GE.U32.AND P3, PT, R2, 0x7ffffe99, PT ;  /* 0x7ffffe990200780c */ /* 0x000fc40003f66070 */
[----:B------:R-:W-:Y:S01]  /*1c080*/  IADD3 R4, R5, -0x8c, RZ ;  /* 0xffffff7405047810 */ /* 0x000fe20007ffe0ff */
[----:B-1----:R-:W1:Y:S01]  /*1c090*/  LDC R40, c[0x0][0x230] ;  /* 0x00008c00ff287b82 */ /* 0x002e620000000800 */
[----:B----4-:R-:W-:Y:S02]  /*1c0a0*/  VIADD R2, R52, 0xffffff73 ;  /* 0xffffff7334027836 */ /* 0x010fe40000000000 */
[----:B------:R-:W-:Y:S01]  /*1c0b0*/  ISETP.GE.U32.AND P5, PT, R4, 0x7ffffef5, PT ;  /* 0x7ffffef50400780c */ /* 0x000fe20003fa6070 */
[----:B------:R-:W-:-:S04]  /*1c0c0*/  VIADD R4, R25, 0xffffff72 ;  /* 0xffffff7219047836 */ /* 0x000fc80000000000 */
[----:B------:R-:W4:Y:S01]  /*1c0d0*/  LDC R5, c[0x0][0x230] ;  /* 0x00008c00ff057b82 */ /* 0x000f220000000800 */
[----:B------:R-:W-:-:S04]  /*1c0e0*/  IMAD.WIDE R52, R251, 0x4, R114 ;  /* 0x00000004fb347825 */ /* 0x000fc800078e0272 */
[C---:B--2---:R-:W-:Y:S01]  /*1c0f0*/  IMAD.WIDE R48, R251.reuse, 0x4, R228 ;  /* 0x00000004fb307825 */ /* 0x044fe200078e02e4 */
[----:B------:R2:W-:Y:S03]  /*1c100*/  STL.64 [R1+0xa20], R52 ;  /* 0x000a203401007387 */ /* 0x0005e60000100a00 */
[----:B---3--:R-:W-:Y:S01]  /*1c110*/  IMAD.WIDE R54, R251, 0x4, R212 ;  /* 0x00000004fb367825 */ /* 0x008fe200078e02d4 */
[----:B------:R2:W-:Y:S01]  /*1c120*/  LDGSTS.E [R8+0x7c008], desc[UR52][R52.64], !P6 ;  /* 0x7c00800034087fae */ /* 0x0005e2000f121874 */
[----:B------:R-:W-:Y:S01]  /*1c130*/  ISETP.GE.U32.AND P6, PT, R4, 0x7ffffef3, PT ;  /* 0x7ffffef30400780c */ /* 0x000fe20003fc6070 */
[----:B------:R-:W3:Y:S02]  /*1c140*/  LDC R25, c[0x0][0x230] ;  /* 0x00008c00ff197b82 */ /* 0x000ee40000000800 */
[----:B------:R1:W-:Y:S01]  /*1c150*/  STL.64 [R1+0xa28], R48 ;  /* 0x000a283001007387 */ /* 0x0003e20000100a00 */
[----:B------:R-:W-:-:S03]  /*1c160*/  VIADD R4, R17, 0xffffff57 ;  /* 0xffffff5711047836 */ /* 0x000fc60000000000 */
[----:B------:R1:W-:Y:S01]  /*1c170*/  LDGSTS.E [R8+0x7c00c], desc[UR52][R48.64], !P3 ;  /* 0x7c00c00030087fae */ /* 0x0003e2000d921874 */
[----:B------:R-:W-:Y:S01]  /*1c180*/  ISETP.GE.U32.AND P4, PT, R2, 0x7ffffef4, PT ;  /* 0x7ffffef40200780c */ /* 0x000fe20003f86070 */
[----:B------:R-:W3:Y:S01]  /*1c190*/  LDC R17, c[0x0][0x230] ;  /* 0x00008c00ff117b82 */ /* 0x000ee20000000800 */
[C---:B--2---:R-:W-:Y:S01]  /*1c1a0*/  IMAD.WIDE R52, R251.reuse, 0x4, R232 ;  /* 0x00000004fb347825 */ /* 0x044fe200078e02e8 */
[----:B------:R-:W2:Y:S04]  /*1c1b0*/  LDL.LU.64 R114, [R1+0x2d0] ;  /* 0x0002d00001727983 */ /* 0x000ea80000300a00 */
[----:B------:R-:W2:Y:S01]  /*1c1c0*/  LDL.LU.64 R228, [R1+0x2c8] ;  /* 0x0002c80001e47983 */ /* 0x000ea20000300a00 */
[----:B-1----:R-:W-:-:S03]  /*1c1d0*/  IMAD.WIDE R48, R251, 0x4, R184 ;  /* 0x00000004fb307825 */ /* 0x002fc600078e02b8 */
[----:B------:R1:W-:Y:S01]  /*1c1e0*/  STL.64 [R1+0x2e0], R52 ;  /* 0x0002e03401007387 */ /* 0x0003e20000100a00 */
[----:B------:R-:W2:Y:S03]  /*1c1f0*/  LDC R8, c[0x0][0x230] ;  /* 0x00008c00ff087b82 */ /* 0x000ea60000000800 */
[----:B------:R1:W-:Y:S01]  /*1c200*/  LDGSTS.E [R9+0x70000], desc[UR52][R52.64], !P1 ;  /* 0x7000000034097fae */ /* 0x0003e2000c921874 */
[----:B------:R-:W-:Y:S01]  /*1c210*/  ISETP.GE.U32.AND P1, PT, R4, 0x7ffffed8, PT ;  /* 0x7ffffed80400780c */ /* 0x000fe20003f26070 */
[----:B------:R-:W-:Y:S02]  /*1c220*/  VIADD R4, R40, 0xffffff54 ;  /* 0xffffff5428047836 */ /* 0x000fe40000000000 */
[----:B------:R3:W-:Y:S01]  /*1c230*/  STL.64 [R1+0x2e8], R48 ;  /* 0x0002e83001007387 */ /* 0x0007e20000100a00 */
[----:B------:R-:W-:-:S03]  /*1c240*/  IMAD.WIDE R40, R251, 0x4, R126 ;  /* 0x00000004fb287825 */ /* 0x000fc600078e027e */
[----:B------:R-:W2:Y:S01]  /*1c250*/  LDL.LU.64 R232, [R1+0x2c0] ;  /* 0x0002c00001e87983 */ /* 0x000ea20000300a00 */
[----:B-1----:R-:W-:-:S03]  /*1c260*/  IMAD.WIDE R52, R251, 0x4, R244 ;  /* 0x00000004fb347825 */ /* 0x002fc600078e02f4 */
[----:B------:R-:W2:Y:S04]  /*1c270*/  LDL.LU.64 R184, [R1+0x1d8] ;  /* 0x0001d80001b87983 */ /* 0x000ea80000300a00 */
[----:B------:R-:W-:Y:S04]  /*1c280*/  STL.64 [R1+0x2f0], R54 ;  /* 0x0002f03601007387 */ /* 0x000fe80000100a00 */
[----:B------:R2:W-:Y:S04]  /*1c290*/  STL.64 [R1+0x2f8], R52 ;  /* 0x0002f83401007387 */ /* 0x0005e80000100a00 */
[----:B------:R1:W-:Y:S04]  /*1c2a0*/  STL.64 [R1+0x3c0], R40 ;  /* 0x0003c02801007387 */ /* 0x0003e80000100a00 */
[----:B------:R-:W2:Y:S04]  /*1c2b0*/  LDL.LU.64 R212, [R1+0x1d0] ;  /* 0x0001d00001d47983 */ /* 0x000ea80000300a00 */
[----:B------:R-:W2:Y:S04]  /*1c2c0*/  LDL.LU.64 R244, [R1+0x1c8] ;  /* 0x0001c80001f47983 */ /* 0x000ea80000300a00 */
[----:B------:R-:W2:Y:S01]  /*1c2d0*/  LDL.LU.64 R126, [R1+0x1c0] ;  /* 0x0001c000017e7983 */ /* 0x000ea20000300a00 */
[----:B------:R-:W-:-:S02]  /*1c2e0*/  VIADD R2, R24, 0xffffff71 ;  /* 0xffffff7118027836 */ /* 0x000fc40000000000 */
[----:B------:R-:W1:Y:S01]  /*1c2f0*/  LDC R24, c[0x0][0x230] ;  /* 0x00008c00ff187b82 */ /* 0x000e620000000800 */
[----:B------:R3:W-:Y:S02]  /*1c300*/  LDGSTS.E [R9+0x70004], desc[UR52][R48.64], !P2 ;  /* 0x7000400030097fae */ /* 0x0007e4000d121874 */
[----:B------:R-:W-:Y:S01]  /*1c310*/  ISETP.GE.U32.AND P3, PT, R2, 0x7ffffef2, PT ;  /* 0x7ffffef20200780c */ /* 0x000fe20003f66070 */
[----:B------:R-:W-:Y:S01]  /*1c320*/  VIADD R2, R16, 0xffffff56 ;  /* 0xffffff5610027836 */ /* 0x000fe20000000000 */
[----:B------:R-:W-:Y:S03]  /*1c330*/  LDGSTS.E [R9+0x70008], desc[UR52][R54.64], !P0 ;  /* 0x7000800036097fae */ /* 0x000fe6000c121874 */
[----:B------:R-:W2:Y:S01]  /*1c340*/  LDC R16, c[0x0][0x230] ;  /* 0x00008c00ff107b82 */ /* 0x000ea20000000800 */
[----:B------:R-:W-:Y:S01]  /*1c350*/  ISETP.GE.U32.AND P2, PT, R2, 0x7ffffed7, PT ;  /* 0x7ffffed70200780c */ /* 0x000fe20003f46070 */
[----:B----4-:R-:W-:Y:S01]  /*1c360*/  VIADD R2, R5, 0xffffff55 ;  /* 0xffffff5505027836 */ /* 0x010fe20000000000 */
[----:B------:R2:W-:Y:S04]  /*1c370*/  LDGSTS.E [R9+0x7000c], desc[UR52][R52.64], !P5 ;  /* 0x7000c00034097fae */ /* 0x0005e8000e921874 */
[----:B------:R-:W-:Y:S01]  /*1c380*/  ISETP.GE.U32.AND P0, PT, R2, 0x7ffffed6, PT ;  /* 0x7ffffed60200780c */ /* 0x000fe20003f06070 */
[----:B------:R4:W-:Y:S01]  /*1c390*/  LDGSTS.E [R9+0x74000], desc[UR52][R40.64], !P1 ;  /* 0x7400000028097fae */ /* 0x0009e2000c921874 */
[----:B------:R-:W-:Y:S01]  /*1c3a0*/  ISETP.GE.U32.AND P5, PT, R4, 0x7ffffed5, PT ;  /* 0x7ffffed50400780c */ /* 0x000fe20003fa6070 */
[----:B---3--:R-:W-:Y:S01]  /*1c3b0*/  VIADD R2, R25, 0xffffff37 ;  /* 0xffffff3719027836 */ /* 0x008fe20000000000 */
[----:B------:R-:W3:Y:S01]  /*1c3c0*/  LDC R48, c[0x0][0x230] ;  /* 0x00008c00ff307b82 */ /* 0x000ee20000000800 */
[----:B-1----:R-:W-:-:S03]  /*1c3d0*/  VIADD R4, R24, 0xffffff36 ;  /* 0xffffff3618047836 */ /* 0x002fc60000000000 */
[----:B------:R-:W-:Y:S01]  /*1c3e0*/  ISETP.GE.U32.AND P1, PT, R2, 0x7ffffeb8, PT ;  /* 0x7ffffeb80200780c */ /* 0x000fe20003f26070 */
[----:B------:R-:W-:-:S03]  /*1c3f0*/  VIADD R2, R17, 0xffffff35 ;  /* 0xffffff3511027836 */ /* 0x000fc60000000000 */
[----:B------:R-:W1:Y:S08]  /*1c400*/  LDC R5, c[0x0][0x230] ;  /* 0x00008c00ff057b82 */ /* 0x000e700000000800 */
[----:B------:R-:W1:Y:S08]  /*1c410*/  LDC R25, c[0x0][0x230] ;  /* 0x00008c00ff197b82 */ /* 0x000e700000000800 */
[----:B------:R-:W1:Y:S08]  /*1c420*/  LDC R24, c[0x0][0x230] ;  /* 0x00008c00ff187b82 */ /* 0x000e700000000800 */
[----:B------:R-:W1:Y:S01]  /*1c430*/  LDC R49, c[0x0][0x230] ;  /* 0x00008c00ff317b82 */ /* 0x000e620000000800 */
[----:B--2---:R-:W-:-:S04]  /*1c440*/  IMAD.WIDE R52, R251, 0x4, R114 ;  /* 0x00000004fb347825 */ /* 0x004fc800078e0272 */
[C---:B----4-:R-:W-:Y:S01]  /*1c450*/  IMAD.WIDE R40, R251.reuse, 0x4, R228 ;  /* 0x00000004fb287825 */ /* 0x050fe200078e02e4 */
[----:B------:R-:W-:Y:S04]  /*1c460*/  STL.64 [R1+0x3c8], R52 ;  /* 0x0003c83401007387 */ /* 0x000fe80000100a00 */
[----:B------:R-:W-:Y:S01]  /*1c470*/  LDGSTS.E [R9+0x74004], desc[UR52][R52.64], !P2 ;  /* 0x7400400034097fae */ /* 0x000fe2000d121874 */
[----:B------:R-:W-:Y:S01]  /*1c480*/  ISETP.GE.U32.AND P2, PT, R4, 0x7ffffeb7, PT ;  /* 0x7ffffeb70400780c */ /* 0x000fe20003f46070 */
[----:B------:R-:W-:Y:S02]  /*1c490*/  VIADD R4, R16, 0xffffff34 ;  /* 0xffffff3410047836 */ /* 0x000fe40000000000 */
[----:B------:R2:W-:Y:S04]  /*1c4a0*/  STL.64 [R1+0x3d0], R40 ;  /* 0x0003d02801007387 */ /* 0x0005e80000100a00 */
[----:B------:R2:W-:Y:S04]  /*1c4b0*/  LDGSTS.E [R9+0x74008], desc[UR52][R40.64], !P0 ;  /* 0x7400800028097fae */ /* 0x0005e8000c121874 */
[----:B------:R-:W4:Y:S04]  /*1c4c0*/  LDL.LU.64 R114, [R1+0xd8] ;  /* 0x0000d80001727983 */ /* 0x000f280000300a00 */
[----:B------:R-:W4:Y:S01]  /*1c4d0*/  LDL.LU.64 R228, [R1+0xd0] ;  /* 0x0000d00001e47983 */ /* 0x000f220000300a00 */
[----:B------:R-:W-:-:S04]  /*1c4e0*/  IMAD.WIDE R16, R251, 0x4, R184 ;  /* 0x00000004fb107825 */ /* 0x000fc800078e02b8 */
[----:B--2---:R-:W-:-:S05]  /*1c4f0*/  IMAD.WIDE R40, R251, 0x4, R232 ;  /* 0x00000004fb287825 */ /* 0x004fca00078e02e8 */
[----:B------:R2:W-:Y:S04]  /*1c500*/  STL.64 [R1+0x3d8], R40 ;  /* 0x0003d82801007387 */ /* 0x0005e80000100a00 */
[----:B------:R1:W-:Y:S01]  /*1c510*/  STL.64 [R1+0x8f0], R16 ;  /* 0x0008f01001007387 */ /* 0x0003e20000100a00 */
[----:B------:R-:W-:-:S03]  /*1c520*/  IMAD.WIDE R54, R251, 0x4, R212 ;  /* 0x00000004fb367825 */ /* 0x000fc600078e02d4 */
[----:B------:R-:W4:Y:S01]  /*1c530*/  LDL.LU.64 R232, [R1+0xc8] ;  /* 0x0000c80001e87983 */ /* 0x000f220000300a00 */
[----:B------:R-:W-:-:S03]  /*1c540*/  IMAD.WIDE R52, R251, 0x4, R244 ;  /* 0x00000004fb347825 */ /* 0x000fc600078e02f4 */
[----:B------:R-:W4:Y:S04]  /*1c550*/  LDL.LU.64 R212, [R1+0xc0] ;  /* 0x0000c00001d47983 */ /* 0x000f280000300a00 */
[----:B------:R2:W-:Y:S04]  /*1c560*/  LDGSTS.E [R9+0x7400c], desc[UR52][R40.64], !P5 ;  /* 0x7400c00028097fae */ /* 0x0005e8000e921874 */
[----:B------:R-:W-:Y:S04]  /*1c570*/  STL.64 [R1+0x8f8], R54 ;  /* 0x0008f83601007387 */ /* 0x000fe80000100a00 */
[----:B------:R-:W-:Y:S01]  /*1c580*/  STL.64 [R1+0x900], R52 ;  /* 0x0009003401007387 */ /* 0x000fe20000100a00 */
[----:B--2---:R-:W-:Y:S01]  /*1c590*/  IMAD.WIDE R40, R251, 0x4, R126 ;  /* 0x00000004fb287825 */ /* 0x004fe200078e027e */
[----:B------:R-:W-:-:S02]  /*1c5a0*/  ISETP.GE.U32.AND P0, PT, R2, 0x7ffffeb6, PT ;  /* 0x7ffffeb60200780c */ /* 0x000fc40003f06070 */
[----:B------:R1:W-:Y:S04]  /*1c5b0*/  LDGSTS.E [R9+0x78000], desc[UR52][R16.64], !P1 ;  /* 0x7800000010097fae */ /* 0x0003e8000c921874 */
[----:B------:R4:W-:Y:S04]  /*1c5c0*/  STL.64 [R1+0x908], R40 ;  /* 0x0009082801007387 */ /* 0x0009e80000100a00 */
[----:B------:R-:W2:Y:S04]  /*1c5d0*/  LDL.LU.64 R244, [R1+0x3b8] ;  /* 0x0003b80001f47983 */ /* 0x000ea80000300a00 */
[----:B------:R-:W2:Y:S01]  /*1c5e0*/  LDL.LU.64 R184, [R1+0x3b0] ;  /* 0x0003b00001b87983 */ /* 0x000ea20000300a00 */
[----:B---3--:R-:W-:Y:S01]  /*1c5f0*/  VIADD R2, R48, 0xffffff17 ;  /* 0xffffff1730027836 */ /* 0x008fe20000000000 */
[----:B------:R-:W-:Y:S01]  /*1c600*/  ISETP.GE.U32.AND P5, PT, R4, 0x7ffffeb5, PT ;  /* 0x7ffffeb50400780c */ /* 0x000fe20003fa6070 */
[----:B-1----:R-:W1:Y:S01]  /*1c610*/  LDC R17, c[0x0][0x230] ;  /* 0x00008c00ff117b82 */ /* 0x002e620000000800 */
[----:B------:R-:W3:Y:S01]  /*1c620*/  LDL.LU.64 R126, [R1+0x3a8] ;  /* 0x0003a800017e7983 */ /* 0x000ee20000300a00 */
[----:B------:R-:W-:Y:S01]  /*1c630*/  VIADD R4, R8, 0xffffff15 ;  /* 0xffffff1508047836 */ /* 0x000fe20000000000 */
[----:B------:R-:W-:Y:S01]  /*1c640*/  ISETP.GE.U32.AND P1, PT, R2, 0x7ffffe98, PT ;  /* 0x7ffffe980200780c */ /* 0x000fe20003f26070 */
[----:B------:R-:W-:Y:S01]  /*1c650*/  VIADD R2, R5, 0xffffff16 ;  /* 0xffffff1605027836 */ /* 0x000fe20000000000 */
[----:B------:R-:W-:Y:S03]  /*1c660*/  LDGSTS.E [R9+0x78004], desc[UR52][R54.64], !P2 ;  /* 0x7800400036097fae */ /* 0x000fe6000d121874 */
[----:B------:R-:W1:Y:S01]  /*1c670*/  LDC R8, c[0x0][0x230] ;  /* 0x00008c00ff087b82 */ /* 0x000e620000000800 */
[----:B------:R-:W-:Y:S01]  /*1c680*/  ISETP.GE.U32.AND P2, PT, R2, 0x7ffffe97, PT ;  /* 0x7ffffe970200780c */ /* 0x000fe20003f46070 */
[----:B------:R-:W-:Y:S01]  /*1c690*/  VIADD R2, R25, 0xffffff14 ;  /* 0xffffff1419027836 */ /* 0x000fe20000000000 */
[----:B------:R-:W-:Y:S01]  /*1c6a0*/  LDGSTS.E [R9+0x78008], desc[UR52][R52.64], !P0 ;  /* 0x7800800034097fae */ /* 0x000fe2000c121874 */
[----:B------:R-:W-:Y:S01]  /*1c6b0*/  ISETP.GE.U32.AND P0, PT, R4, 0x7ffffe96, PT ;  /* 0x7ffffe960400780c */ /* 0x000fe20003f06070 */
[----:B------:R-:W-:-:S02]  /*1c6c0*/  VIADD R4, R24, 0xffffff70 ;  /* 0xffffff7018047836 */ /* 0x000fc40000000000 */
[----:B------:R4:W-:Y:S01]  /*1c6d0*/  LDGSTS.E [R9+0x7800c], desc[UR52][R40.64], !P5 ;  /* 0x7800c00028097fae */ /* 0x0009e2000e921874 */
[----:B------:R-:W-:Y:S01]  /*1c6e0*/  ISETP.GE.U32.AND P5, PT, R2, 0x7ffffe95, PT ;  /* 0x7ffffe950200780c */ /* 0x000fe20003fa6070 */
[----:B------:R-:W3:Y:S08]  /*1c6f0*/  LDC R16, c[0x0][0x230] ;  /* 0x00008c00ff107b82 */ /* 0x000ef00000000800 */
[----:B------:R-:W3:Y:S08]  /*1c700*/  LDC R5, c[0x0][0x230] ;  /* 0x00008c00ff057b82 */ /* 0x000ef00000000800 */
[----:B------:R-:W3:Y:S01]  /*1c710*/  LDC R48, c[0x0][0x230] ;  /* 0x00008c00ff307b82 */ /* 0x000ee20000000800 */
[----:B----4-:R-:W-:-:S04]  /*1c720*/  IMAD.WIDE R40, R251, 0x4, R114 ;  /* 0x00000004fb287825 */ /* 0x010fc800078e0272 */
[----:B------:R-:W-:Y:S01]  /*1c730*/  IMAD.WIDE R24, R251, 0x4, R228 ;  /* 0x00000004fb187825 */ /* 0x000fe200078e02e4 */
[----:B------:R4:W-:Y:S04]  /*1c740*/  STL.64 [R1+0x9f0], R40 ;  /* 0x0009f02801007387 */ /* 0x0009e80000100a00 */
[----:B------:R4:W-:Y:S04]  /*1c750*/  STL.64 [R1+0x9f8], R24 ;  /* 0x0009f81801007387 */ /* 0x0009e80000100a00 */
[----:B------:R4:W-:Y:S01]  /*1c760*/  LDGSTS.E [R9+0x7c000], desc[UR52][R40.64], !P1 ;  /* 0x7c00000028097fae */ /* 0x0009e2000c921874 */
[----:B------:R-:W-:-:S03]  /*1c770*/  ISETP.GE.U32.AND P1, PT, R4, 0x7ffffef1, PT ;  /* 0x7ffffef10400780c */ /* 0x000fc60003f26070 */
[----:B------:R-:W3:Y:S01]  /*1c780*/  LDL.LU.64 R114, [R1+0x3a0] ;  /* 0x0003a00001727983 */ /* 0x000ee20000300a00 */
[----:B-1----:R-:W-:Y:S02]  /*1c790*/  VIADD R4, R17, 0xffffff6e ;  /* 0xffffff6e11047836 */ /* 0x002fe40000000000 */
[C---:B------:R-:W-:Y:S01]  /*1c7a0*/  IMAD.WIDE R52, R251.reuse, 0x4, R232 ;  /* 0x00000004fb347825 */ /* 0x040fe200078e02e8 */
[----:B------:R-:W3:Y:S01]  /*1c7b0*/  LDL.LU.64 R228, [R1+0x2b8] ;  /* 0x0002b80001e47983 */ /* 0x000ee20000300a00 */
[----:B------:R-:W1:Y:S02]  /*1c7c0*/  LDC R17, c[0x0][0x230] ;  /* 0x00008c00ff117b82 */ /* 0x000e640000000800 */
[----:B----4-:R-:W-:Y:S01]  /*1c7d0*/  IMAD.WIDE R40, R251, 0x4, R212 ;  /* 0x00000004fb287825 */ /* 0x010fe200078e02d4 */
[----:B------:R2:W-:Y:S04]  /*1c7e0*/  STL.64 [R1+0xa00], R52 ;  /* 0x000a003401007387 */ /* 0x0005e80000100a00 */
[----:B------:R4:W-:Y:S04]  /*1c7f0*/  STL.64 [R1+0xa08], R40 ;  /* 0x000a082801007387 */ /* 0x0009e80000100a00 */
[----:B------:R4:W-:Y:S04]  /*1c800*/  LDGSTS.E [R9+0x7c004], desc[UR52][R24.64], !P2 ;  /* 0x7c00400018097fae */ /* 0x0009e8000d121874 */
[----:B------:R-:W3:Y:S04]  /*1c810*/  LDL.LU.64 R212, [R1+0x2b0] ;  /* 0x0002b00001d47983 */ /* 0x000ee80000300a00 */
[----:B------:R2:W-:Y:S01]  /*1c820*/  LDGSTS.E [R9+0x7c008], desc[UR52][R52.64], !P0 ;  /* 0x7c00800034097fae */ /* 0x0005e2000c121874 */
[----:B------:R-:W-:Y:S01]  /*1c830*/  ISETP.GE.U32.AND P0, PT, R4, 0x7ffffeef, PT ;  /* 0x7ffffeef0400780c */ /* 0x000fe20003f06070 */
[----:B------:R-:W-:-:S02]  /*1c840*/  VIADD R4, R8, 0xffffff52 ;  /* 0xffffff5208047836 */ /* 0x000fc40000000000 */
[----:B------:R2:W-:Y:S01]  /*1c850*/  LDGSTS.E [R9+0x7c00c], desc[UR52][R40.64], !P5 ;  /* 0x7c00c00028097fae */ /* 0x0005e2000e921874 */
[----:B------:R-:W-:Y:S01]  /*1c860*/  VIADD R2, R49, 0xffffff6f ;  /* 0xffffff6f31027836 */ /* 0x000fe20000000000 */
[----:B----4-:R-:W4:Y:S01]  /*1c870*/  LDC R24, c[0x0][0x230] ;  /* 0x00008c00ff187b82 */ /* 0x010f220000000800 */
[C---:B--2---:R-:W-:Y:S02]  /*1c880*/  IMAD.WIDE R52, R251.reuse, 0x4, R244 ;  /* 0x00000004fb347825 */ /* 0x044fe400078e02f4 */
[----:B------:R-:W2:Y:S05]  /*1c890*/  LDL.LU.64 R244, [R1+0x2a8] ;  /* 0x0002a80001f47983 */ /* 0x000eaa0000300a00 */
[----:B------:R-:W2:Y:S01]  /*1c8a0*/  LDC R25, c[0x0][0x230] ;  /* 0x00008c00ff197b82 */ /* 0x000ea20000000800 */
[----:B------:R-:W-:-:S04]  /*1c8b0*/  IMAD.WIDE R40, R251, 0x4, R184 ;  /* 0x00000004fb287825 */ /* 0x000fc800078e02b8 */
[----:B---3--:R-:W-:Y:S01]  /*1c8c0*/  IMAD.WIDE R8, R251, 0x4, R126 ;  /* 0x00000004fb087825 */ /* 0x008fe200078e027e */
[----:B------:R-:W-:Y:S04]  /*1c8d0*/  STL.64 [R1+0x2c0], R52 ;  /* 0x0002c03401007387 */ /* 0x000fe80000100a00 */
[----:B------:R-:W-:Y:S04]  /*1c8e0*/  STL.64 [R1+0x2c8], R40 ;  /* 0x0002c82801007387 */ /* 0x000fe80000100a00 */
[----:B------:R3:W-:Y:S04]  /*1c8f0*/  STL.64 [R1+0x2d0], R8 ;  /* 0x0002d00801007387 */ /* 0x0007e80000100a00 */
[----:B------:R-:W2:Y:S04]  /*1c900*/  LDL.LU.64 R126, [R1+0x2a0] ;  /* 0x0002a000017e7983 */ /* 0x000ea80000300a00 */
[----:B------:R-:W2:Y:S04]  /*1c910*/  LDL.LU.64 R232, [R1+0x1b8] ;  /* 0x0001b80001e87983 */ /* 0x000ea80000300a00 */
[----:B------:R-:W2:Y:S01]  /*1c920*/  LDL.LU.64 R184, [R1+0x1b0] ;  /* 0x0001b00001b87983 */ /* 0x000ea20000300a00 */
[----:B------:R-:W-:Y:S01]  /*1c930*/  ISETP.GE.U32.AND P2, PT, R2, 0x7ffffef0, PT ;  /* 0x7ffffef00200780c */ /* 0x000fe20003f46070 */
[----:B------:R-:W-:-:S02]  /*1c940*/  VIADD R2, R16, 0xffffff6d ;  /* 0xffffff6d10027836 */ /* 0x000fc40000000000 */
[----:B------:R-:W2:Y:S01]  /*1c950*/  LDC R16, c[0x0][0x230] ;  /* 0x00008c00ff107b82 */ /* 0x000ea20000000800 */
[----:B------:R-:W-:Y:S02]  /*1c960*/  LDGSTS.E [R10+0x70000], desc[UR52][R52.64], !P4 ;  /* 0x70000000340a7fae */ /* 0x000fe4000e121874 */
[----:B------:R-:W-:Y:S01]  /*1c970*/  ISETP.GE.U32.AND P5, PT, R2, 0x7ffffeee, PT ;  /* 0x7ffffeee0200780c */ /* 0x000fe20003fa6070 */
[----:B------:R-:W-:Y:S01]  /*1c980*/  VIADD R2, R5, 0xffffff53 ;  /* 0xffffff5305027836 */ /* 0x000fe20000000000 */
[----:B------:R-:W-:Y:S03]  /*1c990*/  LDGSTS.E [R10+0x70004], desc[UR52][R40.64], !P6 ;  /* 0x70004000280a7fae */ /* 0x000fe6000f121874 */
[----:B------:R-:W2:Y:S01]  /*1c9a0*/  LDC R5, c[0x0][0x230] ;  /* 0x00008c00ff057b82 */ /* 0x000ea20000000800 */
[----:B------:R-:W-:Y:S01]  /*1c9b0*/  ISETP.GE.U32.AND P4, PT, R2, 0x7ffffed4, PT ;  /* 0x7ffffed40200780c */ /* 0x000fe20003f86070 */
[----:B------:R-:W-:Y:S01]  /*1c9c0*/  VIADD R2, R48, 0xffffff51 ;  /* 0xffffff5130027836 */ /* 0x000fe20000000000 */
[----:B------:R-:W-:Y:S01]  /*1c9d0*/  ISETP.GE.U32.AND P6, PT, R4, 0x7ffffed3, PT ;  /* 0x7ffffed30400780c */ /* 0x000fe20003fc6070 */
[----:B------:R3:W-:Y:S01]  /*1c9e0*/  LDGSTS.E [R10+0x70008], desc[UR52][R8.64], !P3 ;  /* 0x70008000080a7fae */ /* 0x0007e2000d921874 */
[----:B----4-:R-:W-:-:S02]  /*1c9f0*/  VIADD R4, R24, 0xffffff50 ;  /* 0xffffff5018047836 */ /* 0x010fc40000000000 */
[----:B------:R-:W-:Y:S01]  /*1ca00*/  ISETP.GE.U32.AND P3, PT, R2, 0x7ffffed2, PT ;  /* 0x7ffffed20200780c */ /* 0x000fe20003f66070 */
[----:B-1----:R-:W-:Y:S01]  /*1ca10*/  VIADD R2, R17, 0xffffff33 ;  /* 0xffffff3311027836 */ /* 0x002fe20000000000 */
[----:B------:R-:W1:Y:S08]  /*1ca20*/  LDC R24, c[0x0][0x230] ;  /* 0x00008c00ff187b82 */ /* 0x000e700000000800 */
[----:B---3--:R-:W3:Y:S08]  /*1ca30*/  LDC R8, c[0x0][0x230] ;  /* 0x00008c00ff087b82 */ /* 0x008ef00000000800 */
[----:B------:R-:W4:Y:S01]  /*1ca40*/  LDC R9, c[0x0][0x230] ;  /* 0x00008c00ff097b82 */ /* 0x000f220000000800 */
[----:B------:R-:W-:-:S04]  /*1ca50*/  IMAD.WIDE R48, R251, 0x4, R114 ;  /* 0x00000004fb307825 */ /* 0x000fc800078e0272 */
[----:B------:R-:W-:Y:S01]  /*1ca60*/  IMAD.WIDE R40, R251, 0x4, R228 ;  /* 0x00000004fb287825 */ /* 0x000fe200078e02e4 */
[----:B------:R1:W-:Y:S04]  /*1ca70*/  STL.64 [R1+0x2d8], R48 ;  /* 0x0002d83001007387 */ /* 0x0003e80000100a00 */
[----:B------:R1:W-:Y:S01]  /*1ca80*/  LDGSTS.E [R10+0x7000c], desc[UR52][R48.64], !P1 ;  /* 0x7000c000300a7fae */ /* 0x0003e2000c921874 */
[----:B------:R-:W-:-:S03]  /*1ca90*/  ISETP.GE.U32.AND P1, PT, R4, 0x7ffffed1, PT ;  /* 0x7ffffed10400780c */ /* 0x000fc60003f26070 */
[----:B------:R4:W-:Y:S04]  /*1caa0*/  STL.64 [R1+0x3a0], R40 ;  /* 0x0003a02801007387 */ /* 0x0009e80000100a00 */
[----:B------:R4:W-:Y:S01]  /*1cab0*/  LDGSTS.E [R10+0x74000], desc[UR52][R40.64], !P4 ;  /* 0x74000000280a7fae */ /* 0x0009e2000e121874 */
[----:B--2---:R-:W-:-:S03]  /*1cac0*/  VIADD R4, R16, 0xffffff32 ;  /* 0xffffff3210047836 */ /* 0x004fc60000000000 */
[----:B------:R-:W2:Y:S01]  /*1cad0*/  LDL.LU.64 R114, [R1+0x1a8] ;  /* 0x0001a80001727983 */ /* 0x000ea20000300a00 */
[----:B-1----:R-:W1:Y:S01]  /*1cae0*/  LDC R48, c[0x0][0x230] ;  /* 0x00008c00ff307b82 */ /* 0x002e620000000800 */
[C---:B----4-:R-:W-:Y:S02]  /*1caf0*/  IMAD.WIDE R40, R251.reuse, 0x4, R212 ;  /* 0x00000004fb287825 */ /* 0x050fe400078e02d4 */
[----:B------:R-:W4:Y:S02]  /*1cb00*/  LDL.LU.64 R212, [R1+0x1a0] ;  /* 0x0001a00001d47983 */ /* 0x000f240000300a00 */
[C---:B------:R-:W-:Y:S02]  /*1cb10*/  IMAD.WIDE R16, R251.reuse, 0x4, R244 ;  /* 0x00000004fb107825 */ /* 0x040fe400078e02f4 */
[----:B------:R3:W-:Y:S04]  /*1cb20*/  STL.64 [R1+0x3a8], R40 ;  /* 0x0003a82801007387 */ /* 0x0007e80000100a00 */
[----:B------:R1:W-:Y:S04]  /*1cb30*/  STL.64 [R1+0x3b0], R16 ;  /* 0x0003b01001007387 */ /* 0x0003e80000100a00 */
[----:B------:R-:W4:Y:S04]  /*1cb40*/  LDL.LU.64 R244, [R1+0xb8] ;  /* 0x0000b80001f47983 */ /* 0x000f280000300a00 */
[----:B------:R3:W-:Y:S01]  /*1cb50*/  LDGSTS.E [R10+0x74004], desc[UR52][R40.64], !P6 ;  /* 0x74004000280a7fae */ /* 0x0007e2000f121874 */
[----:B------:R-:W-:-:S04]  /*1cb60*/  IMAD.WIDE R54, R251, 0x4, R126 ;  /* 0x00000004fb367825 */ /* 0x000fc800078e027e */
[C---:B------:R-:W-:Y:S01]  /*1cb70*/  IMAD.WIDE R52, R251.reuse, 0x4, R232 ;  /* 0x00000004fb347825 */ /* 0x040fe200078e02e8 */
[----:B------:R-:W4:Y:S03]  /*1cb80*/  LDL.LU.64 R126, [R1+0xb0] ;  /* 0x0000b000017e7983 */ /* 0x000f260000300a00 */
[----:B---3--:R-:W-:Y:S01]  /*1cb90*/  IMAD.WIDE R40, R251, 0x4, R184 ;  /* 0x00000004fb287825 */ /* 0x008fe200078e02b8 */
[----:B------:R-:W-:Y:S04]  /*1cba0*/  STL.64 [R1+0x3b8], R54 ;  /* 0x0003b83601007387 */ /* 0x000fe80000100a00 */
[----:B------:R-:W-:Y:S04]  /*1cbb0*/  STL.64 [R1+0x8d0], R52 ;  /* 0x0008d03401007387 */ /* 0x000fe80000100a00 */
[----:B------:R2:W-:Y:S04]  /*1cbc0*/  STL.64 [R1+0x8d8], R40 ;  /* 0x0008d82801007387 */ /* 0x0005e80000100a00 */
[----:B------:R-:W3:Y:S04]  /*1cbd0*/  LDL.LU.64 R228, [R1+0xa8] ;  /* 0x0000a80001e47983 */ /* 0x000ee80000300a00 */
[----:B------:R-:W3:Y:S04]  /*1cbe0*/  LDL.LU.64 R232, [R1+0xa0] ;  /* 0x0000a00001e87983 */ /* 0x000ee80000300a00 */
[----:B------:R-:W3:Y:S01]  /*1cbf0*/  LDL.LU.64 R184, [R1+0x398] ;  /* 0x0003980001b87983 */ /* 0x000ee20000300a00 */
[----:B------:R-:W-:-:S02]  /*1cc00*/  ISETP.GE.U32.AND P4, PT, R2, 0x7ffffeb4, PT ;  /* 0x7ffffeb40200780c */ /* 0x000fc40003f86070 */
[----:B------:R-:W-:Y:S01]  /*1cc10*/  ISETP.GE.U32.AND P6, PT, R4, 0x7ffffeb3, PT ;  /* 0x7ffffeb30400780c */ /* 0x000fe20003fc6070 */
[----:B------:R-:W-:Y:S01]  /*1cc20*/  VIADD R2, R25, 0xffffff31 ;  /* 0xffffff3119027836 */ /* 0x000fe20000000000 */
[----:B------:R1:W-:Y:S01]  /*1cc30*/  LDGSTS.E [R10+0x74008], desc[UR52][R16.64], !P3 ;  /* 0x74008000100a7fae */ /* 0x0003e2000d921874 */
[----:B------:R-:W-:Y:S02]  /*1cc40*/  VIADD R4, R8, 0xffffff13 ;  /* 0xffffff1308047836 */ /* 0x000fe40000000000 */
[----:B------:R-:W3:Y:S01]  /*1cc50*/  LDC R8, c[0x0][0x230] ;  /* 0x00008c00ff087b82 */ /* 0x000ee20000000800 */
[----:B------:R-:W-:Y:S01]  /*1cc60*/  ISETP.GE.U32.AND P3, PT, R2, 0x7ffffeb2, PT ;  /* 0x7ffffeb20200780c */ /* 0x000fe20003f66070 */
[----:B------:R-:W-:Y:S01]  /*1cc70*/  VIADD R2, R5, 0xffffff30 ;  /* 0xffffff3005027836 */ /* 0x000fe20000000000 */
[----:B------:R-:W-:Y:S04]  /*1cc80*/  LDGSTS.E [R10+0x7400c], desc[UR52][R54.64], !P1 ;  /* 0x7400c000360a7fae */ /* 0x000fe8000c921874 */
[----:B------:R-:W-:Y:S01]  /*1cc90*/  LDGSTS.E [R10+0x78000], desc[UR52][R52.64], !P4 ;  /* 0x78000000340a7fae */ /* 0x000fe2000e121874 */
[----:B------:R-:W-:Y:S01]  /*1cca0*/  ISETP.GE.U32.AND P4, PT, R4, 0x7ffffe94, PT ;  /* 0x7ffffe940400780c */ /* 0x000fe20003f86070 */
[----:B------:R-:W-:Y:S01]  /*1ccb0*/  VIADD R4, R24, 0xffffff6c ;  /* 0xffffff6c18047836 */ /* 0x000fe20000000000 */
[----:B-1----:R-:W1:Y:S01]  /*1ccc0*/  LDC R17, c[0x0][0x230] ;  /* 0x00008c00ff117b82 */ /* 0x002e620000000800 */
[----:B------:R2:W-:Y:S01]  /*1ccd0*/  LDGSTS.E [R10+0x78004], desc[UR52][R40.64], !P6 ;  /* 0x78004000280a7fae */ /* 0x0005e2000f121874 */
[----:B------:R-:W-:Y:S01]  /*1cce0*/  ISETP.GE.U32.AND P1, PT, R2, 0x7ffffeb1, PT ;  /* 0x7ffffeb10200780c */ /* 0x000fe20003f26070 */
[----:B------:R-:W-:-:S05]  /*1ccf0*/  VIADD R2, R9, 0xffffff12 ;  /* 0xffffff1209027836 */ /* 0x000fca0000000000 */
[----:B------:R-:W-:Y:S01]  /*1cd00*/  ISETP.GE.U32.AND P6, PT, R2, 0x7ffffe93, PT ;  /* 0x7ffffe930200780c */ /* 0x000fe20003fc6070 */
[----:B------:R-:W-:Y:S01]  /*1cd10*/  VIADD R2, R48, 0xffffff11 ;  /* 0xffffff1130027836 */ /* 0x000fe20000000000 */
[----:B------:R-:W1:Y:S08]  /*1cd20*/  LDC R16, c[0x0][0x230] ;  /* 0x00008c00ff107b82 */ /* 0x000e700000000800 */
[----:B------:R-:W1:Y:S08]  /*1cd30*/  LDC R5, c[0x0][0x230] ;  /* 0x00008c00ff057b82 */ /* 0x000e700000000800 */
[----:B------:R-:W1:Y:S01]  /*1cd40*/  LDC R9, c[0x0][0x230] ;  /* 0x00008c00ff097b82 */ /* 0x000e620000000800 */
[----:B--2---:R-:W-:-:S05]  /*1cd50*/  IMAD.WIDE R40, R251, 0x4, R114 ;  /* 0x00000004fb287825 */ /* 0x004fca00078e0272 */
[----:B------:R2:W-:Y:S04]  /*1cd60*/  STL.64 [R1+0x8e0], R40 ;  /* 0x0008e02801007387 */ /* 0x0005e80000100a00 */
[----:B------:R2:W-:Y:S01]  /*1cd70*/  LDGSTS.E [R10+0x78008], desc[UR52][R40.64], !P3 ;  /* 0x78008000280a7fae */ /* 0x0005e2000d921874 */
[----:B----4-:R-:W-:-:S05]  /*1cd80*/  IMAD.WIDE R24, R251, 0x4, R212 ;  /* 0x00000004fb187825 */ /* 0x010fca00078e02d4 */
[----:B------:R4:W-:Y:S04]  /*1cd90*/  STL.64 [R1+0x8e8], R24 ;  /* 0x0008e81801007387 */ /* 0x0009e80000100a00 */
[----:B------:R-:W3:Y:S04]  /*1cda0*/  LDL.LU.64 R114, [R1+0x390] ;  /* 0x0003900001727983 */ /* 0x000ee80000300a00 */
[----:B------:R-:W3:Y:S01]  /*1cdb0*/  LDL.LU.64 R212, [R1+0x388] ;  /* 0x0003880001d47983 */ /* 0x000ee20000300a00 */
[----:B------:R-:W-:-:S03]  /*1cdc0*/  IMAD.WIDE R48, R251, 0x4, R244 ;  /* 0x00000004fb307825 */ /* 0x000fc600078e02f4 */
[----:B------:R4:W-:Y:S04]  /*1cdd0*/  LDGSTS.E [R10+0x7800c], desc[UR52][R24.64], !P1 ;  /* 0x7800c000180a7fae */ /* 0x0009e8000c921874 */
[----:B------:R1:W-:Y:S04]  /*1cde0*/  STL.64 [R1+0x9d0], R48 ;  /* 0x0009d03001007387 */ /* 0x0003e80000100a00 */
[----:B------:R1:W-:Y:S01]  /*1cdf0*/  LDGSTS.E [R10+0x7c000], desc[UR52][R48.64], !P4 ;  /* 0x7c000000300a7fae */ /* 0x0003e2000e121874 */
[C---:B--2---:R-:W-:Y:S01]  /*1ce00*/  IMAD.WIDE R40, R251.reuse, 0x4, R126 ;  /* 0x00000004fb287825 */ /* 0x044fe200078e027e */
[----:B------:R-:W-:Y:S01]  /*1ce10*/  ISETP.GE.U32.AND P3, PT, R4, 0x7ffffeed, PT ;  /* 0x7ffffeed0400780c */ /* 0x000fe20003f66070 */
[----:B----4-:R-:W2:Y:S03]  /*1ce20*/  LDC R24, c[0x0][0x230] ;  /* 0x00008c00ff187b82 */ /* 0x010ea60000000800 */
[----:B------:R4:W-:Y:S04]  /*1ce30*/  STL.64 [R1+0x9d8], R40 ;  /* 0x0009d82801007387 */ /* 0x0009e80000100a00 */
[----:B------:R-:W2:Y:S01]  /*1ce40*/  LDL.LU.64 R244, [R1+0x380] ;  /* 0x0003800001f47983 */ /* 0x000ea20000300a00 */
[----:B------:R-:W2:Y:S03]  /*1ce50*/  LDC R25, c[0x0][0x230] ;  /* 0x00008c00ff197b82 */ /* 0x000ea60000000800 */
[----:B------:R-:W2:Y:S01]  /*1ce60*/  LDL.LU.64 R126, [R1+0x298] ;  /* 0x00029800017e7983 */ /* 0x000ea20000300a00 */
[----:B---3--:R-:W-:-:S03]  /*1ce70*/  IMAD.WIDE R52, R251, 0x4, R228 ;  /* 0x00000004fb347825 */ /* 0x008fc600078e02e4 */
[----:B------:R4:W-:Y:S01]  /*1ce80*/  LDGSTS.E [R10+0x7c004], desc[UR52][R40.64], !P6 ;  /* 0x7c004000280a7fae */ /* 0x0009e2000f121874 */
[----:B-1----:R-:W-:-:S03]  /*1ce90*/  IMAD.WIDE R48, R251, 0x4, R232 ;  /* 0x00000004fb307825 */ /* 0x002fc600078e02e8 */
[----:B------:R-:W-:Y:S04]  /*1cea0*/  STL.64 [R1+0x9e0], R52 ;  /* 0x0009e03401007387 */ /* 0x000fe80000100a00 */
[----:B------:R1:W-:Y:S01]  /*1ceb0*/  STL.64 [R1+0x9e8], R48 ;  /* 0x0009e83001007387 */ /* 0x0003e20000100a00 */
[----:B----4-:R-:W-:-:S05]  /*1cec0*/  IMAD.WIDE R40, R251, 0x4, R184 ;  /* 0x00000004fb287825 */ /* 0x010fca00078e02b8 */
[----:B------:R3:W-:Y:S04]  /*1ced0*/  STL.64 [R1+0x2a8], R40 ;  /* 0x0002a82801007387 */ /* 0x0007e80000100a00 */
[----:B------:R-:W4:Y:S01]  /*1cee0*/  LDL.LU.64 R232, [R1+0x290] ;  /* 0x0002900001e87983 */ /* 0x000f220000300a00 */
[----:B------:R-:W-:Y:S01]  /*1cef0*/  VIADD R4, R17, 0xffffff10 ;  /* 0xffffff1011047836 */ /* 0x000fe20000000000 */
[----:B------:R-:W-:Y:S01]  /*1cf00*/  ISETP.GE.U32.AND P1, PT, R2, 0x7ffffe92, PT ;  /* 0x7ffffe920200780c */ /* 0x000fe20003f26070 */
[----:B------:R-:W-:Y:S01]  /*1cf10*/  VIADD R2, R16, 0xffffff6b ;  /* 0xffffff6b10027836 */ /* 0x000fe20000000000 */
[----:B------:R-:W1:Y:S01]  /*1cf20*/  LDC R17, c[0x0][0x230] ;  /* 0x00008c00ff117b82 */ /* 0x000e620000000800 */
[----:B------:R-:W4:Y:S01]  /*1cf30*/  LDL.LU.64 R228, [R1+0x288] ;  /* 0x0002880001e47983 */ /* 0x000f220000300a00 */
[----:B------:R-:W-:-:S03]  /*1cf40*/  ISETP.GE.U32.AND P4, PT, R4, 0x7ffffe91, PT ;  /* 0x7ffffe910400780c */ /* 0x000fc60003f86070 */
[----:B------:R-:W4:Y:S03]  /*1cf50*/  LDL.LU.64 R184, [R1+0x280] ;  /* 0x0002800001b87983 */ /* 0x000f260000300a00 */
[----:B------:R-:W3:Y:S01]  /*1cf60*/  LDC R16, c[0x0][0x230] ;  /* 0x00008c00ff107b82 */ /* 0x000ee20000000800 */
[----:B------:R-:W-:Y:S01]  /*1cf70*/  ISETP.GE.U32.AND P6, PT, R2, 0x7ffffeec, PT ;  /* 0x7ffffeec0200780c */ /* 0x000fe20003fc6070 */
[----:B------:R-:W-:Y:S01]  /*1cf80*/  VIADD R2, R5, 0xffffff6a ;  /* 0xffffff6a05027836 */ /* 0x000fe20000000000 */
[----:B------:R-:W-:Y:S01]  /*1cf90*/  LDGSTS.E [R10+0x7c008], desc[UR52][R52.64], !P1 ;  /* 0x7c008000340a7fae */ /* 0x000fe2000c921874 */
[----:B------:R-:W-:-:S03]  /*1cfa0*/  VIADD R4, R8, 0xffffff69 ;  /* 0xffffff6908047836 */ /* 0x000fc60000000000 */
[----:B------:R1:W-:Y:S01]  /*1cfb0*/  LDGSTS.E [R10+0x7c00c], desc[UR52][R48.64], !P4 ;  /* 0x7c00c000300a7fae */ /* 0x0003e2000e121874 */
[----:B------:R-:W-:Y:S01]  /*1cfc0*/  ISETP.GE.U32.AND P1, PT, R2, 0x7ffffeeb, PT ;  /* 0x7ffffeeb0200780c */ /* 0x000fe20003f26070 */
[----:B------:R-:W4:Y:S02]  /*1cfd0*/  LDC R8, c[0x0][0x230] ;  /* 0x00008c00ff087b82 */ /* 0x000f240000000800 */
[----:B------:R3:W-:Y:S01]  /*1cfe0*/  LDGSTS.E [R11+0x70000], desc[UR52][R40.64], !P2 ;  /* 0x70000000280b7fae */ /* 0x0007e2000d121874 */
[----:B------:R-:W-:Y:S01]  /*1cff0*/  ISETP.GE.U32.AND P4, PT, R4, 0x7ffffeea, PT ;  /* 0x7ffffeea0400780c */ /* 0x000fe20003f86070 */
[----:B------:R-:W-:Y:S02]  /*1d000*/  VIADD R2, R9, 0xffffff4f ;  /* 0xffffff4f09027836 */ /* 0x000fe40000000000 */
[----:B--2---:R-:W-:Y:S02]  /*1d010*/  VIADD R4, R24, 0xffffff4e ;  /* 0xffffff4e18047836 */ /* 0x004fe40000000000 */
[----:B------:R-:W2:Y:S01]  /*1d020*/  LDC R24, c[0x0][0x230] ;  /* 0x00008c00ff187b82 */ /* 0x000ea20000000800 */
[----:B------:R-:W-:Y:S01]  /*1d030*/  ISETP.GE.U32.AND P2, PT, R2, 0x7ffffed0, PT ;  /* 0x7ffffed00200780c */ /* 0x000fe20003f46070 */
[----:B-1----:R-:W-:-:S06]  /*1d040*/  VIADD R2, R17, 0xffffff4d ;  /* 0xffffff4d11027836 */ /* 0x002fcc0000000000 */
[----:B------:R-:W1:Y:S08]  /*1d050*/  LDC R5, c[0x0][0x230] ;  /* 0x00008c00ff057b82 */ /* 0x000e700000000800 */
[----:B------:R-:W1:Y:S08]  /*1d060*/  LDC R9, c[0x0][0x230] ;  /* 0x00008c00ff097b82 */ /* 0x000e700000000800 */
[----:B------:R-:W1:Y:S01]  /*1d070*/  LDC R10, c[0x0][0x230] ;  /* 0x00008c00ff0a7b82 */ /* 0x000e620000000800 */
[----:B------:R-:W-:-:S04]  /*1d080*/  IMAD.WIDE R48, R251, 0x4, R114 ;  /* 0x00000004fb307825 */ /* 0x000fc800078e0272 */
[----:B---3--:R-:W-:Y:S01]  /*1d090*/  IMAD.WIDE R40, R251, 0x4, R212 ;  /* 0x00000004fb287825 */ /* 0x008fe200078e02d4 */
[----:B------:R-:W-:Y:S04]  /*1d0a0*/  STL.64 [R1+0x2a0], R48 ;  /* 0x0002a03001007387 */ /* 0x000fe80000100a00 */
[----:B------:R3:W-:Y:S04]  /*1d0b0*/  STL.64 [R1+0x2b0], R40 ;  /* 0x0002b02801007387 */ /* 0x0007e80000100a00 */
[----:B------:R-:W2:Y:S04]  /*1d0c0*/  LDL.LU.64 R212, [R1+0x198] ;  /* 0x0001980001d47983 */ /* 0x000ea80000300a00 */
[----:B------:R-:W-:Y:S01]  /*1d0d0*/  LDGSTS.E [R11+0x70004], desc[UR52][R48.64], !P0 ;  /* 0x70004000300b7fae */ /* 0x000fe2000c121874 */
[----:B------:R-:W-:Y:S01]  /*1d0e0*/  ISETP.GE.U32.AND P0, PT, R4, 0x7ffffecf, PT ;  /* 0x7ffffecf0400780c */ /* 0x000fe20003f06070 */
[----:B------:R-:W-:-:S02]  /*1d0f0*/  VIADD R4, R16, 0xffffff4c ;  /* 0xffffff4c10047836 */ /* 0x000fc40000000000 */
[----:B------:R3:W-:Y:S02]  /*1d100*/  LDGSTS.E [R11+0x70008], desc[UR52][R40.64], !P5 ;  /* 0x70008000280b7fae */ /* 0x0007e4000e921874 */
[C---:B---3--:R-:W-:Y:S02]  /*1d110*/  IMAD.WIDE R40, R251.reuse, 0x4, R244 ;  /* 0x00000004fb287825 */ /* 0x048fe400078e02f4 */
[----:B------:R-:W3:Y:S02]  /*1d120*/  LDL.LU.64 R244, [R1+0x190] ;  /* 0x0001900001f47983 */ /* 0x000ee40000300a00 */
[C---:B------:R-:W-:Y:S02]  /*1d130*/  IMAD.WIDE R16, R251.reuse, 0x4, R126 ;  /* 0x00000004fb107825 */ /* 0x040fe400078e027e */
[----:B------:R1:W-:Y:S04]  /*1d140*/  STL.64 [R1+0x2b8], R40 ;  /* 0x0002b82801007387 */ /* 0x0003e80000100a00 */
[----:B------:R1:W-:Y:S04]  /*1d150*/  STL.64 [R1+0x380], R16 ;  /* 0x0003801001007387 */ /* 0x0003e80000100a00 */
[----:B------:R-:W3:Y:S01]  /*1d160*/  LDL.LU.64 R126, [R1+0x188] ;  /* 0x00018800017e7983 */ /* 0x000ee20000300a00 */
[----:B----4-:R-:W-:-:S03]  /*1d170*/  IMAD.WIDE R52, R251, 0x4, R232 ;  /* 0x00000004fb347825 */ /* 0x010fc600078e02e8 */
[----:B------:R1:W-:Y:S04]  /*1d180*/  LDGSTS.E [R11+0x7000c], desc[UR52][R40.64], !P3 ;  /* 0x7000c000280b7fae */ /* 0x0003e8000d921874 */
[----:B------:R-:W4:Y:S01]  /*1d190*/  LDL.LU.64 R232, [R1+0x180] ;  /* 0x0001800001e87983 */ /* 0x000f220000300a00 */
[C---:B------:R-:W-:Y:S01]  /*1d1a0*/  IMAD.WIDE R48, R251.reuse, 0x4, R228 ;  /* 0x00000004fb307825 */ /* 0x040fe200078e02e4 */
[----:B------:R-:W-:Y:S02]  /*1d1b0*/  ISETP.GE.U32.AND P5, PT, R2, 0x7ffffece, PT ;  /* 0x7ffffece0200780c */ /* 0x000fe40003fa6070 */
[----:B------:R-:W-:Y:S01]  /*1d1c0*/  ISETP.GE.U32.AND P3, PT, R4, 0x7ffffecd, PT ;  /* 0x7ffffecd0400780c */ /* 0x000fe20003f66070 */
[----:B------:R-:W-:Y:S01]  /*1d1d0*/  STL.64 [R1+0x388], R52 ;  /* 0x0003883401007387 */ /* 0x000fe20000100a00 */
[----:B-1----:R-:W-:-:S03]  /*1d1e0*/  IMAD.WIDE R40, R251, 0x4, R184 ;  /* 0x00000004fb287825 */ /* 0x002fc600078e02b8 */
[----:B------:R-:W-:Y:S04]  /*1d1f0*/  STL.64 [R1+0x390], R48 ;  /* 0x0003903001007387 */ /* 0x000fe80000100a00 */
[----:B------:R1:W-:Y:S04]  /*1d200*/  STL.64 [R1+0x398], R40 ;  /* 0x0003982801007387 */ /* 0x0003e80000100a00 */
[----:B------:R-:W4:Y:S01]  /*1d210*/  LDL.LU.64 R184, [R1+0x98] ;  /* 0x0000980001b87983 */ /* 0x000f220000300a00 */
[----:B------:R-:W-:-:S03]  /*1d220*/  VIADD R4, R8, 0xffffff2d ;  /* 0xffffff2d08047836 */ /* 0x000fc60000000000 */
[----:B------:R1:W-:Y:S01]  /*1d230*/  LDGSTS.E [R11+0x74000], desc[UR52][R16.64], !P2 ;  /* 0x74000000100b7fae */ /* 0x0003e2000d121874 */
[----:B------:R-:W-:Y:S01]  /*1d240*/  VIADD R2, R25, 0xffffff2f ;  /* 0xffffff2f19027836 */ /* 0x000fe20000000000 */
[----:B------:R-:W4:Y:S02]  /*1d250*/  LDC R8, c[0x0][0x230] ;  /* 0x00008c00ff087b82 */ /* 0x000f240000000800 */
[----:B------:R-:W4:Y:S04]  /*1d260*/  LDL.LU.64 R228, [R1+0x90] ;  /* 0x0000900001e47983 */ /* 0x000f280000300a00 */
[----:B------:R-:W-:Y:S04]  /*1d270*/  LDGSTS.E [R11+0x74004], desc[UR52][R52.64], !P0 ;  /* 0x74004000340b7fae */ /* 0x000fe8000c121874 */
[----:B------:R-:W-:Y:S01]  /*1d280*/  LDGSTS.E [R11+0x74008], desc[UR52][R48.64], !P5 ;  /* 0x74008000300b7fae */ /* 0x000fe2000e921874 */
[----:B------:R-:W-:Y:S01]  /*1d290*/  ISETP.GE.U32.AND P5, PT, R4, 0x7ffffeae, PT ;  /* 0x7ffffeae0400780c */ /* 0x000fe20003fa6070 */
[----:B-1----:R-:W1:Y:S02]  /*1d2a0*/  LDC R17, c[0x0][0x230] ;  /* 0x00008c00ff117b82 */ /* 0x002e640000000800 */
[----:B------:R1:W-:Y:S01]  /*1d2b0*/  LDGSTS.E [R11+0x7400c], desc[UR52][R40.64], !P3 ;  /* 0x7400c000280b7fae */ /* 0x0003e2000d921874 */
[----:B--2---:R-:W-:-:S05]  /*1d2c0*/  VIADD R4, R24, 0xffffff0f ;  /* 0xffffff0f18047836 */ /* 0x004fca0000000000 */
[----:B------:R-:W2:Y:S01]  /*1d2d0*/  LDC R16, c[0x0][0x230] ;  /* 0x00008c00ff107b82 */ /* 0x000ea20000000800 */
[C---:B-1----:R-:W-:Y:S02]  /*1d2e0*/  IMAD.WIDE R40, R251.reuse, 0x4, R212 ;  /* 0x00000004fb287825 */ /* 0x042fe400078e02d4 */
[----:B------:R-:W2:Y:S04]  /*1d2f0*/  LDL.LU.64 R212, [R1+0x88] ;  /* 0x0000880001d47983 */ /* 0x000ea80000300a00 */
[----:B------:R4:W-:Y:S01]  /*1d300*/  STL.64 [R1+0x8b0], R40 ;  /* 0x0008b02801007387 */ /* 0x0009e20000100a00 */
[----:B---3--:R-:W-:-:S05]  /*1d310*/  IMAD.WIDE R24, R251, 0x4, R244 ;  /* 0x00000004fb187825 */ /* 0x008fca00078e02f4 */
[----:B------:R1:W-:Y:S04]  /*1d320*/  STL.64 [R1+0x8b8], R24 ;  /* 0x0008b81801007387 */ /* 0x0003e80000100a00 */
[----:B------:R-:W3:Y:S01]  /*1d330*/  LDL.LU.64 R244, [R1+0x80] ;  /* 0x0000800001f47983 */ /* 0x000ee20000300a00 */
[----:B------:R-:W-:-:S03]  /*1d340*/  IMAD.WIDE R48, R251, 0x4, R126 ;  /* 0x00000004fb307825 */ /* 0x000fc600078e027e */
[----:B------:R-:W3:Y:S01]  /*1d350*/  LDL.LU.64 R126, [R1+0x378] ;  /* 0x00037800017e7983 */ /* 0x000ee20000300a00 */
[----:B------:R-:W-:Y:S01]  /*1d360*/  ISETP.GE.U32.AND P2, PT, R2, 0x7ffffeb0, PT ;  /* 0x7ffffeb00200780c */ /* 0x000fe20003f46070 */
[----:B------:R-:W-:Y:S02]  /*1d370*/  VIADD R2, R5, 0xffffff2e ;  /* 0xffffff2e05027836 */ /* 0x000fe40000000000 */
[----:B------:R1:W-:Y:S01]  /*1d380*/  STL.64 [R1+0x8c0], R48 ;  /* 0x0008c03001007387 */ /* 0x0003e20000100a00 */
[----:B------:R-:W2:Y:S02]  /*1d390*/  LDC R5, c[0x0][0x230] ;  /* 0x00008c00ff057b82 */ /* 0x000ea40000000800 */
[----:B------:R-:W-:-:S07]  /*1d3a0*/  ISETP.GE.U32.AND P0, PT, R2, 0x7ffffeaf, PT ;  /* 0x7ffffeaf0200780c */ /* 0x000fce0003f06070 */
[----:B------:R4:W-:Y:S02]  /*1d3b0*/  LDGSTS.E [R11+0x78000], desc[UR52][R40.64], !P2 ;  /* 0x78000000280b7fae */ /* 0x0009e4000d121874 */
[----:B----4-:R-:W-:-:S04]  /*1d3c0*/  IMAD.WIDE R40, R251, 0x4, R232 ;  /* 0x00000004fb287825 */ /* 0x010fc800078e02e8 */
[----:B------:R1:W-:Y:S04]  /*1d3d0*/  LDGSTS.E [R11+0x78004], desc[UR52][R24.64], !P0 ;  /* 0x78004000180b7fae */ /* 0x0003e8000c121874 */
[----:B------:R4:W-:Y:S04]  /*1d3e0*/  STL.64 [R1+0x8c8], R40 ;  /* 0x0008c82801007387 */ /* 0x0009e80000100a00 */
[----:B------:R-:W3:Y:S01]  /*1d3f0*/  LDL.LU.64 R232, [R1+0x370] ;  /* 0x0003700001e87983 */ /* 0x000ee20000300a00 */
[----:B------:R-:W-:Y:S01]  /*1d400*/  VIADD R2, R9, 0xffffff2c ;  /* 0xffffff2c09027836 */ /* 0x000fe20000000000 */
[----:B------:R-:W-:Y:S01]  /*1d410*/  ISETP.GE.U32.AND P2, PT, R4, 0x7ffffe90, PT ;  /* 0x7ffffe900400780c */ /* 0x000fe20003f46070 */
[----:B------:R-:W-:Y:S01]  /*1d420*/  IMAD.WIDE R52, R251, 0x4, R184 ;  /* 0x00000004fb347825 */ /* 0x000fe200078e02b8 */
[----:B-1----:R-:W1:Y:S01]  /*1d430*/  LDC R24, c[0x0][0x230] ;  /* 0x00008c00ff187b82 */ /* 0x002e620000000800 */
[----:B------:R-:W3:Y:S01]  /*1d440*/  LDL.LU.64 R184, [R1+0x368] ;  /* 0x0003680001b87983 */ /* 0x000ee20000300a00 */
[----:B------:R-:W-:Y:S01]  /*1d450*/  ISETP.GE.U32.AND P3, PT, R2, 0x7ffffead, PT ;  /* 0x7ffffead0200780c */ /* 0x000fe20003f66070 */
[----:B------:R-:W-:-:S02]  /*1d460*/  VIADD R2, R10, 0xffffff0e ;  /* 0xffffff0e0a027836 */ /* 0x000fc40000000000 */
[----:B------:R4:W-:Y:S03]  /*1d470*/  LDGSTS.E [R11+0x78008], desc[UR52][R48.64], !P5 ;  /* 0x78008000300b7fae */ /* 0x0009e6000e921874 */
[----:B------:R-:W-:Y:S01]  /*1d480*/  ISETP.GE.U32.AND P0, PT, R2, 0x7ffffe8f, PT ;  /* 0x7ffffe8f0200780c */ /* 0x000fe20003f06070 */
[----:B------:R-:W-:Y:S01]  /*1d490*/  VIADD R4, R17, 0xffffff0d ;  /* 0xffffff0d11047836 */ /* 0x000fe20000000000 */
[----:B------:R1:W-:Y:S01]  /*1d4a0*/  STL.64 [R1+0x9b0], R52 ;  /* 0x0009b03401007387 */ /* 0x0003e20000100a00 */
[----:B------:R-:W3:Y:S04]  /*1d4b0*/  LDC R9, c[0x0][0x230] ;  /* 0x00008c00ff097b82 */ /* 0x000ee80000000800 */
[----:B------:R1:W-:Y:S01]  /*1d4c0*/  LDGSTS.E [R11+0x7800c], desc[UR52][R40.64], !P3 ;  /* 0x7800c000280b7fae */ /* 0x0003e2000d921874 */
[----:B----4-:R-:W-:-:S03]  /*1d4d0*/  IMAD.WIDE R48, R251, 0x4, R228 ;  /* 0x00000004fb307825 */ /* 0x010fc600078e02e4 */
[----:B------:R4:W-:Y:S01]  /*1d4e0*/  LDGSTS.E [R11+0x7c000], desc[UR52][R52.64], !P2 ;  /* 0x7c000000340b7fae */ /* 0x0009e2000d121874 */
[----:B------:R-:W-:Y:S01]  /*1d4f0*/  ISETP.GE.U32.AND P5, PT, R4, 0x7ffffe8e, PT ;  /* 0x7ffffe8e0400780c */ /* 0x000fe20003fa6070 */
[----:B--2---:R-:W-:Y:S01]  /*1d500*/  VIADD R2, R16, 0xffffff0c ;  /* 0xffffff0c10027836 */ /* 0x004fe20000000000 */
[----:B------:R-:W2:Y:S01]  /*1d510*/  LDC R17, c[0x0][0x230] ;  /* 0x00008c00ff117b82 */ /* 0x000ea20000000800 */
[----:B------:R3:W-:Y:S01]  /*1d520*/  STL.64 [R1+0x9b8], R48 ;  /* 0x0009b83001007387 */ /* 0x0007e20000100a00 */
[----:B------:R-:W-:-:S03]  /*1d530*/  VIADD R4, R5, 0xffffff68 ;  /* 0xffffff6805047836 */ /* 0x000fc60000000000 */
[----:B------:R3:W-:Y:S02]  /*1d540*/  LDGSTS.E [R11+0x7c004], desc[UR52][R48.64], !P0 ;  /* 0x7c004000300b7fae */ /* 0x0007e4000c121874 */
[----:B------:R-:W-:Y:S01]  /*1d550*/  ISETP.GE.U32.AND P2, PT, R4, 0x7ffffee9, PT ;  /* 0x7ffffee90400780c */ /* 0x000fe20003f46070 */
[----:B-1----:R-:W-:Y:S01]  /*1d560*/  VIADD R4, R24, 0xffffff65 ;  /* 0xffffff6518047836 */ /* 0x002fe20000000000 */
[----:B------:R-:W1:Y:S08]  /*1d570*/  LDC R40, c[0x0][0x230] ;  /* 0x00008c00ff287b82 */ /* 0x000e700000000800 */
[----:B------:R-:W1:Y:S01]  /*1d580*/  LDC R10, c[0x0][0x230] ;  /* 0x00008c00ff0a7b82 */ /* 0x000e620000000800 */
[C---:B----4-:R-:W-:Y:S01]  /*1d590*/  IMAD.WIDE R52, R251.reuse, 0x4, R212 ;  /* 0x00000004fb347825 */ /* 0x050fe200078e02d4 */
[----:B------:R-:W-:Y:S01]  /*1d5a0*/  ISETP.GE.U32.AND P3, PT, R2, 0x7ffffe8d, PT ;  /* 0x7ffffe8d0200780c */ /* 0x000fe20003f66070 */
[----:B------:R-:W4:Y:S05]  /*1d5b0*/  LDL.LU.64 R212, [R1+0x360] ;  /* 0x0003600001d47983 */ /* 0x000f2a0000300a00 */
[----:B------:R-:W1:Y:S01]  /*1d5c0*/  LDC R16, c[0x0][0x230] ;  /* 0x00008c00ff107b82 */ /* 0x000e620000000800 */
[----:B------:R-:W4:Y:S04]  /*1d5d0*/  LDL.LU.64 R228, [R1+0x278] ;  /* 0x0002780001e47983 */ /* 0x000f280000300a00 */
[----:B------:R-:W-:Y:S03]  /*1d5e0*/  STL.64 [R1+0x9c0], R52 ;  /* 0x0009c03401007387 */ /* 0x000fe60000100a00 */
[----:B------:R-:W4:Y:S01]  /*1d5f0*/  LDC R5, c[0x0][0x230] ;  /* 0x00008c00ff057b82 */ /* 0x000f220000000800 */
[----:B------:R-:W-:Y:S01]  /*1d600*/  LDGSTS.E [R11+0x7c008], desc[UR52][R52.64], !P5 ;  /* 0x7c008000340b7fae */ /* 0x000fe2000e921874 */
[----:B---3--:R-:W-:-:S04]  /*1d610*/  IMAD.WIDE R48, R251, 0x4, R244 ;  /* 0x00000004fb307825 */ /* 0x008fc800078e02f4 */
[----:B------:R-:W-:Y:S01]  /*1d620*/  IMAD.WIDE R24, R251, 0x4, R126 ;  /* 0x00000004fb187825 */ /* 0x000fe200078e027e */
[----:B------:R-:W-:Y:S04]  /*1d630*/  STL.64 [R1+0x9c8], R48 ;  /* 0x0009c83001007387 */ /* 0x000fe80000100a00 */
[----:B------:R-:W3:Y:S04]  /*1d640*/  LDL.LU.64 R244, [R1+0x270] ;  /* 0x0002700001f47983 */ /* 0x000ee80000300a00 */
[----:B------:R2:W-:Y:S04]  /*1d650*/  STL.64 [R1+0x288], R24 ;  /* 0x0002881801007387 */ /* 0x0005e80000100a00 */
[----:B------:R-:W3:Y:S04]  /*1d660*/  LDL.LU.64 R126, [R1+0x268] ;  /* 0x00026800017e7983 */ /* 0x000ee80000300a00 */
[----:B------:R1:W-:Y:S04]  /*1d670*/  LDGSTS.E [R11+0x7c00c], desc[UR52][R48.64], !P3 ;  /* 0x7c00c000300b7fae */ /* 0x0003e8000d921874 */
[----:B------:R2:W-:Y:S01]  /*1d680*/  LDGSTS.E [R242+0x70000], desc[UR52][R24.64], !P6 ;  /* 0x7000000018f27fae */ /* 0x0005e2000f121874 */
[----:B------:R-:W-:Y:S01]  /*1d690*/  VIADD R2, R9, 0xffffff67 ;  /* 0xffffff6709027836 */ /* 0x000fe20000000000 */
[----:B------:R-:W-:Y:S01]  /*1d6a0*/  ISETP.GE.U32.AND P3, PT, R4, 0x7ffffee6, PT ;  /* 0x7ffffee60400780c */ /* 0x000fe20003f66070 */
[----:B------:R-:W3:Y:S08]  /*1d6b0*/  LDC R9, c[0x0][0x230] ;  /* 0x00008c00ff097b82 */ /* 0x000ef00000000800 */
[----:B-1----:R-:W1:Y:S01]  /*1d6c0*/  LDC R11, c[0x0][0x230] ;  /* 0x00008c00ff0b7b82 */ /* 0x002e620000000800 */
[----:B--2---:R-:W-:-:S05]  /*1d6d0*/  IMAD.WIDE R24, R251, 0x4, R232 ;  /* 0x00000004fb187825 */ /* 0x004fca00078e02e8 */
[----:B------:R2:W-:Y:S02]  /*1d6e0*/  STL.64 [R1+0x280], R24 ;  /* 0x0002801801007387 */ /* 0x0005e40000100a00 */
[----:B------:R-:W1:Y:S02]  /*1d6f0*/  LDC R48, c[0x0][0x230] ;  /* 0x00008c00ff307b82 */ /* 0x000e640000000800 */
[----:B------:R-:W3:Y:S01]  /*1d700*/  LDL.LU.64 R232, [R1+0x260] ;  /* 0x0002600001e87983 */ /* 0x000ee20000300a00 */
[----:B------:R-:W-:Y:S01]  /*1d710*/  ISETP.GE.U32.AND P0, PT, R2, 0x7ffffee8, PT ;  /* 0x7ffffee80200780c */ /* 0x000fe20003f06070 */
[----:B------:R-:W-:Y:S02]  /*1d720*/  VIADD R2, R8, 0xffffff66 ;  /* 0xffffff6608027836 */ /* 0x000fe40000000000 */
[----:B------:R-:W-:Y:S01]  /*1d730*/  VIADD R4, R16, 0xffffff4a ;  /* 0xffffff4a10047836 */ /* 0x000fe20000000000 */
[----:B------:R2:W-:Y:S01]  /*1d740*/  LDGSTS.E [R242+0x70004], desc[UR52][R24.64], !P1 ;  /* 0x7000400018f27fae */ /* 0x0005e2000c921874 */
[----:B------:R-:W1:Y:S01]  /*1d750*/  LDC R8, c[0x0][0x230] ;  /* 0x00008c00ff087b82 */ /* 0x000e620000000800 */
[----:B------:R-:W-:Y:S01]  /*1d760*/  ISETP.GE.U32.AND P5, PT, R2, 0x7ffffee7, PT ;  /* 0x7ffffee70200780c */ /* 0x000fe20003fa6070 */
[----:B------:R-:W-:-:S02]  /*1d770*/  VIADD R2, R17, 0xffffff4b ;  /* 0xffffff4b11027836 */ /* 0x000fc40000000000 */
[----:B------:R-:W-:-:S05]  /*1d780*/  IMAD.WIDE R16, R251, 0x4, R184 ;  /* 0x00000004fb107825 */ /* 0x000fca00078e02b8 */
[----:B------:R2:W-:Y:S01]  /*1d790*/  STL.64 [R1+0x290], R16 ;  /* 0x0002901001007387 */ /* 0x0005e20000100a00 */
[----:B------:R-:W-:-:S03]  /*1d7a0*/  ISETP.GE.U32.AND P6, PT, R2, 0x7ffffecc, PT ;  /* 0x7ffffecc0200780c */ /* 0x000fc60003fc6070 */
[----:B------:R-:W3:Y:S01]  /*1d7b0*/  LDL.LU.64 R184, [R1+0x178] ;  /* 0x0001780001b87983 */ /* 0x000ee20000300a00 */
[----:B------:R-:W-:-:S03]  /*1d7c0*/  VIADD R2, R40, 0xffffff49 ;  /* 0xffffff4928027836 */ /* 0x000fc60000000000 */
[----:B------:R2:W-:Y:S01]  /*1d7d0*/  LDGSTS.E [R242+0x70008], desc[UR52][R16.64], !P4 ;  /* 0x7000800010f27fae */ /* 0x0005e2000e121874 */
[----:B----4-:R-:W-:-:S04]  /*1d7e0*/  IMAD.WIDE R40, R251, 0x4, R212 ;  /* 0x00000004fb287825 */ /* 0x010fc800078e02d4 */
[C---:B--2---:R-:W-:Y:S01]  /*1d7f0*/  IMAD.WIDE R24, R251.reuse, 0x4, R228 ;  /* 0x00000004fb187825 */ /* 0x044fe200078e02e4 */
[----:B------:R-:W2:Y:S01]  /*1d800*/  LDL.LU.64 R212, [R1+0x170] ;  /* 0x0001700001d47983 */ /* 0x000ea20000300a00 */
[----:B------:R-:W-:Y:S01]  /*1d810*/  ISETP.GE.U32.AND P1, PT, R4, 0x7ffffecb, PT ;  /* 0x7ffffecb0400780c */ /* 0x000fe20003f26070 */
[----:B------:R-:W4:Y:S02]  /*1d820*/  LDC R16, c[0x0][0x230] ;  /* 0x00008c00ff107b82 */ /* 0x000f240000000800 */
[----:B------:R3:W-:Y:S04]  /*1d830*/  STL.64 [R1+0x298], R40 ;  /* 0x0002982801007387 */ /* 0x0007e80000100a00 */
[----:B------:R1:W-:Y:S02]  /*1d840*/  STL.64 [R1+0x360], R24 ;  /* 0x0003601801007387 */ /* 0x0003e40000100a00 */
[----:B------:R-:W4:Y:S02]  /*1d850*/  LDC R17, c[0x0][0x230] ;  /* 0x00008c00ff117b82 */ /* 0x000f240000000800 */
[----:B------:R-:W4:Y:S04]  /*1d860*/  LDL.LU.64 R228, [R1+0x168] ;  /* 0x0001680001e47983 */ /* 0x000f280000300a00 */
[----:B------:R3:W-:Y:S04]  /*1d870*/  LDGSTS.E [R242+0x7000c], desc[UR52][R40.64], !P2 ;  /* 0x7000c00028f27fae */ /* 0x0007e8000d121874 */
[----:B------:R1:W-:Y:S01]  /*1d880*/  LDGSTS.E [R242+0x74000], desc[UR52][R24.64], !P6 ;  /* 0x7400000018f27fae */ /* 0x0003e2000f121874 */
[----:B---3--:R-:W-:-:S03]  /*1d890*/  IMAD.WIDE R40, R251, 0x4, R244 ;  /* 0x00000004fb287825 */ /* 0x008fc600078e02f4 */
[----:B------:R-:W3:Y:S01]  /*1d8a0*/  LDL.LU.64 R244, [R1+0x160] ;  /* 0x0001600001f47983 */ /* 0x000ee20000300a00 */
[----:B-1----:R-:W-:-:S03]  /*1d8b0*/  IMAD.WIDE R24, R251, 0x4, R126 ;  /* 0x00000004fb187825 */ /* 0x002fc600078e027e */
[----:B------:R1:W-:Y:S04]  /*1d8c0*/  STL.64 [R1+0x368], R40 ;  /* 0x0003682801007387 */ /* 0x0003e80000100a00 */
[----:B------:R-:W-:Y:S04]  /*1d8d0*/  STL.64 [R1+0x370], R24 ;  /* 0x0003701801007387 */ /* 0x000fe80000100a00 */
[----:B------:R-:W3:Y:S01]  /*1d8e0*/  LDL.LU.64 R126, [R1+0x78] ;  /* 0x00007800017e7983 */ /* 0x000ee20000300a00 */
[----:B------:R-:W-:Y:S01]  /*1d8f0*/  VIADD R4, R10, 0xffffff48 ;  /* 0xffffff480a047836 */ /* 0x000fe20000000000 */
[----:B------:R-:W-:Y:S01]  /*1d900*/  ISETP.GE.U32.AND P4, PT, R2, 0x7ffffeca, PT ;  /* 0x7ffffeca0200780c */ /* 0x000fe20003f86070 */
[----:B------:R-:W-:Y:S01]  /*1d910*/  VIADD R2, R9, 0xffffff2b ;  /* 0xffffff2b09027836 */ /* 0x000fe20000000000 */
[----:B------:R1:W-:Y:S01]  /*1d920*/  LDGSTS.E [R242+0x74004], desc[UR52][R40.64], !P1 ;  /* 0x7400400028f27fae */ /* 0x0003e2000c921874 */
[----:B------:R-:W1:Y:S01]  /*1d930*/  LDC R10, c[0x0][0x230] ;  /* 0x00008c00ff0a7b82 */ /* 0x000e620000000800 */
[----:B------:R-:W-:Y:S01]  /*1d940*/  ISETP.GE.U32.AND P2, PT, R4, 0x7ffffec9, PT ;  /* 0x7ffffec90400780c */ /* 0x000fe20003f46070 */
[----:B------:R-:W-:Y:S01]  /*1d950*/  VIADD R4, R8, 0xffffff2a ;  /* 0xffffff2a08047836 */ /* 0x000fe20000000000 */
[----:B------:R-:W-:-:S02]  /*1d960*/  ISETP.GE.U32.AND P6, PT, R2, 0x7ffffeac, PT ;  /* 0x7ffffeac0200780c */ /* 0x000fc40003fc6070 */
[----:B------:R-:W-:Y:S02]  /*1d970*/  IADD3 R2, R5, -0xd7, RZ ;  /* 0xffffff2905027810 */ /* 0x000fe40007ffe0ff */
[----:B------:R-:W-:Y:S01]  /*1d980*/  ISETP.GE.U32.AND P1, PT, R4, 0x7ffffeab, PT ;  /* 0x7ffffeab0400780c */ /* 0x000fe20003f26070 */
[----:B------:R-:W3:Y:S02]  /*1d990*/  LDC R9, c[0x0][0x230] ;  /* 0x00008c00ff097b82 */ /* 0x000ee40000000800 */
[----:B------:R-:W-:Y:S06]  /*1d9a0*/  LDGSTS.E [R242+0x74008], desc[UR52][R24.64], !P4 ;  /* 0x7400800018f27fae */ /* 0x000fec000e121874 */
[----:B------:R-:W3:Y:S01]  /*1d9b0*/  LDC R8, c[0x0][0x230] ;  /* 0x00008c00ff087b82 */ /* 0x000ee20000000800 */
[----:B------:R-:W-:-:S02]  /*1d9c0*/  IMAD.WIDE R4, R251, 0x4, R232 ;  /* 0x00000004fb047825 */ /* 0x000fc400078e02e8 */
[----:B------:R-:W3:Y:S01]  /*1d9d0*/  LDL.LU.64 R232, [R1+0x70] ;  /* 0x0000700001e87983 */ /* 0x000ee20000300a00 */
[----:B------:R-:W-:-:S03]  /*1d9e0*/  ISETP.GE.U32.AND P4, PT, R2, 0x7ffffeaa, PT ;  /* 0x7ffffeaa0200780c */ /* 0x000fc60003f86070 */
[----:B------:R1:W-:Y:S01]  /*1d9f0*/  STL.64 [R1+0x378], R4 ;  /* 0x0003780401007387 */ /* 0x0003e20000100a00 */
[----:B------:R-:W-:-:S03]  /*1da00*/  VIADD R2, R11, 0xffffff28 ;  /* 0xffffff280b027836 */ /* 0x000fc60000000000 */
[----:B------:R1:W-:Y:S02]  /*1da10*/  LDGSTS.E [R242+0x7400c], desc[UR52][R4.64], !P2 ;  /* 0x7400c00004f27fae */ /* 0x0003e4000d121874 */
[----:B-1----:R-:W-:Y:S01]  /*1da20*/  IMAD.WIDE R40, R251, 0x4, R184 ;  /* 0x00000004fb287825 */ /* 0x002fe200078e02b8 */
[----:B------:R-:W1:Y:S04]  /*1da30*/  LDC R5, c[0x0][0x230] ;  /* 0x00008c00ff057b82 */ /* 0x000e680000000800 */
[----:B------:R-:W-:Y:S04]  /*1da40*/  STL.64 [R1+0x890], R40 ;  /* 0x0008902801007387 */ /* 0x000fe80000100a00 */
[----:B------:R-:W3:Y:S01]  /*1da50*/  LDL.LU.64 R184, [R1+0x68] ;  /* 0x0000680001b87983 */ /* 0x000ee20000300a00 */
[----:B------:R-:W-:Y:S01]  /*1da60*/  ISETP.GE.U32.AND P2, PT, R2, 0x7ffffea9, PT ;  /* 0x7ffffea90200780c */ /* 0x000fe20003f46070 */
[----:B------:R-:W-:-:S02]  /*1da70*/  VIADD R2, R10, 0xffffff0a ;  /* 0xffffff0a0a027836 */ /* 0x000fc40000000000 */
[----:B------:R-:W-:Y:S01]  /*1da80*/  LDGSTS.E [R242+0x78000], desc[UR52][R40.64], !P6 ;  /* 0x7800000028f27fae */ /* 0x000fe2000f121874 */
[----:B--2---:R-:W-:-:S05]  /*1da90*/  IMAD.WIDE R24, R251, 0x4, R212 ;  /* 0x00000004fb187825 */ /* 0x004fca00078e02d4 */
[----:B------:R3:W-:Y:S04]  /*1daa0*/  STL.64 [R1+0x898], R24 ;  /* 0x0008981801007387 */ /* 0x0007e80000100a00 */
[----:B------:R-:W2:Y:S01]  /*1dab0*/  LDL.LU.64 R212, [R1+0x60] ;  /* 0x0000600001d47983 */ /* 0x000ea20000300a00 */
[----:B----4-:R-:W-:-:S03]  /*1dac0*/  IMAD.WIDE R10, R251, 0x4, R228 ;  /* 0x00000004fb0a7825 */ /* 0x010fc600078e02e4 */
[----:B------:R3:W-:Y:S04]  /*1dad0*/  LDGSTS.E [R242+0x78004], desc[UR52][R24.64], !P1 ;  /* 0x7800400018f27fae */ /* 0x0007e8000c921874 */
[----:B------:R4:W-:Y:S04]  /*1dae0*/  STL.64 [R1+0x8a0], R10 ;  /* 0x0008a00a01007387 */ /* 0x0009e80000100a00 */
[----:B------:R4:W-:Y:S01]  /*1daf0*/  LDGSTS.E [R242+0x78008], desc[UR52][R10.64], !P4 ;  /* 0x780080000af27fae */ /* 0x0009e2000e121874 */
[----:B---3--:R-:W-:-:S04]  /*1db00*/  IMAD.WIDE R24, R251, 0x4, R244 ;  /* 0x00000004fb187825 */ /* 0x008fc800078e02f4 */
[C---:B------:R-:W-:Y:S01]  /*1db10*/  IMAD.WIDE R40, R251.reuse, 0x4, R126 ;  /* 0x00000004fb287825 */ /* 0x040fe200078e027e */
[----:B------:R-:W3:Y:S03]  /*1db20*/  LDL.LU.64 R244, [R1+0x358] ;  /* 0x0003580001f47983 */ /* 0x000ee60000300a00 */
[----:B------:R-:W-:Y:S01]  /*1db30*/  VIADD R4, R16, 0xffffff0b ;  /* 0xffffff0b10047836 */ /* 0x000fe20000000000 */
[----:B------:R1:W-:Y:S01]  /*1db40*/  STL.64 [R1+0x8a8], R24 ;  /* 0x0008a81801007387 */ /* 0x0003e20000100a00 */
[----:B------:R-:W-:Y:S01]  /*1db50*/  ISETP.GE.U32.AND P1, PT, R2, 0x7ffffe8b, PT ;  /* 0x7ffffe8b0200780c */ /* 0x000fe20003f26070 */
[----:B----4-:R-:W4:Y:S02]  /*1db60*/  LDC R11, c[0x0][0x230] ;  /* 0x00008c00ff0b7b82 */ /* 0x010f240000000800 */
[----:B------:R-:W4:Y:S04]  /*1db70*/  LDL.LU.64 R126, [R1+0x350] ;  /* 0x00035000017e7983 */ /* 0x000f280000300a00 */
[----:B------:R1:W-:Y:S02]  /*1db80*/  LDGSTS.E [R242+0x7800c], desc[UR52][R24.64], !P2 ;  /* 0x7800c00018f27fae */ /* 0x0003e4000d121874 */
[----:B------:R-:W4:Y:S02]  /*1db90*/  LDC R10, c[0x0][0x230] ;  /* 0x00008c00ff0a7b82 */ /* 0x000f240000000800 */
[----:B------:R1:W-:Y:S06]  /*1dba0*/  STL.64 [R1+0x990], R40 ;  /* 0x0009902801007387 */ /* 0x0003ec0000100a00 */
[----:B------:R-:W4:Y:S01]  /*1dbb0*/  LDC R16, c[0x0][0x230] ;  /* 0x00008c00ff107b82 */ /* 0x000f220000000800 */
[----:B-1----:R-:W-:-:S02]  /*1dbc0*/  IMAD.WIDE R24, R251, 0x4, R232 ;  /* 0x00000004fb187825 */ /* 0x002fc400078e02e8 */
[----:B------:R-:W4:Y:S01]  /*1dbd0*/  LDL.LU.64 R232, [R1+0x348] ;  /* 0x0003480001e87983 */ /* 0x000f220000300a00 */
[----:B------:R-:W-:Y:S01]  /*1dbe0*/  ISETP.GE.U32.AND P6, PT, R4, 0x7ffffe8c, PT ;  /* 0x7ffffe8c0400780c */ /* 0x000fe20003fc6070 */
[----:B------:R-:W-:Y:S02]  /*1dbf0*/  VIADD R4, R17, 0xffffff09 ;  /* 0xffffff0911047836 */ /* 0x000fe40000000000 */
[----:B------:R-:W-:Y:S01]  /*1dc00*/  VIADD R2, R9, 0xffffff08 ;  /* 0xffffff0809027836 */ /* 0x000fe20000000000 */
[----:B------:R2:W-:Y:S01]  /*1dc10*/  STL.64 [R1+0x998], R24 ;  /* 0x0009981801007387 */ /* 0x0005e20000100a00 */
[----:B------:R-:W1:Y:S01]  /*1dc20*/  LDC R9, c[0x0][0x230] ;  /* 0x00008c00ff097b82 */ /* 0x000e620000000800 */
[----:B------:R-:W-:Y:S02]  /*1dc30*/  ISETP.GE.U32.AND P4, PT, R4, 0x7ffffe8a, PT ;  /* 0x7ffffe8a0400780c */ /* 0x000fe40003f86070 */
[----:B------:R-:W-:Y:S01]  /*1dc40*/  ISETP.GE.U32.AND P2, PT, R2, 0x7ffffe89, PT ;  /* 0x7ffffe890200780c */ /* 0x000fe20003f46070 */
[----:B------:R-:W4:Y:S04]  /*1dc50*/  LDL.LU.64 R114, [R1+0x340] ;  /* 0x0003400001727983 */ /* 0x000f280000300a00 */
[----:B------:R1:W-:Y:S01]  /*1dc60*/  LDGSTS.E [R242+0x7c000], desc[UR52][R40.64], !P6 ;  /* 0x7c00000028f27fae */ /* 0x0003e2000f121874 */
[----:B------:R-:W4:Y:S03]  /*1dc70*/  LDC R17, c[0x0][0x230] ;  /* 0x00008c00ff117b82 */ /* 0x000f260000000800 */
[----:B------:R2:W-:Y:S01]  /*1dc80*/  LDGSTS.E [R242+0x7c004], desc[UR52][R24.64], !P1 ;  /* 0x7c00400018f27fae */ /* 0x0005e2000c921874 */
[----:B-1----:R-:W-:-:S05]  /*1dc90*/  IMAD.WIDE R40, R251, 0x4, R184 ;  /* 0x00000004fb287825 */ /* 0x002fca00078e02b8 */
[----:B------:R-:W-:Y:S04]  /*1dca0*/  STL.64 [R1+0x9a0], R40 ;  /* 0x0009a02801007387 */ /* 0x000fe80000100a00 */
[----:B------:R-:W4:Y:S04]  /*1dcb0*/  LDL.LU.64 R228, [R1+0x258] ;  /* 0x0002580001e47983 */ /* 0x000f280000300a00 */
[----:B------:R-:W-:Y:S01]  /*1dcc0*/  LDGSTS.E [R242+0x7c008], desc[UR52][R40.64], !P4 ;  /* 0x7c00800028f27fae */ /* 0x000fe2000e121874 */
[----:B--2---:R-:W-:-:S05]  /*1dcd0*/  IMAD.WIDE R24, R251, 0x4, R212 ;  /* 0x00000004fb187825 */ /* 0x004fca00078e02d4 */
[----:B------:R3:W-:Y:S04]  /*1dce0*/  STL.64 [R1+0x9a8], R24 ;  /* 0x0009a81801007387 */ /* 0x0007e80000100a00 */
[----:B------:R-:W2:Y:S04]  /*1dcf0*/  LDL.LU.64 R184, [R1+0x250] ;  /* 0x0002500001b87983 */ /* 0x000ea80000300a00 */
[----:B------:R-:W2:Y:S04]  /*1dd00*/  LDL.LU.64 R212, [R1+0x248] ;  /* 0x0002480001d47983 */ /* 0x000ea80000300a00 */
[----:B------:R1:W-:Y:S01]  /*1dd10*/  LDGSTS.E [R242+0x7c00c], desc[UR52][R24.64], !P2 ;  /* 0x7c00c00018f27fae */ /* 0x0003e2000d121874 */
[----:B------:R-:W-:-:S02]  /*1dd20*/  VIADD R2, R48, 0xffffff47 ;  /* 0xffffff4730027836 */ /* 0x000fc40000000000 */
[----:B------:R-:W-:Y:S02]  /*1dd30*/  VIADD R4, R8, 0xffffff64 ;  /* 0xffffff6408047836 */ /* 0x000fe40000000000 */
[----:B------:R-:W4:Y:S08]  /*1dd40*/  LDC R8, c[0x0][0x230] ;  /* 0x00008c00ff087b82 */ /* 0x000f300000000800 */
[----:B-1----:R-:W1:Y:S01]  /*1dd50*/  LDC R242, c[0x0][0x230] ;  /* 0x00008c00fff27b82 */ /* 0x002e620000000800 */
[----:B---3--:R-:W-:-:S02]  /*1dd60*/  IMAD.WIDE R24, R251, 0x4, R244 ;  /* 0x00000004fb187825 */ /* 0x008fc400078e02f4 */
[----:B------:R-:W3:Y:S04]  /*1dd70*/  LDL.LU.64 R244, [R1+0x240] ;  /* 0x0002400001f47983 */ /* 0x000ee80000300a00 */
[----:B------:R1:W-:Y:S01]  /*1dd80*/  STL.64 [R1+0x218], R24 ;  /* 0x0002181801007387 */ /* 0x0003e20000100a00 */
[----:B----4-:R-:W-:-:S03]  /*1dd90*/  IMAD.WIDE R40, R251, 0x4, R126 ;  /* 0x00000004fb287825 */ /* 0x010fc600078e027e */
[----:B------:R-:W4:Y:S04]  /*1dda0*/  LDL.LU.64 R126, [R1+0x158] ;  /* 0x00015800017e7983 */ /* 0x000f280000300a00 */
[----:B------:R1:W-:Y:S04]  /*1ddb0*/  LDGSTS.E [R243+0x70000], desc[UR52][R24.64], !P0 ;  /* 0x7000000018f37fae */ /* 0x0003e8000c121874 */
[----:B------:R1:W-:Y:S01]  /*1ddc0*/  STL.64 [R1+0x260], R40 ;  /* 0x0002602801007387 */ /* 0x0003e20000100a00 */
[----:B------:R-:W-:Y:S01]  /*1ddd0*/  ISETP.GE.U32.AND P1, PT, R2, 0x7ffffec8, PT ;  /* 0x7ffffec80200780c */ /* 0x000fe20003f26070 */
[----:B------:R-:W-:-:S02]  /*1dde0*/  VIADD R2, R5, 0xffffff46 ;  /* 0xffffff4605027836 */ /* 0x000fc40000000000 */
[----:B------:R-:W1:Y:S01]  /*1ddf0*/  LDC R5, c[0x0][0x230] ;  /* 0x00008c00ff057b82 */ /* 0x000e620000000800 */
[----:B------:R-:W-:Y:S01]  /*1de00*/  ISETP.GE.U32.AND P6, PT, R4, 0x7ffffee5, PT ;  /* 0x7ffffee50400780c */ /* 0x000fe20003fc6070 */
[----:B------:R1:W-:Y:S02]  /*1de10*/  LDGSTS.E [R243+0x70004], desc[UR52][R40.64], !P5 ;  /* 0x7000400028f37fae */ /* 0x0003e4000e921874 */
[----:B-1----:R-:W-:Y:S02]  /*1de20*/  IMAD.WIDE R24, R251, 0x4, R232 ;  /* 0x00000004fb187825 */ /* 0x002fe400078e02e8 */
[----:B------:R-:W4:Y:S01]  /*1de30*/  LDL.LU.64 R232, [R1+0x150] ;  /* 0x0001500001e87983 */ /* 0x000f220000300a00 */
[----:B------:R-:W-:Y:S01]  /*1de40*/  ISETP.GE.U32.AND P4, PT, R2, 0x7ffffec7, PT ;  /* 0x7ffffec70200780c */ /* 0x000fe20003f86070 */
[----:B------:R-:W-:Y:S02]  /*1de50*/  VIADD R2, R11, 0xffffff44 ;  /* 0xffffff440b027836 */ /* 0x000fe40000000000 */
[----:B------:R-:W1:Y:S01]  /*1de60*/  LDC R11, c[0x0][0x230] ;  /* 0x00008c00ff0b7b82 */ /* 0x000e620000000800 */
[----:B------:R-:W-:Y:S01]  /*1de70*/  VIADD R4, R16, 0xffffff45 ;  /* 0xffffff4510047836 */ /* 0x000fe20000000000 */
[----:B------:R1:W-:Y:S01]  /*1de80*/  LDGSTS.E [R243+0x70008], desc[UR52][R24.64], !P3 ;  /* 0x7000800018f37fae */ /* 0x0003e2000d921874 */
[----:B------:R-:W-:Y:S01]  /*1de90*/  ISETP.GE.U32.AND P0, PT, R2, 0x7ffffec5, PT ;  /* 0x7ffffec50200780c */ /* 0x000fe20003f06070 */
[----:B------:R-:W-:-:S02]  /*1dea0*/  VIADD R2, R10, 0xffffff26 ;  /* 0xffffff260a027836 */ /* 0x000fc40000000000 */
[----:B------:R1:W-:Y:S01]  /*1deb0*/  STL.64 [R1+0x268], R24 ;  /* 0x0002681801007387 */ /* 0x0003e20000100a00 */
[----:B------:R-:W-:Y:S01]  /*1dec0*/  IMAD.WIDE R40, R251, 0x4, R114 ;  /* 0x00000004fb287825 */ /* 0x000fe200078e0272 */
[----:B------:R-:W-:Y:S01]  /*1ded0*/  ISETP.GE.U32.AND P2, PT, R4, 0x7ffffec6, PT ;  /* 0x7ffffec60400780c */ /* 0x000fe20003f46070 */
[----:B------:R-:W4:Y:S01]  /*1dee0*/  LDC R16, c[0x0][0x230] ;  /* 0x00008c00ff107b82 */ /* 0x000f220000000800 */
[----:B------:R-:W-:Y:S01]  /*1def0*/  ISETP.GE.U32.AND P3, PT, R2, 0x7ffffea7, PT ;  /* 0x7ffffea70200780c */ /* 0x000fe20003f66070 */
[----:B------:R-:W-:Y:S01]  /*1df00*/  VIADD R2, R9, 0xffffff24 ;  /* 0xffffff2409027836 */ /* 0x000fe20000000000 */
[----:B------:R2:W-:Y:S01]  /*1df10*/  STL.64 [R1+0x270], R40 ;  /* 0x0002702801007387 */ /* 0x0005e20000100a00 */
[----:B------:R-:W-:-:S03]  /*1df20*/  VIADD R4, R17, 0xffffff27 ;  /* 0xffffff2711047836 */ /* 0x000fc60000000000 */
[----:B------:R2:W-:Y:S02]  /*1df30*/  LDGSTS.E [R243+0x7000c], desc[UR52][R40.64], !P6 ;  /* 0x7000c00028f37fae */ /* 0x0005e4000f121874 */
[----:B------:R-:W-:Y:S01]  /*1df40*/  ISETP.GE.U32.AND P5, PT, R4, 0x7ffffea8, PT ;  /* 0x7ffffea80400780c */ /* 0x000fe20003fa6070 */
[----:B------:R-:W-:Y:S02]  /*1df50*/  VIADD R4, R5, 0xffffff25 ;  /* 0xffffff2505047836 */ /* 0x000fe40000000000 */
[----:B------:R-:W4:Y:S01]  /*1df60*/  LDC R5, c[0x0][0x230] ;  /* 0x00008c00ff057b82 */ /* 0x000f220000000800 */
[----:B-1----:R-:W-:-:S05]  /*1df70*/  IMAD.WIDE R24, R251, 0x4, R228 ;  /* 0x00000004fb187825 */ /* 0x002fca00078e02e4 */
[----:B------:R1:W-:Y:S04]  /*1df80*/  STL.64 [R1+0x258], R24 ;  /* 0x0002581801007387 */ /* 0x0003e80000100a00 */
[----:B------:R1:W-:Y:S01]  /*1df90*/  LDGSTS.E [R243+0x74000], desc[UR52][R24.64], !P1 ;  /* 0x7400000018f37fae */ /* 0x0003e2000c921874 */
[----:B------:R-:W-:Y:S01]  /*1dfa0*/  ISETP.GE.U32.AND P1, PT, R2, 0x7ffffea5, PT ;  /* 0x7ffffea50200780c */ /* 0x000fe20003f26070 */
[----:B------:R-:W-:Y:S01]  /*1dfb0*/  VIADD R2, R11, 0xffffff06 ;  /* 0xffffff060b027836 */ /* 0x000fe20000000000 */
[----:B------:R-:W-:Y:S01]  /*1dfc0*/  ISETP.GE.U32.AND P6, PT, R4, 0x7ffffea6, PT ;  /* 0x7ffffea60400780c */ /* 0x000fe20003fc6070 */
[----:B------:R-:W-:Y:S02]  /*1dfd0*/  VIADD R4, R8, 0xffffff07 ;  /* 0xffffff0708047836 */ /* 0x000fe40000000000 */
[----:B--2---:R-:W-:-:S04]  /*1dfe0*/  IMAD.WIDE R40, R251, 0x4, R184 ;  /* 0x00000004fb287825 */ /* 0x004fc800078e02b8 */
[C---:B-1----:R-:W-:Y:S01]  /*1dff0*/  IMAD.WIDE R24, R251.reuse, 0x4, R212 ;  /* 0x00000004fb187825 */ /* 0x042fe200078e02d4 */
[----:B------:R-:W-:Y:S04]  /*1e000*/  STL.64 [R1+0x250], R40 ;  /* 0x0002502801007387 */ /* 0x000fe80000100a00 */
[----:B------:R-:W-:Y:S04]  /*1e010*/  STL.64 [R1+0x278], R24 ;  /* 0x0002781801007387 */ /* 0x000fe80000100a00 */
[----:B------:R-:W2:Y:S04]  /*1e020*/  LDL.LU.64 R184, [R1+0x338] ;  /* 0x0003380001b87983 */ /* 0x000ea80000300a00 */
[----:B------:R-:W2:Y:S04]  /*1e030*/  LDL.LU.64 R212, [R1+0x330] ;  /* 0x0003300001d47983 */ /* 0x000ea80000300a00 */
[----:B------:R-:W-:Y:S04]  /*1e040*/  LDGSTS.E [R243+0x74004], desc[UR52][R40.64], !P4 ;  /* 0x7400400028f37fae */ /* 0x000fe8000e121874 */
[----:B------:R-:W-:Y:S01]  /*1e050*/  LDGSTS.E [R243+0x74008], desc[UR52][R24.64], !P2 ;  /* 0x7400800018f37fae */ /* 0x000fe2000d121874 */
[----:B---3--:R-:W-:-:S05]  /*1e060*/  IMAD.WIDE R10, R251, 0x4, R244 ;  /* 0x00000004fb0a7825 */ /* 0x008fca00078e02f4 */
[----:B------:R1:W-:Y:S01]  /*1e070*/  STL.64 [R1+0x340], R10 ;  /* 0x0003400a01007387 */ /* 0x0003e20000100a00 */
[----:B----4-:R-:W-:-:S03]  /*1e080*/  IMAD.WIDE R8, R251, 0x4, R126 ;  /* 0x00000004fb087825 */ /* 0x010fc600078e027e */
[----:B------:R-:W3:Y:S04]  /*1e090*/  LDL.LU.64 R244, [R1+0x328] ;  /* 0x0003280001f47983 */ /* 0x000ee80000300a00 */
[----:B------:R4:W-:Y:S04]  /*1e0a0*/  STL.64 [R1+0x358], R8 ;  /* 0x0003580801007387 */ /* 0x0009e80000100a00 */
[----:B------:R-:W3:Y:S04]  /*1e0b0*/  LDL.LU.64 R126, [R1+0x320] ;  /* 0x00032000017e7983 */ /* 0x000ee80000300a00 */
[----:B------:R1:W-:Y:S01]  /*1e0c0*/  LDGSTS.E [R243+0x7400c], desc[UR52][R10.64], !P0 ;  /* 0x7400c0000af37fae */ /* 0x0003e2000c121874 */
[----:B------:R-:W-:-:S03]  /*1e0d0*/  ISETP.GE.U32.AND P2, PT, R2, 0x7ffffe87, PT ;  /* 0x7ffffe870200780c */ /* 0x000fc60003f46070 */
[----:B------:R-:W3:Y:S01]  /*1e0e0*/  LDL.LU.64 R52, [R1+0x238] ;  /* 0x0002380001347983 */ /* 0x000ee20000300a00 */
[----:B-1----:R-:W-:-:S03]  /*1e0f0*/  IMAD.WIDE R10, R251, 0x4, R232 ;  /* 0x00000004fb0a7825 */ /* 0x002fc600078e02e8 */
[----:B------:R4:W-:Y:S01]  /*1e100*/  LDGSTS.E [R243+0x78000], desc[UR52][R8.64], !P5 ;  /* 0x7800000008f37fae */ /* 0x0009e2000e921874 */
[----:B------:R-:W1:Y:S01]  /*1e110*/  LDC R233, c[0x0][0x230] ;  /* 0x00008c00ffe97b82 */ /* 0x000e620000000800 */
[----:B------:R-:W-:Y:S02]  /*1e120*/  VIADD R2, R16, 0xffffff04 ;  /* 0xffffff0410027836 */ /* 0x000fe40000000000 */
[----:B------:R3:W-:Y:S04]  /*1e130*/  LDGSTS.E [R243+0x78004], desc[UR52][R10.64], !P3 ;  /* 0x780040000af37fae */ /* 0x0007e8000d921874 */
[----:B------:R-:W3:Y:S01]  /*1e140*/  LDL.LU.64 R16, [R1+0x230] ;  /* 0x0002300001107983 */ /* 0x000ee20000300a00 */
[----:B--2---:R-:W-:-:S04]  /*1e150*/  IMAD.WIDE R228, R251, 0x4, R184 ;  /* 0x00000004fbe47825 */ /* 0x004fc800078e02b8 */
[----:B------:R-:W-:Y:S01]  /*1e160*/  IMAD.WIDE R212, R251, 0x4, R212 ;  /* 0x00000004fbd47825 */ /* 0x000fe200078e02d4 */
[----:B------:R-:W-:Y:S01]  /*1e170*/  ISETP.GE.U32.AND P4, PT, R4, 0x7ffffe88, PT ;  /* 0x7ffffe880400780c */ /* 0x000fe20003f86070 */
[----:B----4-:R-:W2:Y:S02]  /*1e180*/  LDC R8, c[0x0][0x230] ;  /* 0x00008c00ff087b82 */ /* 0x010ea40000000800 */
[----:B-1----:R-:W-:Y:S01]  /*1e190*/  VIADD R233, R233, 0x7f ;  /* 0x0000007fe9e97836 */ /* 0x002fe20000000000 */
[----:B------:R1:W-:Y:S01]  /*1e1a0*/  STL.64 [R1+0x888], R10 ;  /* 0x0008880a01007387 */ /* 0x0003e20000100a00 */
[----:B------:R-:W-:-:S03]  /*1e1b0*/  ISETP.GE.U32.AND P5, PT, R2, 0x7ffffe85, PT ;  /* 0x7ffffe850200780c */ /* 0x000fc60003fa6070 */
[----:B------:R-:W4:Y:S01]  /*1e1c0*/  LDL.LU.64 R150, [R1+0x228] ;  /* 0x0002280001967983 */ /* 0x000f220000300a00 */
[----:B------:R-:W-:Y:S01]  /*1e1d0*/  ISETP.GT.AND P3, PT, R233, 0xff, PT ;  /* 0x000000ffe900780c */ /* 0x000fe20003f64270 */
[----:B------:R-:W2:Y:S02]  /*1e1e0*/  LDC R9, c[0x0][0x230] ;  /* 0x00008c00ff097b82 */ /* 0x000ea40000000800 */
[----:B------:R-:W2:Y:S01]  /*1e1f0*/  LDL.LU.64 R114, [R1+0x220] ;  /* 0x0002200001727983 */ /* 0x000ea20000300a00 */
[----:B------:R-:W-:-:S03]  /*1e200*/  SEL R2, R3, RZ, P3 ;  /* 0x000000ff03027207 */ /* 0x000fc60001800000 */
[----:B------:R-:W2:Y:S02]  /*1e210*/  LDL.LU.64 R24, [R1+0x148] ;  /* 0x0001480001187983 */ /* 0x000ea40000300a00 */
[----:B------:R-:W2:Y:S02]  /*1e220*/  LDC R232, c[0x0][0x230] ;  /* 0x00008c00ffe87b82 */ /* 0x000ea40000000800 */
[----:B------:R-:W2:Y:S04]  /*1e230*/  LDL.LU.64 R80, [R1+0x140] ;  /* 0x0001400001507983 */ /* 0x000ea80000300a00 */
[----:B------:R-:W2:Y:S01]  /*1e240*/  LDL.LU.64 R86, [R1+0x138] ;  /* 0x0001380001567983 */ /* 0x000ea20000300a00 */
[C---:B---3--:R-:W-:Y:S01]  /*1e250*/  IMAD.WIDE R184, R251.reuse, 0x4, R244 ;  /* 0x00000004fbb87825 */ /* 0x048fe200078e02f4 */
[----:B-1----:R-:W1:Y:S02]  /*1e260*/  LDC R10, c[0x0][0x230] ;  /* 0x00008c00ff0a7b82 */ /* 0x002e640000000800 */
[----:B------:R-:W3:Y:S04]  /*1e270*/  LDL.LU R3, [R1+0x1820] ;  /* 0x0018200001037983 */ /* 0x000ee80000300800 */
[----:B------:R-:W3:Y:S01]  /*1e280*/  LDL.LU.64 R54, [R1+0x130] ;  /* 0x0001300001367983 */ /* 0x000ee20000300a00 */
[C---:B------:R-:W-:Y:S01]  /*1e290*/  IMAD.WIDE R112, R251.reuse, 0x4, R126 ;  /* 0x00000004fb707825 */ /* 0x040fe200078e027e */
[----:B------:R-:W1:Y:S02]  /*1e2a0*/  LDC R11, c[0x0][0x230] ;  /* 0x00008c00ff0b7b82 */ /* 0x000e640000000800 */
[----:B------:R-:W3:Y:S04]  /*1e2b0*/  LDL.LU.64 R88, [R1+0x128] ;  /* 0x0001280001587983 */ /* 0x000ee80000300a00 */
[----:B------:R-:W3:Y:S04]  /*1e2c0*/  LDL.LU.64 R72, [R1+0x120] ;  /* 0x0001200001487983 */ /* 0x000ee80000300a00 */
[----:B------:R-:W3:Y:S04]  /*1e2d0*/  LDL.LU.64 R194, [R1+0x58] ;  /* 0x0000580001c27983 */ /* 0x000ee80000300a00 */
[----:B------:R-:W3:Y:S04]  /*1e2e0*/  LDL.LU.64 R66, [R1+0x50] ;  /* 0x0000500001427983 */ /* 0x000ee80000300a00 */
[----:B------:R-:W3:Y:S04]  /*1e2f0*/  LDL.LU.64 R48, [R1+0x48] ;  /* 0x0000480001307983 */ /* 0x000ee80000300a00 */
[----:B------:R-:W3:Y:S04]  /*1e300*/  LDL.LU.64 R244, [R1+0x40] ;  /* 0x0000400001f47983 */ /* 0x000ee80000300a00 */
[----:B------:R-:W3:Y:S04]  /*1e310*/  LDL.LU.64 R56, [R1+0x38] ;  /* 0x0000380001387983 */ /* 0x000ee80000300a00 */
[----:B------:R-:W3:Y:S04]  /*1e320*/  LDL.LU.64 R40, [R1+0x30] ;  /* 0x0000300001287983 */ /* 0x000ee80000300a00 */
[----:B------:R-:W3:Y:S01]  /*1e330*/  LDL.LU.64 R126, [R1+0x28] ;  /* 0x00002800017e7983 */ /* 0x000ee20000300a00 */
[----:B------:R-:W-:-:S03]  /*1e340*/  IMAD.WIDE R52, R251, 0x4, R52 ;  /* 0x00000004fb347825 */ /* 0x000fc600078e0234 */
[----:B------:R-:W-:Y:S01]  /*1e350*/  STL.64 [R1+0x200], R228 ;  /* 0x000200e401007387 */ /* 0x000fe20000100a00 */
[----:B------:R-:W-:-:S03]  /*1e360*/  IMAD.WIDE R16, R251, 0x4, R16 ;  /* 0x00000004fb107825 */ /* 0x000fc600078e0210 */
[----:B------:R-:W-:Y:S04]  /*1e370*/  STL.64 [R1+0x208], R212 ;  /* 0x000208d401007387 */ /* 0x000fe80000100a00 */
[----:B------:R-:W-:Y:S04]  /*1e380*/  STL.64 [R1+0x210], R184 ;  /* 0x000210b801007387 */ /* 0x000fe80000100a00 */
[----:B------:R-:W-:Y:S04]  /*1e390*/  STL.64 [R1+0x240], R112 ;  /* 0x0002407001007387 */ /* 0x000fe80000100a00 */
[----:B------:R-:W-:Y:S04]  /*1e3a0*/  STL.64 [R1+0x238], R52 ;  /* 0x0002383401007387 */ /* 0x000fe80000100a00 */
[----:B------:R-:W-:Y:S01]  /*1e3b0*/  STL.64 [R1+0x230], R16 ;  /* 0x0002301001007387 */ /* 0x000fe20000100a00 */
[----:B----4-:R-:W-:-:S04]  /*1e3c0*/  IMAD.WIDE R150, R251, 0x4, R150 ;  /* 0x00000004fb967825 */ /* 0x010fc800078e0296 */
[----:B--2---:R-:W-:-:S04]  /*1e3d0*/  IMAD.WIDE R114, R251, 0x4, R114 ;  /* 0x00000004fb727825 */ /* 0x004fc800078e0272 */
[C---:B------:R-:W-:Y:S01]  /*1e3e0*/  IMAD.WIDE R24, R251.reuse, 0x4, R24 ;  /* 0x00000004fb187825 */ /* 0x040fe200078e0218 */
[----:B------:R-:W-:Y:S03]  /*1e3f0*/  STL.64 [R1+0x228], R150 ;  /* 0x0002289601007387 */ /* 0x000fe60000100a00 */
[C---:B------:R-:W-:Y:S01]  /*1e400*/  IMAD.WIDE R80, R251.reuse, 0x4, R80 ;  /* 0x00000004fb507825 */ /* 0x040fe200078e0250 */
[----:B------:R-:W-:Y:S03]  /*1e410*/  STL.64 [R1+0x320], R24 ;  /* 0x0003201801007387 */ /* 0x000fe60000100a00 */
[C---:B------:R-:W-:Y:S01]  /*1e420*/  IMAD.WIDE R86, R251.reuse, 0x4, R86 ;  /* 0x00000004fb567825 */ /* 0x040fe200078e0256 */
[----:B------:R-:W-:Y:S04]  /*1e430*/  STL.64 [R1+0x248], R114 ;  /* 0x0002487201007387 */ /* 0x000fe80000100a00 */
[----:B------:R-:W-:Y:S01]  /*1e440*/  STL.64 [R1+0x328], R80 ;  /* 0x0003285001007387 */ /* 0x000fe20000100a00 */
[----:B---3--:R-:W-:-:S03]  /*1e450*/  IMAD.WIDE R54, R251, 0x4, R54 ;  /* 0x00000004fb367825 */ /* 0x008fc600078e0236 */
[----:B------:R-:W-:Y:S01]  /*1e460*/  LDGSTS.E [R243+0x78008], desc[UR52][R24.64], !P6 ;  /* 0x7800800018f37fae */ /* 0x000fe2000f121874 */
[----:B------:R-:W-:-:S03]  /*1e470*/  IMAD.WIDE R88, R251, 0x4, R88 ;  /* 0x00000004fb587825 */ /* 0x000fc600078e0258 */
[----:B------:R-:W-:Y:S01]  /*1e480*/  LDGSTS.E [R243+0x7800c], desc[UR52][R80.64], !P1 ;  /* 0x7800c00050f37fae */ /* 0x000fe2000c921874 */
[----:B------:R-:W-:-:S03]  /*1e490*/  IMAD.WIDE R72, R251, 0x4, R72 ;  /* 0x00000004fb487825 */ /* 0x000fc600078e0248 */
[----:B------:R2:W-:Y:S01]  /*1e4a0*/  STL.64 [R1+0x348], R88 ;  /* 0x0003485801007387 */ /* 0x0005e20000100a00 */
[----:B------:R-:W-:-:S04]  /*1e4b0*/  IMAD.WIDE R194, R251, 0x4, R194 ;  /* 0x00000004fbc27825 */ /* 0x000fc800078e02c2 */
[C---:B------:R-:W-:Y:S01]  /*1e4c0*/  IMAD.WIDE R66, R251.reuse, 0x4, R66 ;  /* 0x00000004fb427825 */ /* 0x040fe200078e0242 */
[----:B------:R-:W-:Y:S04]  /*1e4d0*/  LDGSTS.E [R243+0x7c000], desc[UR52][R194.64], !P4 ;  /* 0x7c000000c2f37fae */ /* 0x000fe8000e121874 */
[----:B--2---:R-:W2:Y:S04]  /*1e4e0*/  LDL.LU.64 R88, [R1+0x1818] ;  /* 0x0018180001587983 */ /* 0x004ea80000300a00 */
[----:B------:R3:W-:Y:S01]  /*1e4f0*/  STL.64 [R1+0x350], R72 ;  /* 0x0003504801007387 */ /* 0x0007e20000100a00 */
[----:B------:R-:W-:-:S03]  /*1e500*/  IMAD.WIDE R56, R251, 0x4, R56 ;  /* 0x00000004fb387825 */ /* 0x000fc600078e0238 */
[----:B------:R-:W-:Y:S01]  /*1e510*/  LDGSTS.E [R243+0x7c004], desc[UR52][R66.64], !P2 ;  /* 0x7c00400042f37fae */ /* 0x000fe2000d121874 */
[----:B------:R-:W-:-:S03]  /*1e520*/  IMAD.WIDE R40, R251, 0x4, R40 ;  /* 0x00000004fb287825 */ /* 0x000fc600078e0228 */
[----:B---3--:R-:W3:Y:S01]  /*1e530*/  LDL.LU.64 R72, [R1+0x1810] ;  /* 0x0018100001487983 */ /* 0x008ee20000300a00 */
[----:B------:R-:W-:-:S03]  /*1e540*/  IMAD.WIDE R48, R251, 0x4, R48 ;  /* 0x00000004fb307825 */ /* 0x000fc600078e0230 */
[----:B------:R-:W-:Y:S01]  /*1e550*/  STL.64 [R1+0x330], R86 ;  /* 0x0003305601007387 */ /* 0x000fe20000100a00 */
[----:B------:R-:W-:-:S03]  /*1e560*/  IMAD.WIDE R126, R251, 0x4, R126 ;  /* 0x00000004fb7e7825 */ /* 0x000fc600078e027e */
[----:B------:R-:W-:Y:S04]  /*1e570*/  STL.64 [R1+0x338], R54 ;  /* 0x0003383601007387 */ /* 0x000fe80000100a00 */
[----:B------:R-:W-:Y:S04]  /*1e580*/  STL.64 [R1+0x928], R194 ;  /* 0x000928c201007387 */ /* 0x000fe80000100a00 */
[----:B------:R4:W-:Y:S04]  /*1e590*/  STL.64 [R1+0x950], R56 ;  /* 0x0009503801007387 */ /* 0x0009e80000100a00 */
[----:B----4-:R-:W4:Y:S04]  /*1e5a0*/  LDL.LU.64 R56, [R1+0x1808] ;  /* 0x0018080001387983 */ /* 0x010f280000300a00 */
[----:B------:R-:W-:Y:S04]  /*1e5b0*/  STL.64 [R1+0x938], R66 ;  /* 0x0009384201007387 */ /* 0x000fe80000100a00 */
[----:B------:R1:W-:Y:S04]  /*1e5c0*/  STL.64 [R1+0x958], R40 ;  /* 0x0009582801007387 */ /* 0x0003e80000100a00 */
[----:B-1----:R-:W2:Y:S04]  /*1e5d0*/  LDL.LU.64 R40, [R1+0x1800] ;  /* 0x0018000001287983 */ /* 0x002ea80000300a00 */
[----:B------:R-:W-:Y:S04]  /*1e5e0*/  STL.64 [R1+0x940], R48 ;  /* 0x0009403001007387 */ /* 0x000fe80000100a00 */
[----:B------:R1:W-:Y:S04]  /*1e5f0*/  STL.64 [R1+0x968], R126 ;  /* 0x0009687e01007387 */ /* 0x0003e80000100a00 */
[----:B-1----:R-:W3:Y:S01]  /*1e600*/  LDL.LU.64 R126, [R1+0x17f8] ;  /* 0x0017f800017e7983 */ /* 0x002ee20000300a00 */
[----:B------:R-:W-:-:S02]  /*1e610*/  VIADD R4, R242, 0xffffff05 ;  /* 0xffffff05f2047836 */ /* 0x000fc40000000000 */
[C---:B------:R-:W-:Y:S01]  /*1e620*/  IMAD.WIDE R244, R251.reuse, 0x4, R244 ;  /* 0x00000004fbf47825 */ /* 0x040fe200078e02f4 */
[----:B------:R-:W-:Y:S01]  /*1e630*/  ISETP.NE.U32.AND P3, PT, R2, RZ, PT ;  /* 0x000000ff0200720c */ /* 0x000fe20003f65070 */
[----:B------:R-:W1:Y:S01]  /*1e640*/  LDC R242, c[0x0][0x230] ;  /* 0x00008c00fff27b82 */ /* 0x000e620000000800 */
[----:B------:R-:W-:Y:S02]  /*1e650*/  ISETP.GE.U32.AND P0, PT, R4, 0x7ffffe86, PT ;  /* 0x7ffffe860400780c */ /* 0x000fe40003f06070 */
[----:B------:R-:W-:Y:S05]  /*1e660*/  STL.64 [R1+0x948], R244 ;  /* 0x000948f401007387 */ /* 0x000fea0000100a00 */
[----:B------:R-:W1:Y:S06]  /*1e670*/  LDC R4, c[0x0][0x230] ;  /* 0x00008c00ff047b82 */ /* 0x000e6c0000000800 */
[----:B------:R-:W-:Y:S04]  /*1e680*/  LDGSTS.E [R243+0x7c008], desc[UR52][R48.64], !P0 ;  /* 0x7c00800030f37fae */ /* 0x000fe8000c121874 */
[----:B------:R3:W-:Y:S02]  /*1e690*/  LDGSTS.E [R243+0x7c00c], desc[UR52][R244.64], !P5 ;  /* 0x7c00c000f4f37fae */ /* 0x0007e4000e921874 */
[----:B---3--:R-:W-:Y:S01]  /*1e6a0*/  IMAD.WIDE R126, R251, 0x4, R126 ;  /* 0x00000004fb7e7825 */ /* 0x008fe200078e027e */
[----:B------:R-:W3:Y:S04]  /*1e6b0*/  LDC R243, c[0x0][0x230] ;  /* 0x00008c00fff37b82 */ /* 0x000ee80000000800 */
[----:B------:R4:W-:Y:S04]  /*1e6c0*/  STL.64 [R1+0x960], R126 ;  /* 0x0009607e01007387 */ /* 0x0009e80000100a00 */
[----:B------:R-:W2:Y:S01]  /*1e6d0*/  LDL.LU.64 R24, [R1+0x17f0] ;  /* 0x0017f00001187983 */ /* 0x000ea20000300a00 */
[----:B-1----:R-:W-:Y:S01]  /*1e6e0*/  VIADD R4, R4, 0xffffff63 ;  /* 0xffffff6304047836 */ /* 0x002fe20000000000 */
[----:B------:R-:W1:Y:S02]  /*1e6f0*/  LDC R251, c[0x0][0x230] ;  /* 0x00008c00fffb7b82 */ /* 0x000e640000000800 */
[----:B------:R-:W2:Y:S04]  /*1e700*/  LDL.LU.64 R80, [R1+0x17e8] ;  /* 0x0017e80001507983 */ /* 0x000ea80000300a00 */
[----:B------:R-:W2:Y:S01]  /*1e710*/  LDL.LU.64 R194, [R1+0x17e0] ;  /* 0x0017e00001c27983 */ /* 0x000ea20000300a00 */
[----:B------:R-:W-:Y:S01]  /*1e720*/  VIADD R2, R8, 0xffffff62 ;  /* 0xffffff6208027836 */ /* 0x000fe20000000000 */
[----:B------:R-:W-:Y:S01]  /*1e730*/  ISETP.GE.U32.AND P1, PT, R4, 0x7ffffee4, PT ;  /* 0x7ffffee40400780c */ /* 0x000fe20003f26070 */
[----:B----4-:R-:W4:Y:S01]  /*1e740*/  LDC R126, c[0x0][0x230] ;  /* 0x00008c00ff7e7b82 */ /* 0x010f220000000800 */
[----:B------:R-:W2:Y:S04]  /*1e750*/  LDL.LU.64 R66, [R1+0x17d8] ;  /* 0x0017d80001427983 */ /* 0x000ea80000300a00 */
[----:B------:R-:W2:Y:S03]  /*1e760*/  LDL.LU.64 R48, [R1+0x17d0] ;  /* 0x0017d00001307983 */ /* 0x000ea60000300a00 */
[----:B------:R-:W3:Y:S01]  /*1e770*/  LDC R127, c[0x0][0x230] ;  /* 0x00008c00ff7f7b82 */ /* 0x000ee20000000800 */
[----:B------:R-:W3:Y:S01]  /*1e780*/  LDL.LU.64 R244, [R1+0x17c8] ;  /* 0x0017c80001f47983 */ /* 0x000ee20000300a00 */
[----:B------:R-:W-:Y:S01]  /*1e790*/  VIADD R4, R9, 0xffffff61 ;  /* 0xffffff6109047836 */ /* 0x000fe20000000000 */
[----:B------:R-:W-:Y:S01]  /*1e7a0*/  ISETP.GE.U32.AND P2, PT, R2, 0x7ffffee3, PT ;  /* 0x7ffffee30200780c */ /* 0x000fe20003f46070 */
[----:B------:R-:W-:-:S03]  /*1e7b0*/  VIADD R2, R10, 0xffffff60 ;  /* 0xffffff600a027836 */ /* 0x000fc60000000000 */
[----:B------:R-:W-:Y:S01]  /*1e7c0*/  ISETP.GE.U32.AND P4, PT, R4, 0x7ffffee2, PT ;  /* 0x7ffffee20400780c */ /* 0x000fe20003f86070 */
[----:B------:R-:W-:Y:S01]  /*1e7d0*/  VIADD R4, R11, 0xffffff43 ;  /* 0xffffff430b047836 */ /* 0x000fe20000000000 */
[----:B------:R-:W-:Y:S01]  /*1e7e0*/  ISETP.GE.U32.AND P5, PT, R2, 0x7ffffee1, PT ;  /* 0x7ffffee10200780c */ /* 0x000fe20003fa6070 */
[----:B------:R-:W-:Y:S01]  /*1e7f0*/  STL [R1+0x1458], R250 ;  /* 0x001458fa01007387 */ /* 0x000fe20000100800 */
[----:B------:R-:W1:Y:S02]  /*1e800*/  LDC R10, c[0x0][0x230] ;  /* 0x00008c00ff0a7b82 */ /* 0x000e640000000800 */
[----:B------:R-:W-:Y:S01]  /*1e810*/  ISETP.GE.U32.AND P6, PT, R4, 0x7ffffec4, PT ;  /* 0x7ffffec40400780c */ /* 0x000fe20003fc6070 */
[----:B------:R-:W-:-:S05]  /*1e820*/  VIADD R2, R232, 0xffffff42 ;  /* 0xffffff42e8027836 */ /* 0x000fca0000000000 */
[----:B------:R-:W-:Y:S01]  /*1e830*/  ISETP.GE.U32.AND P0, PT, R2, 0x7ffffec3, PT ;  /* 0x7ffffec30200780c */ /* 0x000fe20003f06070 */
[----:B------:R-:W1:Y:S01]  /*1e840*/  LDC R11, c[0x0][0x230] ;  /* 0x00008c00ff0b7b82 */ /* 0x000e620000000800 */
[----:B------:R-:W-:Y:S02]  /*1e850*/  VIADD R2, R5, 0xffffff41 ;  /* 0xffffff4105027836 */ /* 0x000fe40000000000 */
[----:B----4-:R-:W-:-:S05]  /*1e860*/  VIADD R4, R126, 0xffffff40 ;  /* 0xffffff407e047836 */ /* 0x010fca0000000000 */
[----:B------:R-:W4:Y:S08]  /*1e870*/  LDC R9, c[0x0][0x230] ;  /* 0x00008c00ff097b82 */ /* 0x000f300000000800 */
[----:B------:R-:W4:Y:S01]  /*1e880*/  LDC R8, c[0x0][0x230] ;  /* 0x00008c00ff087b82 */ /* 0x000f220000000800 */
[----:B---3--:R-:W-:Y:S04]  /*1e890*/  LDGSTS.E [R244+0x70000], desc[UR52][R228.64], !P1 ;  /* 0x70000000e4f47fae */ /* 0x008fe8000c921874 */
[----:B------:R-:W-:Y:S04]  /*1e8a0*/  LDGSTS.E [R244+0x70004], desc[UR52][R212.64], !P2 ;  /* 0x70004000d4f47fae */ /* 0x000fe8000d121874 */
[----:B------:R-:W-:Y:S04]  /*1e8b0*/  LDGSTS.E [R244+0x70008], desc[UR52][R184.64], !P4 ;  /* 0x70008000b8f47fae */ /* 0x000fe8000e121874 */
[----:B------:R3:W-:Y:S04]  /*1e8c0*/  LDGSTS.E [R244+0x7000c], desc[UR52][R112.64], !P5 ;  /* 0x7000c00070f47fae */ /* 0x0007e8000e921874 */
[----:B------:R2:W-:Y:S04]  /*1e8d0*/  LDGSTS.E [R244+0x74000], desc[UR52][R52.64], !P6 ;  /* 0x7400000034f47fae */ /* 0x0005e8000f121874 */
[----:B------:R2:W-:Y:S04]  /*1e8e0*/  LDGSTS.E [R244+0x74004], desc[UR52][R16.64], !P0 ;  /* 0x7400400010f47fae */ /* 0x0005e8000c121874 */
[----:B------:R-:W3:Y:S04]  /*1e8f0*/  LDL.LU.64 R112, [R1+0x858] ;  /* 0x0008580001707983 */ /* 0x000ee80000300a00 */
[----:B------:R-:W2:Y:S04]  /*1e900*/  LDL.LU.64 R52, [R1+0x850] ;  /* 0x0008500001347983 */ /* 0x000ea80000300a00 */
[----:B------:R-:W2:Y:S04]  /*1e910*/  LDL.LU.64 R232, [R1+0x848] ;  /* 0x0008480001e87983 */ /* 0x000ea80000300a00 */
[----:B------:R-:W2:Y:S01]  /*1e920*/  LDL.LU.64 R16, [R1+0x840] ;  /* 0x0008400001107983 */ /* 0x000ea20000300a00 */
[----:B------:R-:W-:Y:S01]  /*1e930*/  ISETP.GE.U32.AND P1, PT, R2, 0x7ffffec2, PT ;  /* 0x7ffffec20200780c */ /* 0x000fe20003f26070 */
[----:B-1----:R-:W-:Y:S01]  /*1e940*/  VIADD R2, R251, 0xffffff23 ;  /* 0xffffff23fb027836 */ /* 0x002fe20000000000 */
[----:B------:R-:W-:Y:S01]  /*1e950*/  ISETP.GE.U32.AND P2, PT, R4, 0x7ffffec1, PT ;  /* 0x7ffffec10400780c */ /* 0x000fe20003f46070 */
[----:B------:R-:W-:-:S03]  /*1e960*/  VIADD R5, R243, 0xffffff22 ;  /* 0xffffff22f3057836 */ /* 0x000fc60000000000 */
[----:B------:R-:W-:Y:S01]  /*1e970*/  ISETP.GE.U32.AND P4, PT, R2, 0x7ffffea4, PT ;  /* 0x7ffffea40200780c */ /* 0x000fe20003f86070 */
[----:B------:R-:W-:Y:S02]  /*1e980*/  VIADD R2, R127, 0xffffff20 ;  /* 0xffffff207f027836 */ /* 0x000fe40000000000 */
[----:B------:R-:W-:Y:S01]  /*1e990*/  VIADD R4, R242, 0xffffff21 ;  /* 0xffffff21f2047836 */ /* 0x000fe20000000000 */
[----:B------:R-:W-:Y:S01]  /*1e9a0*/  ISETP.GE.U32.AND P5, PT, R5, 0x7ffffea3, PT ;  /* 0x7ffffea30500780c */ /* 0x000fe20003fa6070 */
[----:B------:R-:W-:Y:S01]  /*1e9b0*/  USHF.L.U32 UR7, UR7, 0x7, URZ ;  /* 0x0000000707077899 */ /* 0x000fe2000800063f */
[----:B------:R-:W-:Y:S01]  /*1e9c0*/  ISETP.GE.U32.AND P0, PT, R2, 0x7ffffea1, PT ;  /* 0x7ffffea10200780c */ /* 0x000fe20003f06070 */
[----:B------:R-:W-:Y:S01]  /*1e9d0*/  VIADD R2, R10, 0xffffff02 ;  /* 0xffffff020a027836 */ /* 0x000fe20000000000 */
[----:B------:R-:W-:Y:S01]  /*1e9e0*/  ISETP.GE.U32.AND P6, PT, R4, 0x7ffffea2, PT ;  /* 0x7ffffea20400780c */ /* 0x000fe20003fc6070 */
[----:B------:R-:W-:Y:S01]  /*1e9f0*/  VIADD R4, R11, 0xffffff03 ;  /* 0xffffff030b047836 */ /* 0x000fe20000000000 */
[----:B------:R1:W-:Y:S04]  /*1ea00*/  LDGSTS.E [R244+0x74008], desc[UR52][R150.64], !P1 ;  /* 0x7400800096f47fae */ /* 0x0003e8000c921874 */
[----:B------:R-:W-:Y:S01]  /*1ea10*/  LDGSTS.E [R244+0x7400c], desc[UR52][R114.64], !P2 ;  /* 0x7400c00072f47fae */ /* 0x000fe2000d121874 */
[----:B------:R-:W-:Y:S01]  /*1ea20*/  ISETP.GE.U32.AND P2, PT, R2, 0x7ffffe83, PT ;  /* 0x7ffffe830200780c */ /* 0x000fe20003f46070 */
[----:B----4-:R-:W-:-:S02]  /*1ea30*/  VIADD R2, R9, 0xffffff01 ;  /* 0xffffff0109027836 */ /* 0x010fc40000000000 */
[----:B------:R-:W4:Y:S01]  /*1ea40*/  LDL.64 R126, [R1+0x820] ;  /* 0x00082000017e7983 */ /* 0x000f220000100a00 */
[----:B------:R-:W-:Y:S01]  /*1ea50*/  ISETP.GE.U32.AND P1, PT, R4, 0x7ffffe84, PT ;  /* 0x7ffffe840400780c */ /* 0x000fe20003f26070 */
[----:B------:R-:W-:Y:S02]  /*1ea60*/  VIADD R4, R8, 0xffffff00 ;  /* 0xffffff0008047836 */ /* 0x000fe40000000000 */
[----:B------:R-:W4:Y:S01]  /*1ea70*/  LDL.LU.64 R242, [R1+0x810] ;  /* 0x0008100001f27983 */ /* 0x000f220000300a00 */
[----:B------:R-:W-:-:S03]  /*1ea80*/  IMAD.U32 R5, RZ, RZ, UR7 ;  /* 0x00000007ff057e24 */ /* 0x000fc6000f8e00ff */
[----:B------:R-:W4:Y:S04]  /*1ea90*/  LDL.LU.64 R184, [R1+0x808] ;  /* 0x0008080001b87983 */ /* 0x000f280000300a00 */
[----:B------:R-:W4:Y:S04]  /*1eaa0*/  LDL.LU.64 R212, [R1+0x800] ;  /* 0x0008000001d47983 */ /* 0x000f280000300a00 */
[----:B------:R-:W4:Y:S04]  /*1eab0*/  LDL.LU.64 R8, [R1+0x818] ;  /* 0x0008180001087983 */ /* 0x000f280000300a00 */
[----:B------:R-:W-:Y:S01]  /*1eac0*/  LDGSTS.E [R244+0x78000], desc[UR52][R86.64], !P4 ;  /* 0x7800000056f47fae */ /* 0x000fe2000e121874 */
[----:B------:R-:W-:-:S03]  /*1ead0*/  ISETP.GE.U32.AND P4, PT, R2, 0x7ffffe82, PT ;  /* 0x7ffffe820200780c */ /* 0x000fc60003f86070 */
[----:B------:R-:W1:Y:S04]  /*1eae0*/  LDL.LU.64 R150, [R1+0x7f8] ;  /* 0x0007f80001967983 */ /* 0x000e680000300a00 */
[----:B------:R3:W-:Y:S04]  /*1eaf0*/  STL [R1+0x1448], R3 ;  /* 0x0014480301007387 */ /* 0x0007e80000100800 */
[----:B------:R1:W-:Y:S04]  /*1eb00*/  LDGSTS.E [R244+0x78004], desc[UR52][R54.64], !P5 ;  /* 0x7800400036f47fae */ /* 0x0003e8000e921874 */
[----:B---3--:R-:W3:Y:S04]  /*1eb10*/  LDL.LU.64 R2, [R1+0x828] ;  /* 0x0008280001027983 */ /* 0x008ee80000300a00 */
[----:B------:R-:W3:Y:S04]  /*1eb20*/  LDL.64 R250, [R1+0x7e0] ;  /* 0x0007e00001fa7983 */ /* 0x000ee80000100a00 */
[----:B------:R-:W3:Y:S04]  /*1eb30*/  LDL.LU.64 R54, [R1+0x7d8] ;  /* 0x0007d80001367983 */ /* 0x000ee80000300a00 */
[----:B------:R-:W3:Y:S04]  /*1eb40*/  LDL.LU.64 R86, [R1+0x7d0] ;  /* 0x0007d00001567983 */ /* 0x000ee80000300a00 */
[----:B------:R-:W3:Y:S04]  /*1eb50*/  LDL.LU.64 R114, [R1+0x7c8] ;  /* 0x0007c80001727983 */ /* 0x000ee80000300a00 */
[----:B------:R-:W3:Y:S04]  /*1eb60*/  LDL.LU.64 R228, [R1+0x7c0] ;  /* 0x0007c00001e47983 */ /* 0x000ee80000300a00 */
[----:B------:R-:W3:Y:S01]  /*1eb70*/  LDL.LU.64 R10, [R1+0x7b8] ;  /* 0x0007b800010a7983 */ /* 0x000ee20000300a00 */
[----:B------:R-:W-:-:S04]  /*1eb80*/  IMAD.WIDE R112, R5, 0x4, R112 ;  /* 0x0000000405707825 */ /* 0x000fc800078e0270 */
[C---:B--2---:R-:W-:Y:S01]  /*1eb90*/  IMAD.WIDE R52, R5.reuse, 0x4, R52 ;  /* 0x0000000405347825 */ /* 0x044fe200078e0234 */
[----:B------:R2:W-:Y:S03]  /*1eba0*/  STL.64 [R1+0x858], R112 ;  /* 0x0008587001007387 */ /* 0x0005e60000100a00 */
[C---:B------:R-:W-:Y:S01]  /*1ebb0*/  IMAD.WIDE R232, R5.reuse, 0x4, R232 ;  /* 0x0000000405e87825 */ /* 0x040fe200078e02e8 */
[----:B--2---:R-:W2:Y:S04]  /*1ebc0*/  LDL.LU.64 R112, [R1+0x17c0] ;  /* 0x0017c00001707983 */ /* 0x004ea80000300a00 */
[----:B------:R4:W-:Y:S04]  /*1ebd0*/  STL.64 [R1+0x850], R52 ;  /* 0x0008503401007387 */ /* 0x0009e80000100a00 */
[----:B----4-:R-:W4:Y:S04]  /*1ebe0*/  LDL.LU.64 R52, [R1+0x17b8] ;  /* 0x0017b80001347983 */ /* 0x010f280000300a00 */
[----:B------:R1:W-:Y:S04]  /*1ebf0*/  STL.64 [R1+0x848], R232 ;  /* 0x000848e801007387 */ /* 0x0003e80000100a00 */
[----:B-1----:R-:W2:Y:S01]  /*1ec00*/  LDL.LU.64 R232, [R1+0x17b0] ;  /* 0x0017b00001e87983 */ /* 0x002ea20000300a00 */
[----:B------:R-:W-:-:S05]  /*1ec10*/  IMAD.WIDE R16, R5, 0x4, R16 ;  /* 0x0000000405107825 */ /* 0x000fca00078e0210 */
[----:B------:R1:W-:Y:S04]  /*1ec20*/  STL.64 [R1+0x840], R16 ;  /* 0x0008401001007387 */ /* 0x0003e80000100a00 */
[----:B-1----:R-:W4:Y:S01]  /*1ec30*/  LDL.LU.64 R16, [R1+0x798] ;  /* 0x0007980001107983 */ /* 0x002f220000300a00 */
[----:B------:R-:W-:-:S04]  /*1ec40*/  IMAD.WIDE R216, R5, 0x4, R216 ;  /* 0x0000000405d87825 */ /* 0x000fc800078e02d8 */
[----:B------:R-:W-:-:S04]  /*1ec50*/  IMAD.WIDE R8, R5, 0x4, R8 ;  /* 0x0000000405087825 */ /* 0x000fc800078e0208 */
[----:B---3--:R-:W-:-:S04]  /*1ec60*/  IMAD.WIDE R2, R5, 0x4, R2 ;  /* 0x0000000405027825 */ /* 0x008fc800078e0202 */
[----:B------:R-:W-:-:S04]  /*1ec70*/  IMAD.WIDE R184, R5, 0x4, R184 ;  /* 0x0000000405b87825 */ /* 0x000fc800078e02b8 */
        /* <DEDUP_REMOVED lines=9> */
[----:B--2---:R-:W-:-:S05]  /*1ed10*/  IMAD.WIDE R232, R5, 0x4, R232 ;  /* 0x0000000405e87825 */ /* 0x004fca00078e02e8 */
[----:B------:R1:W-:Y:S04]  /*1ed20*/  STL.64 [R1+0x838], R232 ;  /* 0x000838e801007387 */ /* 0x0003e80000100a00 */
[----:B-1----:R-:W2:Y:S04]  /*1ed30*/  LDL.LU.64 R232, [R1+0x790] ;  /* 0x0007900001e87983 */ /* 0x002ea80000300a00 */
[----:B------:R1:W-:Y:S04]  /*1ed40*/  STL.64 [R1+0x830], R216 ;  /* 0x000830d801007387 */ /* 0x0003e80000100a00 */
[----:B-1----:R-:W3:Y:S04]  /*1ed50*/  LDL.LU.64 R216, [R1+0x788] ;  /* 0x0007880001d87983 */ /* 0x002ee80000300a00 */
[----:B------:R1:W-:Y:S04]  /*1ed60*/  STL.64 [R1+0x828], R2 ;  /* 0x0008280201007387 */ /* 0x0003e80000100a00 */
[----:B-1----:R-:W3:Y:S04]  /*1ed70*/  LDL.LU.64 R2, [R1+0x780] ;  /* 0x0007800001027983 */ /* 0x002ee80000300a00 */
[----:B------:R1:W-:Y:S02]  /*1ed80*/  STL.64 [R1+0x818], R8 ;  /* 0x0008180801007387 */ /* 0x0003e40000100a00 */
[----:B-1----:R-:W-:-:S05]  /*1ed90*/  IMAD.WIDE R8, R5, 0x4, R242 ;  /* 0x0000000405087825 */ /* 0x002fca00078e02f2 */
[----:B------:R1:W-:Y:S04]  /*1eda0*/  STL.64 [R1+0x810], R8 ;  /* 0x0008100801007387 */ /* 0x0003e80000100a00 */
[----:B------:R4:W-:Y:S04]  /*1edb0*/  STL.64 [R1+0x808], R184 ;  /* 0x000808b801007387 */ /* 0x0009e80000100a00 */
[----:B------:R-:W3:Y:S01]  /*1edc0*/  LDL.64 R242, [R1+0x760] ;  /* 0x0007600001f27983 */ /* 0x000ee20000100a00 */
[----:B-1----:R-:W-:-:S03]  /*1edd0*/  IMAD.WIDE R8, R5, 0x4, R212 ;  /* 0x0000000405087825 */ /* 0x002fc600078e02d4 */
[----:B----4-:R-:W4:Y:S04]  /*1ede0*/  LDL.LU.64 R184, [R1+0x758] ;  /* 0x0007580001b87983 */ /* 0x010f280000300a00 */
[----:B------:R1:W-:Y:S04]  /*1edf0*/  STL.64 [R1+0x800], R8 ;  /* 0x0008000801007387 */ /* 0x0003e80000100a00 */
[----:B------:R-:W4:Y:S04]  /*1ee00*/  LDL.LU.64 R212, [R1+0x750] ;  /* 0x0007500001d47983 */ /* 0x000f280000300a00 */
[----:B-1----:R-:W4:Y:S04]  /*1ee10*/  LDL.LU.64 R8, [R1+0x748] ;  /* 0x0007480001087983 */ /* 0x002f280000300a00 */
[----:B------:R1:W-:Y:S04]  /*1ee20*/  STL.64 [R1+0x7f8], R150 ;  /* 0x0007f89601007387 */ /* 0x0003e80000100a00 */
[----:B-1----:R-:W4:Y:S04]  /*1ee30*/  LDL.LU.64 R150, [R1+0x17a8] ;  /* 0x0017a80001967983 */ /* 0x002f280000300a00 */
[----:B------:R1:W-:Y:S04]  /*1ee40*/  STL.64 [R1+0x7f0], R230 ;  /* 0x0007f0e601007387 */ /* 0x0003e80000100a00 */
[----:B-1----:R-:W4:Y:S04]  /*1ee50*/  LDL.LU.64 R230, [R1+0x17a0] ;  /* 0x0017a00001e67983 */ /* 0x002f280000300a00 */
[----:B------:R1:W-:Y:S04]  /*1ee60*/  STL.64 [R1+0x7e8], R210 ;  /* 0x0007e8d201007387 */ /* 0x0003e80000100a00 */
[----:B-1----:R-:W4:Y:S04]  /*1ee70*/  LDL.LU.64 R210, [R1+0x1798] ;  /* 0x0017980001d27983 */ /* 0x002f280000300a00 */
[----:B------:R1:W-:Y:S01]  /*1ee80*/  STL.64 [R1+0x7d8], R54 ;  /* 0x0007d83601007387 */ /* 0x0003e20000100a00 */
[----:B------:R-:W-:-:S03]  /*1ee90*/  IMAD.WIDE R16, R5, 0x4, R16 ;  /* 0x0000000405107825 */ /* 0x000fc600078e0210 */
[----:B-1----:R-:W4:Y:S04]  /*1eea0*/  LDL.LU.64 R54, [R1+0x1790] ;  /* 0x0017900001367983 */ /* 0x002f280000300a00 */
[----:B------:R1:W-:Y:S04]  /*1eeb0*/  STL.64 [R1+0x7d0], R86 ;  /* 0x0007d05601007387 */ /* 0x0003e80000100a00 */
[----:B-1----:R-:W4:Y:S04]  /*1eec0*/  LDL.LU.64 R86, [R1+0x1788] ;  /* 0x0017880001567983 */ /* 0x002f280000300a00 */
[----:B------:R1:W-:Y:S04]  /*1eed0*/  STL.64 [R1+0x7c8], R114 ;  /* 0x0007c87201007387 */ /* 0x0003e80000100a00 */
[----:B-1----:R-:W4:Y:S04]  /*1eee0*/  LDL.LU.64 R114, [R1+0x1780] ;  /* 0x0017800001727983 */ /* 0x002f280000300a00 */
[----:B------:R1:W-:Y:S04]  /*1eef0*/  STL.64 [R1+0x7c0], R228 ;  /* 0x0007c0e401007387 */ /* 0x0003e80000100a00 */
[----:B-1----:R-:W4:Y:S04]  /*1ef00*/  LDL.LU.64 R228, [R1+0x1778] ;  /* 0x0017780001e47983 */ /* 0x002f280000300a00 */
[----:B------:R1:W-:Y:S04]  /*1ef10*/  STL.64 [R1+0x7b8], R10 ;  /* 0x0007b80a01007387 */ /* 0x0003e80000100a00 */
[----:B------:R1:W-:Y:S02]  /*1ef20*/  STL.64 [R1+0x7b0], R136 ;  /* 0x0007b08801007387 */ /* 0x0003e40000100a00 */
[----:B-1----:R-:W-:-:S02]  /*1ef30*/  IMAD.WIDE R10, R5, 0x4, R118 ;  /* 0x00000004050a7825 */ /* 0x002fc400078e0276 */
[----:B------:R-:W4:Y:S04]  /*1ef40*/  LDL.LU.64 R136, [R1+0x710] ;  /* 0x0007100001887983 */ /* 0x000f280000300a00 */
[----:B------:R-:W4:Y:S04]  /*1ef50*/  LDL.LU.64 R118, [R1+0x708] ;  /* 0x0007080001767983 */ /* 0x000f280000300a00 */
[----:B------:R1:W-:Y:S02]  /*1ef60*/  STL.64 [R1+0x7a8], R10 ;  /* 0x0007a80a01007387 */ /* 0x0003e40000100a00 */
[----:B-1----:R-:W-:-:S02]  /*1ef70*/  IMAD.WIDE R10, R5, 0x4, R84 ;  /* 0x00000004050a7825 */ /* 0x002fc400078e0254 */
[----:B------:R-:W4:Y:S04]  /*1ef80*/  LDL.LU.64 R84, [R1+0x700] ;  /* 0x0007000001547983 */ /* 0x000f280000300a00 */
[----:B------:R1:W-:Y:S04]  /*1ef90*/  STL.64 [R1+0x798], R16 ;  /* 0x0007981001007387 */ /* 0x0003e80000100a00 */
[----:B-1----:R-:W4:Y:S01]  /*1efa0*/  LDL.LU.64 R16, [R1+0x1770] ;  /* 0x0017700001107983 */ /* 0x002f220000300a00 */
[----:B------:R-:W-:-:S04]  /*1efb0*/  IMAD.WIDE R20, R5, 0x4, R20 ;  /* 0x0000000405147825 */ /* 0x000fc800078e0214 */
[----:B------:R-:W-:-:S04]  /*1efc0*/  IMAD.WIDE R200, R5, 0x4, R200 ;  /* 0x0000000405c87825 */ /* 0x000fc800078e02c8 */
[----:B--2---:R-:W-:-:S05]  /*1efd0*/  IMAD.WIDE R232, R5, 0x4, R232 ;  /* 0x0000000405e87825 */ /* 0x004fca00078e02e8 */
[----:B------:R1:W-:Y:S01]  /*1efe0*/  STL.64 [R1+0x790], R232 ;  /* 0x000790e801007387 */ /* 0x0003e20000100a00 */
[----:B---3--:R-:W-:-:S03]  /*1eff0*/  IMAD.WIDE R216, R5, 0x4, R216 ;  /* 0x0000000405d87825 */ /* 0x008fc600078e02d8 */
[----:B-1----:R-:W2:Y:S04]  /*1f000*/  LDL.LU.64 R232, [R1+0x1768] ;  /* 0x0017680001e87983 */ /* 0x002ea80000300a00 */
[----:B------:R1:W-:Y:S01]  /*1f010*/  STL.64 [R1+0x788], R216 ;  /* 0x000788d801007387 */ /* 0x0003e20000100a00 */
[----:B------:R-:W-:-:S03]  /*1f020*/  IMAD.WIDE R2, R5, 0x4, R2 ;  /* 0x0000000405027825 */ /* 0x000fc600078e0202 */
[----:B-1----:R-:W3:Y:S04]  /*1f030*/  LDL.LU.64 R216, [R1+0x1760] ;  /* 0x0017600001d87983 */ /* 0x002ee80000300a00 */
[----:B------:R1:W-:Y:S01]  /*1f040*/  STL.64 [R1+0x780], R2 ;  /* 0x0007800201007387 */ /* 0x0003e20000100a00 */
[----:B----4-:R-:W-:-:S04]  /*1f050*/  IMAD.WIDE R184, R5, 0x4, R184 ;  /* 0x0000000405b87825 */ /* 0x010fc800078e02b8 */
[----:B------:R-:W-:-:S04]  /*1f060*/  IMAD.WIDE R212, R5, 0x4, R212 ;  /* 0x0000000405d47825 */ /* 0x000fc800078e02d4 */
[----:B------:R-:W-:-:S04]  /*1f070*/  IMAD.WIDE R242, R5, 0x4, R242 ;  /* 0x0000000405f27825 */ /* 0x000fc800078e02f2 */
[----:B------:R-:W-:-:S04]  /*1f080*/  IMAD.WIDE R8, R5, 0x4, R8 ;  /* 0x0000000405087825 */ /* 0x000fc800078e0208 */
[C---:B-1----:R-:W-:Y:S02]  /*1f090*/  IMAD.WIDE R2, R5.reuse, 0x4, R16 ;  /* 0x0000000405027825 */ /* 0x042fe400078e0210 */
[----:B------:R-:W4:Y:S04]  /*1f0a0*/  LDL.LU.64 R16, [R1+0x6d8] ;  /* 0x0006d80001107983 */ /* 0x000f280000300a00 */
[----:B------:R1:W-:Y:S04]  /*1f0b0*/  STL.64 [R1+0x778], R2 ;  /* 0x0007780201007387 */ /* 0x0003e80000100a00 */
[----:B-1----:R-:W2:Y:S04]  /*1f0c0*/  LDL.LU.64 R2, [R1+0x6d0] ;  /* 0x0006d00001027983 */ /* 0x002ea80000300a00 */
[----:B------:R1:W-:Y:S04]  /*1f0d0*/  STL.64 [R1+0x770], R20 ;  /* 0x0007701401007387 */ /* 0x0003e80000100a00 */
[----:B-1----:R-:W3:Y:S04]  /*1f0e0*/  LDL.LU.64 R20, [R1+0x6c8] ;  /* 0x0006c80001147983 */ /* 0x002ee80000300a00 */
[----:B------:R1:W-:Y:S04]  /*1f0f0*/  STL.64 [R1+0x768], R200 ;  /* 0x000768c801007387 */ /* 0x0003e80000100a00 */
[----:B-1----:R-:W3:Y:S04]  /*1f100*/  LDL.LU.64 R200, [R1+0x1758] ;  /* 0x0017580001c87983 */ /* 0x002ee80000300a00 */
[----:B------:R1:W-:Y:S04]  /*1f110*/  STL.64 [R1+0x758], R184 ;  /* 0x000758b801007387 */ /* 0x0003e80000100a00 */
[----:B-1----:R-:W3:Y:S04]  /*1f120*/  LDL.LU.64 R184, [R1+0x1750] ;  /* 0x0017500001b87983 */ /* 0x002ee80000300a00 */
[----:B------:R1:W-:Y:S04]  /*1f130*/  STL.64 [R1+0x750], R212 ;  /* 0x000750d401007387 */ /* 0x0003e80000100a00 */
[----:B-1----:R-:W2:Y:S04]  /*1f140*/  LDL.LU.64 R212, [R1+0x1748] ;  /* 0x0017480001d47983 */ /* 0x002ea80000300a00 */
[----:B------:R1:W-:Y:S04]  /*1f150*/  STL.64 [R1+0x1450], R242 ;  /* 0x001450f201007387 */ /* 0x0003e80000100a00 */
[----:B------:R1:W-:Y:S04]  /*1f160*/  STL.64 [R1+0x748], R8 ;  /* 0x0007480801007387 */ /* 0x0003e80000100a00 */
[----:B-1----:R-:W3:Y:S01]  /*1f170*/  LDL.LU.64 R242, [R1+0x718] ;  /* 0x0007180001f27983 */ /* 0x002ee20000300a00 */
[----:B------:R-:W-:-:S03]  /*1f180*/  IMAD.WIDE R228, R5, 0x4, R228 ;  /* 0x0000000405e47825 */ /* 0x000fc600078e02e4 */
[----:B------:R-:W3:Y:S01]  /*1f190*/  LDL.64 R8, [R1+0x6a0] ;  /* 0x0006a00001087983 */ /* 0x000ee20000100a00 */
        /* <DEDUP_REMOVED lines=8> */
[----:B----4-:R-:W-:-:S04]  /*1f220*/  IMAD.WIDE R16, R5, 0x4, R16 ;  /* 0x0000000405107825 */ /* 0x010fc800078e0210 */
[----:B--2---:R-:W-:-:S05]  /*1f230*/  IMAD.WIDE R212, R5, 0x4, R212 ;  /* 0x0000000405d47825 */ /* 0x004fca00078e02d4 */
[----:B------:R1:W-:Y:S04]  /*1f240*/  STL.64 [R1+0x740], R212 ;  /* 0x000740d401007387 */ /* 0x0003e80000100a00 */
[----:B-1----:R-:W2:Y:S01]  /*1f250*/  LDL.LU.64 R212, [R1+0x698] ;  /* 0x0006980001d47983 */ /* 0x002ea20000300a00 */
[----:B---3--:R-:W-:-:S03]  /*1f260*/  IMAD.WIDE R242, R5, 0x4, R242 ;  /* 0x0000000405f27825 */ /* 0x008fc600078e02f2 */
[----:B------:R1:W-:Y:S04]  /*1f270*/  STL.64 [R1+0x738], R228 ;  /* 0x000738e401007387 */ /* 0x0003e80000100a00 */
[----:B-1----:R-:W3:Y:S04]  /*1f280*/  LDL.LU.64 R228, [R1+0x690] ;  /* 0x0006900001e47983 */ /* 0x002ee80000300a00 */
[----:B------:R1:W-:Y:S04]  /*1f290*/  STL.64 [R1+0x730], R168 ;  /* 0x000730a801007387 */ /* 0x0003e80000100a00 */
        /* <DEDUP_REMOVED lines=18> */
[----:B-1----:R-:W3:Y:S01]  /*1f3c0*/  LDL.LU.64 R16, [R1+0x1718] ;  /* 0x0017180001107983 */ /* 0x002ee20000300a00 */
[----:B------:R-:W-:-:S05]  /*1f3d0*/  IMAD.WIDE R2, R5, 0x4, R2 ;  /* 0x0000000405027825 */ /* 0x000fca00078e0202 */
[----:B------:R1:W-:Y:S01]  /*1f3e0*/  STL.64 [R1+0x6d0], R2 ;  /* 0x0006d00201007387 */ /* 0x0003e20000100a00 */
[----:B------:R-:W-:-:S04]  /*1f3f0*/  IMAD.WIDE R86, R5, 0x4, R86 ;  /* 0x0000000405567825 */ /* 0x000fc800078e0256 */
[----:B------:R-:W-:-:S04]  /*1f400*/  IMAD.WIDE R70, R5, 0x4, R70 ;  /* 0x0000000405467825 */ /* 0x000fc800078e0246 */
[----:B-1----:R-:W-:-:S05]  /*1f410*/  IMAD.WIDE R2, R5, 0x4, R20 ;  /* 0x0000000405027825 */ /* 0x002fca00078e0214 */
[----:B------:R1:W-:Y:S01]  /*1f420*/  STL.64 [R1+0x6c8], R2 ;  /* 0x0006c80201007387 */ /* 0x0003e20000100a00 */
[----:B------:R-:W-:-:S03]  /*1f430*/  IMAD.WIDE R166, R5, 0x4, R166 ;  /* 0x0000000405a67825 */ /* 0x000fc600078e02a6 */
[----:B-1----:R-:W4:Y:S04]  /*1f440*/  LDL.LU.64 R2, [R1+0x618] ;  /* 0x0006180001027983 */ /* 0x002f280000300a00 */
[----:B------:R-:W4:Y:S01]  /*1f450*/  LDL.LU.64 R20, [R1+0x610] ;  /* 0x0006100001147983 */ /* 0x000f220000300a00 */
[----:B--2---:R-:W-:-:S04]  /*1f460*/  IMAD.WIDE R212, R5, 0x4, R212 ;  /* 0x0000000405d47825 */ /* 0x004fc800078e02d4 */
[----:B---3--:R-:W-:-:S05]  /*1f470*/  IMAD.WIDE R16, R5, 0x4, R16 ;  /* 0x0000000405107825 */ /* 0x008fca00078e0210 */
[----:B------:R1:W-:Y:S04]  /*1f480*/  STL.64 [R1+0x6c0], R16 ;  /* 0x0006c01001007387 */ /* 0x0003e80000100a00 */
[----:B-1----:R-:W2:Y:S04]  /*1f490*/  LDL.LU.64 R16, [R1+0x608] ;  /* 0x0006080001107983 */ /* 0x002ea80000300a00 */
[----:B------:R1:W-:Y:S04]  /*1f4a0*/  STL.64 [R1+0x6b8], R86 ;  /* 0x0006b85601007387 */ /* 0x0003e80000100a00 */
[----:B-1----:R-:W3:Y:S04]  /*1f4b0*/  LDL.LU.64 R86, [R1+0x1710] ;  /* 0x0017100001567983 */ /* 0x002ee80000300a00 */
[----:B------:R1:W-:Y:S04]  /*1f4c0*/  STL.64 [R1+0x6b0], R70 ;  /* 0x0006b04601007387 */ /* 0x0003e80000100a00 */
[----:B-1----:R-:W3:Y:S04]  /*1f4d0*/  LDL.LU.64 R70, [R1+0x1708] ;  /* 0x0017080001467983 */ /* 0x002ee80000300a00 */
[----:B------:R1:W-:Y:S04]  /*1f4e0*/  STL.64 [R1+0x6a8], R166 ;  /* 0x0006a8a601007387 */ /* 0x0003e80000100a00 */
[----:B-1----:R-:W2:Y:S04]  /*1f4f0*/  LDL.LU.64 R166, [R1+0x600] ;  /* 0x0006000001a67983 */ /* 0x002ea80000300a00 */
[----:B------:R1:W-:Y:S04]  /*1f500*/  STL.64 [R1+0x698], R212 ;  /* 0x000698d401007387 */ /* 0x0003e80000100a00 */
[----:B-1----:R-:W3:Y:S01]  /*1f510*/  LDL.LU.64 R212, [R1+0x1700] ;  /* 0x0017000001d47983 */ /* 0x002ee20000300a00 */
[----:B------:R-:W-:-:S04]  /*1f520*/  IMAD.WIDE R228, R5, 0x4, R228 ;  /* 0x0000000405e47825 */ /* 0x000fc800078e02e4 */
[C---:B----4-:R-:W-:Y:S01]  /*1f530*/  IMAD.WIDE R242, R5.reuse, 0x4, R242 ;  /* 0x0000000405f27825 */ /* 0x050fe200078e02f2 */
[----:B------:R1:W-:Y:S03]  /*1f540*/  STL.64 [R1+0x690], R228 ;  /* 0x000690e401007387 */ /* 0x0003e60000100a00 */
[----:B------:R-:W-:-:S04]  /*1f550*/  IMAD.WIDE R54, R5, 0x4, R54 ;  /* 0x0000000405367825 */ /* 0x000fc800078e0236 */
[C---:B------:R-:W-:Y:S01]  /*1f560*/  IMAD.WIDE R38, R5.reuse, 0x4, R38 ;  /* 0x0000000405267825 */ /* 0x040fe200078e0226 */
[----:B-1----:R-:W4:Y:S03]  /*1f570*/  LDL.LU.64 R228, [R1+0x5d8] ;  /* 0x0005d80001e47983 */ /* 0x002f260000300a00 */
[----:B------:R-:W-:-:S04]  /*1f580*/  IMAD.WIDE R22, R5, 0x4, R22 ;  /* 0x0000000405167825 */ /* 0x000fc800078e0216 */
[----:B------:R-:W-:-:S04]  /*1f590*/  IMAD.WIDE R96, R5, 0x4, R96 ;  /* 0x0000000405607825 */ /* 0x000fc800078e0260 */
[----:B------:R-:W-:-:S04]  /*1f5a0*/  IMAD.WIDE R84, R5, 0x4, R84 ;  /* 0x0000000405547825 */ /* 0x000fc800078e0254 */
[----:B---3--:R-:W-:-:S05]  /*1f5b0*/  IMAD.WIDE R212, R5, 0x4, R212 ;  /* 0x0000000405d47825 */ /* 0x008fca00078e02d4 */
[----:B------:R1:W-:Y:S04]  /*1f5c0*/  STL.64 [R1+0x688], R212 ;  /* 0x000688d401007387 */ /* 0x0003e80000100a00 */
[----:B-1----:R-:W3:Y:S04]  /*1f5d0*/  LDL.LU.64 R212, [R1+0x5d0] ;  /* 0x0005d00001d47983 */ /* 0x002ee80000300a00 */
        /* <DEDUP_REMOVED lines=11> */
[----:B-1----:R-:W4:Y:S01]  /*1f690*/  LDL.LU.64 R84, [R1+0x16d8] ;  /* 0x0016d80001547983 */ /* 0x002f220000300a00 */
[----:B------:R-:W-:-:S04]  /*1f6a0*/  IMAD.WIDE R114, R5, 0x4, R114 ;  /* 0x0000000405727825 */ /* 0x000fc800078e0272 */
[C---:B------:R-:W-:Y:S01]  /*1f6b0*/  IMAD.WIDE R100, R5.reuse, 0x4, R100 ;  /* 0x0000000405647825 */ /* 0x040fe200078e0264 */
[----:B------:R1:W-:Y:S03]  /*1f6c0*/  STL.64 [R1+0x650], R114 ;  /* 0x0006507201007387 */ /* 0x0003e60000100a00 */
[----:B------:R-:W-:-:S04]  /*1f6d0*/  IMAD.WIDE R210, R5, 0x4, R210 ;  /* 0x0000000405d27825 */ /* 0x000fc800078e02d2 */
[C---:B------:R-:W-:Y:S01]  /*1f6e0*/  IMAD.WIDE R82, R5.reuse, 0x4, R82 ;  /* 0x0000000405527825 */ /* 0x040fe200078e0252 */
[----:B-1----:R-:W3:Y:S03]  /*1f6f0*/  LDL.LU.64 R114, [R1+0x598] ;  /* 0x0005980001727983 */ /* 0x002ee60000300a00 */
[C---:B------:R-:W-:Y:S01]  /*1f700*/  IMAD.WIDE R146, R5.reuse, 0x4, R146 ;  /* 0x0000000405927825 */ /* 0x040fe200078e0292 */
[----:B------:R1:W-:Y:S03]  /*1f710*/  STL.64 [R1+0x648], R100 ;  /* 0x0006486401007387 */ /* 0x0003e60000100a00 */
[----:B------:R-:W-:-:S04]  /*1f720*/  IMAD.WIDE R68, R5, 0x4, R68 ;  /* 0x0000000405447825 */ /* 0x000fc800078e0244 */
[C---:B------:R-:W-:Y:S01]  /*1f730*/  IMAD.WIDE R2, R5.reuse, 0x4, R2 ;  /* 0x0000000405027825 */ /* 0x040fe200078e0202 */
[----:B-1----:R-:W3:Y:S03]  /*1f740*/  LDL.LU.64 R100, [R1+0x590] ;  /* 0x0005900001647983 */ /* 0x002ee60000300a00 */
[----:B------:R-:W-:-:S04]  /*1f750*/  IMAD.WIDE R20, R5, 0x4, R20 ;  /* 0x0000000405147825 */ /* 0x000fc800078e0214 */
[----:B--2---:R-:W-:-:S04]  /*1f760*/  IMAD.WIDE R166, R5, 0x4, R166 ;  /* 0x0000000405a67825 */ /* 0x004fc800078e02a6 */
[----:B----4-:R-:W-:-:S05]  /*1f770*/  IMAD.WIDE R84, R5, 0x4, R84 ;  /* 0x0000000405547825 */ /* 0x010fca00078e0254 */
[----:B------:R1:W-:Y:S04]  /*1f780*/  STL.64 [R1+0xa50], R84 ;  /* 0x000a505401007387 */ /* 0x0003e80000100a00 */
[----:B-1----:R-:W2:Y:S04]  /*1f790*/  LDL.LU.64 R84, [R1+0x588] ;  /* 0x0005880001547983 */ /* 0x002ea80000300a00 */
        /* <DEDUP_REMOVED lines=9> */
[----:B------:R3:W-:Y:S01]  /*1f830*/  STL.64 [R1+0xa80], R20 ;  /* 0x000a801401007387 */ /* 0x0007e20000100a00 */
[----:B-1----:R-:W-:-:S03]  /*1f840*/  IMAD.WIDE R2, R5, 0x4, R16 ;  /* 0x0000000405027825 */ /* 0x002fc600078e0210 */
[----:B---3--:R-:W3:Y:S04]  /*1f850*/  LDL.LU.64 R20, [R1+0x558] ;  /* 0x0005580001147983 */ /* 0x008ee80000300a00 */
[----:B------:R-:W3:Y:S04]  /*1f860*/  LDL.LU.64 R16, [R1+0x550] ;  /* 0x0005500001107983 */ /* 0x000ee80000300a00 */
[----:B------:R1:W-:Y:S04]  /*1f870*/  STL.64 [R1+0xa88], R2 ;  /* 0x000a880201007387 */ /* 0x0003e80000100a00 */
[----:B-1----:R-:W3:Y:S04]  /*1f880*/  LDL.LU.64 R2, [R1+0x548] ;  /* 0x0005480001027983 */ /* 0x002ee80000300a00 */
[----:B------:R1:W-:Y:S04]  /*1f890*/  STL.64 [R1+0xa90], R166 ;  /* 0x000a90a601007387 */ /* 0x0003e80000100a00 */
[----:B-1----:R-:W3:Y:S01]  /*1f8a0*/  LDL.LU.64 R166, [R1+0x16b0] ;  /* 0x0016b00001a67983 */ /* 0x002ee20000300a00 */
        /* <DEDUP_REMOVED lines=10> */
[----:B-1----:R-:W3:Y:S04]  /*1f950*/  LDL.LU.64 R214, [R1+0x16a0] ;  /* 0x0016a00001d67983 */ /* 0x002ee80000300a00 */
[----:B------:R1:W-:Y:S01]  /*1f960*/  STL.64 [R1+0xaa8], R198 ;  /* 0x000aa8c601007387 */ /* 0x0003e20000100a00 */
[----:B------:R-:W-:-:S03]  /*1f970*/  IMAD.WIDE R150, R5, 0x4, R150 ;  /* 0x0000000405967825 */ /* 0x000fc600078e0296 */
        /* <DEDUP_REMOVED lines=12> */
[----:B-1----:R-:W3:Y:S01]  /*1fa40*/  LDL.LU.64 R242, [R1+0x500] ;  /* 0x0005000001f27983 */ /* 0x002ee20000300a00 */
        /* <DEDUP_REMOVED lines=9> */
[----:B--2---:R-:W-:-:S04]  /*1fae0*/  IMAD.WIDE R84, R5, 0x4, R84 ;  /* 0x0000000405547825 */ /* 0x004fc800078e0254 */
[----:B----4-:R-:W-:-:S04]  /*1faf0*/  IMAD.WIDE R146, R5, 0x4, R146 ;  /* 0x0000000405927825 */ /* 0x010fc800078e0292 */
[----:B------:R-:W-:-:S04]  /*1fb00*/  IMAD.WIDE R68, R5, 0x4, R68 ;  /* 0x0000000405447825 */ /* 0x000fc800078e0244 */
[----:B---3--:R-:W-:-:S04]  /*1fb10*/  IMAD.WIDE R20, R5, 0x4, R20 ;  /* 0x0000000405147825 */ /* 0x008fc800078e0214 */
[----:B------:R-:W-:-:S04]  /*1fb20*/  IMAD.WIDE R16, R5, 0x4, R16 ;  /* 0x0000000405107825 */ /* 0x000fc800078e0210 */
[----:B------:R-:W-:-:S05]  /*1fb30*/  IMAD.WIDE R166, R5, 0x4, R166 ;  /* 0x0000000405a67825 */ /* 0x000fca00078e02a6 */
[----:B------:R1:W-:Y:S04]  /*1fb40*/  STL.64 [R1+0xad0], R166 ;  /* 0x000ad0a601007387 */ /* 0x0003e80000100a00 */
[----:B-1----:R-:W2:Y:S04]  /*1fb50*/  LDL.LU.64 R166, [R1+0x1688] ;  /* 0x0016880001a67983 */ /* 0x002ea80000300a00 */
[----:B------:R1:W-:Y:S04]  /*1fb60*/  STL.64 [R1+0xad8], R150 ;  /* 0x000ad89601007387 */ /* 0x0003e80000100a00 */
[----:B-1----:R-:W3:Y:S04]  /*1fb70*/  LDL.LU.64 R150, [R1+0x1680] ;  /* 0x0016800001967983 */ /* 0x002ee80000300a00 */
[----:B------:R1:W-:Y:S04]  /*1fb80*/  STL.64 [R1+0xae0], R134 ;  /* 0x000ae08601007387 */ /* 0x0003e80000100a00 */
[----:B-1----:R-:W4:Y:S04]  /*1fb90*/  LDL.LU.64 R134, [R1+0x1678] ;  /* 0x0016780001867983 */ /* 0x002f280000300a00 */
        /* <DEDUP_REMOVED lines=8> */
[----:B------:R1:W-:Y:S01]  /*1fc20*/  STL.64 [R1+0xb08], R84 ;  /* 0x000b085401007387 */ /* 0x0003e20000100a00 */
[----:B------:R-:W-:-:S03]  /*1fc30*/  IMAD.WIDE R2, R5, 0x4, R2 ;  /* 0x0000000405027825 */ /* 0x000fc600078e0202 */
[----:B-1----:R-:W2:Y:S04]  /*1fc40*/  LDL.LU.64 R84, [R1+0x1660] ;  /* 0x0016600001547983 */ /* 0x002ea80000300a00 */
[----:B------:R1:W-:Y:S04]  /*1fc50*/  STL.64 [R1+0xb10], R68 ;  /* 0x000b104401007387 */ /* 0x0003e80000100a00 */
        /* <DEDUP_REMOVED lines=24> */
[----:B-1----:R-:W2:Y:S01]  /*1fde0*/  LDL.LU.64 R196, [R1+0x1618] ;  /* 0x0016180001c47983 */ /* 0x002ea20000300a00 */
[----:B------:R-:W-:-:S04]  /*1fdf0*/  IMAD.WIDE R228, R5, 0x4, R228 ;  /* 0x0000000405e47825 */ /* 0x000fc800078e02e4 */
[C---:B------:R-:W-:Y:S01]  /*1fe00*/  IMAD.WIDE R212, R5.reuse, 0x4, R212 ;  /* 0x0000000405d47825 */ /* 0x040fe200078e02d4 */
[----:B------:R1:W-:Y:S03]  /*1fe10*/  STL.64 [R1+0xb78], R228 ;  /* 0x000b78e401007387 */ /* 0x0003e60000100a00 */
[----:B------:R-:W-:-:S04]  /*1fe20*/  IMAD.WIDE R242, R5, 0x4, R242 ;  /* 0x0000000405f27825 */ /* 0x000fc800078e02f2 */
[C---:B------:R-:W-:Y:S01]  /*1fe30*/  IMAD.WIDE R48, R5.reuse, 0x4, R48 ;  /* 0x0000000405307825 */ /* 0x040fe200078e0230 */
[----:B-1----:R-:W2:Y:S03]  /*1fe40*/  LDL.LU.64 R228, [R1+0x1610] ;  /* 0x0016100001e47983 */ /* 0x002ea60000300a00 */
[C---:B------:R-:W-:Y:S01]  /*1fe50*/  IMAD.WIDE R180, R5.reuse, 0x4, R180 ;  /* 0x0000000405b47825 */ /* 0x040fe200078e02b4 */
[----:B------:R1:W-:Y:S03]  /*1fe60*/  STL.64 [R1+0xb80], R212 ;  /* 0x000b80d401007387 */ /* 0x0003e60000100a00 */
[----:B------:R-:W-:-:S04]  /*1fe70*/  IMAD.WIDE R164, R5, 0x4, R164 ;  /* 0x0000000405a47825 */ /* 0x000fc800078e02a4 */
[C---:B------:R-:W-:Y:S01]  /*1fe80*/  IMAD.WIDE R148, R5.reuse, 0x4, R148 ;  /* 0x0000000405947825 */ /* 0x040fe200078e0294 */
[----:B-1----:R-:W2:Y:S03]  /*1fe90*/  LDL.LU.64 R212, [R1+0x1608] ;  /* 0x0016080001d47983 */ /* 0x002ea60000300a00 */
[----:B------:R-:W-:-:S04]  /*1fea0*/  IMAD.WIDE R82, R5, 0x4, R82 ;  /* 0x0000000405527825 */ /* 0x000fc800078e0252 */
[----:B---3--:R-:W-:-:S04]  /*1feb0*/  IMAD.WIDE R132, R5, 0x4, R132 ;  /* 0x0000000405847825 */ /* 0x008fc800078e0284 */
[----:B------:R-:W-:-:S04]  /*1fec0*/  IMAD.WIDE R66, R5, 0x4, R66 ;  /* 0x0000000405427825 */ /* 0x000fc800078e0242 */
[----:B------:R-:W-:-:S04]  /*1fed0*/  IMAD.WIDE R50, R5, 0x4, R50 ;  /* 0x0000000405327825 */ /* 0x000fc800078e0232 */
[----:B----4-:R-:W-:-:S04]  /*1fee0*/  IMAD.WIDE R114, R5, 0x4, R114 ;  /* 0x0000000405727825 */ /* 0x010fc800078e0272 */
[----:B------:R-:W-:-:S04]  /*1fef0*/  IMAD.WIDE R34, R5, 0x4, R34 ;  /* 0x0000000405227825 */ /* 0x000fc800078e0222 */
[----:B------:R-:W-:-:S04]  /*1ff00*/  IMAD.WIDE R18, R5, 0x4, R18 ;  /* 0x0000000405127825 */ /* 0x000fc800078e0212 */
[----:B--2---:R-:W-:-:S04]  /*1ff10*/  IMAD.WIDE R32, R5, 0x4, R32 ;  /* 0x0000000405207825 */ /* 0x004fc800078e0220 */
[----:B------:R-:W-:-:S04]  /*1ff20*/  IMAD.WIDE R130, R5, 0x4, R130 ;  /* 0x0000000405827825 */ /* 0x000fc800078e0282 */
        /* <DEDUP_REMOVED lines=44> */
[----:B-1----:R-:W2:Y:S04]  /*201f0*/  LDL.LU.64 R210, [R1+0x1588] ;  /* 0x0015880001d27983 */ /* 0x002ea80000300a00 */
[----:B------:R1:W-:Y:S01]  /*20200*/  STL.64 [R1+0xc18], R194 ;  /* 0x000c18c201007387 */ /* 0x0003e20000100a00 */
[----:B------:R-:W-:-:S03]  /*20210*/  IMAD.WIDE R2, R5, 0x4, R2 ;  /* 0x0000000405027825 */ /* 0x000fc600078e0202 */
        /* <DEDUP_REMOVED lines=9> */
[----:B-1----:R-:W2:Y:S01]  /*202b0*/  LDL.LU.64 R146, [R1+0x1568] ;  /* 0x0015680001927983 */ /* 0x002ea20000300a00 */
[----:B----4-:R-:W-:-:S04]  /*202c0*/  IMAD.WIDE R48, R5, 0x4, R48 ;  /* 0x0000000405307825 */ /* 0x010fc800078e0230 */
[----:B---3--:R-:W-:-:S04]  /*202d0*/  IMAD.WIDE R242, R5, 0x4, R242 ;  /* 0x0000000405f27825 */ /* 0x008fc800078e02f2 */
[----:B------:R-:W-:-:S04]  /*202e0*/  IMAD.WIDE R16, R5, 0x4, R16 ;  /* 0x0000000405107825 */ /* 0x000fc800078e0210 */
[----:B------:R-:W-:-:S04]  /*202f0*/  IMAD.WIDE R6, R5, 0x4, R6 ;  /* 0x0000000405067825 */ /* 0x000fc800078e0206 */
[----:B--2---:R-:W-:-:S04]  /*20300*/  IMAD.WIDE R32, R5, 0x4, R32 ;  /* 0x0000000405207825 */ /* 0x004fc800078e0220 */
[----:B------:R-:W-:-:S05]  /*20310*/  IMAD.WIDE R130, R5, 0x4, R130 ;  /* 0x0000000405827825 */ /* 0x000fca00078e0282 */
[----:B------:R1:W-:Y:S04]  /*20320*/  STL.64 [R1+0xc48], R130 ;  /* 0x000c488201007387 */ /* 0x0003e80000100a00 */
[----:B-1----:R-:W2:Y:S04]  /*20330*/  LDL.LU.64 R130, [R1+0x1560] ;  /* 0x0015600001827983 */ /* 0x002ea80000300a00 */
[----:B------:R1:W-:Y:S04]  /*20340*/  STL.64 [R1+0xc50], R112 ;  /* 0x000c507001007387 */ /* 0x0003e80000100a00 */
[----:B-1----:R-:W3:Y:S04]  /*20350*/  LDL.LU.64 R112, [R1+0x1558] ;  /* 0x0015580001707983 */ /* 0x002ee80000300a00 */
[----:B------:R-:W-:Y:S04]  /*20360*/  STL.64 [R1+0xc38], R2 ;  /* 0x000c380201007387 */ /* 0x000fe80000100a00 */
[----:B------:R1:W-:Y:S04]  /*20370*/  STL.64 [R1+0x1460], R2 ;  /* 0x0014600201007387 */ /* 0x0003e80000100a00 */
[----:B-1----:R-:W4:Y:S04]  /*20380*/  LDL.LU.64 R2, [R1] ;  /* 0x0000000001027983 */ /* 0x002f280000300a00 */
[----:B------:R1:W-:Y:S04]  /*20390*/  STL.64 [R1+0xc58], R96 ;  /* 0x000c586001007387 */ /* 0x0003e80000100a00 */
[----:B-1----:R-:W2:Y:S04]  /*203a0*/  LDL.LU.64 R96, [R1+0x1550] ;  /* 0x0015500001607983 */ /* 0x002ea80000300a00 */
[----:B------:R1:W-:Y:S04]  /*203b0*/  STL.64 [R1+0xc60], R80 ;  /* 0x000c605001007387 */ /* 0x0003e80000100a00 */
[----:B-1----:R-:W3:Y:S04]  /*203c0*/  LDL.LU.64 R80, [R1+0x1548] ;  /* 0x0015480001507983 */ /* 0x002ee80000300a00 */
[----:B------:R1:W-:Y:S04]  /*203d0*/  STL.64 [R1+0xc68], R64 ;  /* 0x000c684001007387 */ /* 0x0003e80000100a00 */
[----:B-1----:R-:W2:Y:S04]  /*203e0*/  LDL.LU.64 R64, [R1+0x1540] ;  /* 0x0015400001407983 */ /* 0x002ea80000300a00 */
[----:B------:R1:W-:Y:S04]  /*203f0*/  STL.64 [R1+0xc80], R48 ;  /* 0x000c803001007387 */ /* 0x0003e80000100a00 */
[----:B-1----:R-:W2:Y:S04]  /*20400*/  LDL.LU.64 R48, [R1+0x1538] ;  /* 0x0015380001307983 */ /* 0x002ea80000300a00 */
[----:B------:R1:W-:Y:S04]  /*20410*/  STL.64 [R1+0xc88], R32 ;  /* 0x000c882001007387 */ /* 0x0003e80000100a00 */
[----:B-1----:R-:W2:Y:S04]  /*20420*/  LDL.LU.64 R32, [R1+0x1530] ;  /* 0x0015300001207983 */ /* 0x002ea80000300a00 */
[----:B------:R-:W-:Y:S04]  /*20430*/  STL.64 [R1+0xc70], R242 ;  /* 0x000c70f201007387 */ /* 0x000fe80000100a00 */
[----:B------:R1:W-:Y:S04]  /*20440*/  STL.64 [R1+0x1468], R242 ;  /* 0x001468f201007387 */ /* 0x0003e80000100a00 */
[----:B-1----:R-:W2:Y:S04]  /*20450*/  LDL.LU.64 R242, [R1+0x8] ;  /* 0x0000080001f27983 */ /* 0x002ea80000300a00 */
[----:B------:R1:W-:Y:S04]  /*20460*/  STL.64 [R1+0xc90], R16 ;  /* 0x000c901001007387 */ /* 0x0003e80000100a00 */
[----:B-1----:R-:W2:Y:S04]  /*20470*/  LDL.LU.64 R16, [R1+0x1528] ;  /* 0x0015280001107983 */ /* 0x002ea80000300a00 */
[----:B------:R-:W-:Y:S04]  /*20480*/  STL.64 [R1+0xc78], R6 ;  /* 0x000c780601007387 */ /* 0x000fe80000100a00 */
[----:B------:R1:W-:Y:S04]  /*20490*/  STL.64 [R1+0x1470], R6 ;  /* 0x0014700601007387 */ /* 0x0003e80000100a00 */
[----:B-1----:R-:W2:Y:S01]  /*204a0*/  LDL.LU.64 R6, [R1+0x10] ;  /* 0x0000100001067983 */ /* 0x002ea20000300a00 */
        /* <DEDUP_REMOVED lines=27> */
[----:B------:R-:W-:-:S04]  /*20660*/  IMAD.WIDE R78, R5, 0x4, R78 ;  /* 0x00000004054e7825 */ /* 0x000fc800078e024e */
[----:B------:R-:W-:-:S04]  /*20670*/  IMAD.WIDE R82, R5, 0x4, R82 ;  /* 0x0000000405527825 */ /* 0x000fc800078e0252 */
[----:B------:R-:W-:-:S04]  /*20680*/  IMAD.WIDE R84, R5, 0x4, R84 ;  /* 0x0000000405547825 */ /* 0x000fc800078e0254 */
[----:B------:R-:W-:-:S04]  /*20690*/  IMAD.WIDE R86, R5, 0x4, R86 ;  /* 0x0000000405567825 */ /* 0x000fc800078e0256 */
[----:B------:R-:W-:-:S04]  /*206a0*/  IMAD.WIDE R88, R5, 0x4, R88 ;  /* 0x0000000405587825 */ /* 0x000fc800078e0258 */
[----:B------:R-:W-:-:S04]  /*206b0*/  IMAD.WIDE R90, R5, 0x4, R90 ;  /* 0x00000004055a7825 */ /* 0x000fc800078e025a */
[----:B---3--:R-:W-:-:S04]  /*206c0*/  IMAD.WIDE R80, R5, 0x4, R80 ;  /* 0x0000000405507825 */ /* 0x008fc800078e0250 */
[----:B--2---:R-:W-:-:S04]  /*206d0*/  IMAD.WIDE R64, R5, 0x4, R64 ;  /* 0x0000000405407825 */ /* 0x004fc800078e0240 */
[----:B------:R-:W-:-:S04]  /*206e0*/  IMAD.WIDE R48, R5, 0x4, R48 ;  /* 0x0000000405307825 */ /* 0x000fc800078e0230 */
[----:B------:R-:W-:-:S05]  /*206f0*/  IMAD.WIDE R6, R5, 0x4, R6 ;  /* 0x0000000405067825 */ /* 0x000fca00078e0206 */
[----:B------:R1:W-:Y:S02]  /*20700*/  STL.64 [R1+0xc98], R6 ;  /* 0x000c980601007387 */ /* 0x0003e40000100a00 */
[----:B-1----:R-:W-:-:S05]  /*20710*/  IMAD.WIDE R6, R5, 0x4, R242 ;  /* 0x0000000405067825 */ /* 0x002fca00078e02f2 */
[----:B------:R-:W-:Y:S04]  /*20720*/  STL.64 [R1+0xca0], R6 ;  /* 0x000ca00601007387 */ /* 0x000fe80000100a00 */
[----:B------:R1:W-:Y:S04]  /*20730*/  STL.64 [R1+0x1480], R6 ;  /* 0x0014800601007387 */ /* 0x0003e80000100a00 */
[----:B------:R-:W-:Y:S01]  /*20740*/  STL.64 [R1+0xca8], R2 ;  /* 0x000ca80201007387 */ /* 0x000fe20000100a00 */
[----:B-1----:R-:W-:-:S05]  /*20750*/  IMAD.WIDE R6, R5, 0x4, R16 ;  /* 0x0000000405067825 */ /* 0x002fca00078e0210 */
[----:B------:R-:W-:Y:S04]  /*20760*/  STL.64 [R1+0xcc0], R6 ;  /* 0x000cc00601007387 */ /* 0x000fe80000100a00 */
[----:B------:R1:W-:Y:S04]  /*20770*/  STL.64 [R1+0x1488], R2 ;  /* 0x0014880201007387 */ /* 0x0003e80000100a00 */
[----:B------:R-:W-:Y:S01]  /*20780*/  STL.64 [R1+0xcb0], R12 ;  /* 0x000cb00c01007387 */ /* 0x000fe20000100a00 */
[----:B-1----:R-:W-:Y:S02]  /*20790*/  IMAD.MOV.U32 R2, RZ, RZ, R246 ;  /* 0x000000ffff027224 */ /* 0x002fe400078e00f6 */
[----:B------:R-:W-:-:S02]  /*207a0*/  IMAD.MOV.U32 R3, RZ, RZ, R247 ;  /* 0x000000ffff037224 */ /* 0x000fc400078e00f7 */
[C---:B------:R-:W-:Y:S01]  /*207b0*/  IMAD.WIDE R246, R5.reuse, 0x4, R18 ;  /* 0x0000000405f67825 */ /* 0x040fe200078e0212 */
[----:B------:R-:W-:Y:S03]  /*207c0*/  STL.64 [R1+0x1490], R12 ;  /* 0x0014900c01007387 */ /* 0x000fe60000100a00 */
[----:B------:R-:W-:Y:S01]  /*207d0*/  IMAD.WIDE R6, R5, 0x4, R20 ;  /* 0x0000000405067825 */ /* 0x000fe200078e0214 */
[----:B------:R-:W-:Y:S03]  /*207e0*/  STL.64 [R1+0xcc8], R246 ;  /* 0x000cc8f601007387 */ /* 0x000fe60000100a00 */
[----:B------:R-:W-:Y:S01]  /*207f0*/  IMAD.MOV.U32 R18, RZ, RZ, R248 ;  /* 0x000000ffff127224 */ /* 0x000fe200078e00f8 */
[----:B------:R-:W-:Y:S01]  /*20800*/  STL.64 [R1+0x14a8], R246 ;  /* 0x0014a8f601007387 */ /* 0x000fe20000100a00 */
[----:B------:R-:W-:-:S02]  /*20810*/  IMAD.MOV.U32 R19, RZ, RZ, R249 ;  /* 0x000000ffff137224 */ /* 0x000fc400078e00f9 */
[C---:B------:R-:W-:Y:S01]  /*20820*/  IMAD.WIDE R248, R5.reuse, 0x4, R22 ;  /* 0x0000000405f87825 */ /* 0x040fe200078e0216 */
[----:B------:R-:W-:Y:S03]  /*20830*/  STL.64 [R1+0xcb8], R14 ;  /* 0x000cb80e01007387 */ /* 0x000fe60000100a00 */
[----:B------:R-:W-:Y:S01]  /*20840*/  IMAD.WIDE R242, R5, 0x4, R24 ;  /* 0x0000000405f27825 */ /* 0x000fe200078e0218 */
[----:B------:R-:W-:Y:S04]  /*20850*/  STL.64 [R1+0x1498], R14 ;  /* 0x0014980e01007387 */ /* 0x000fe80000100a00 */
[----:B------:R-:W-:Y:S01]  /*20860*/  STL.64 [R1+0xcd0], R6 ;  /* 0x000cd00601007387 */ /* 0x000fe20000100a00 */
[----:B------:R-:W-:-:S02]  /*20870*/  IMAD.MOV.U32 R16, RZ, RZ, R250 ;  /* 0x000000ffff107224 */ /* 0x000fc400078e00fa */
[----:B------:R-:W-:Y:S01]  /*20880*/  IMAD.MOV.U32 R17, RZ, RZ, R251 ;  /* 0x000000ffff117224 */ /* 0x000fe200078e00fb */
[----:B------:R1:W-:Y:S01]  /*20890*/  STL.64 [R1+0x14b0], R6 ;  /* 0x0014b00601007387 */ /* 0x0003e20000100a00 */
[----:B------:R-:W-:-:S03]  /*208a0*/  IMAD.WIDE R250, R5, 0x4, R26 ;  /* 0x0000000405fa7825 */ /* 0x000fc600078e021a */
[----:B------:R-:W-:Y:S04]  /*208b0*/  STL.64 [R1+0xcd8], R248 ;  /* 0x000cd8f801007387 */ /* 0x000fe80000100a00 */
[----:B------:R-:W-:Y:S01]  /*208c0*/  STL.64 [R1+0x14b8], R248 ;  /* 0x0014b8f801007387 */ /* 0x000fe20000100a00 */
[----:B-1----:R-:W-:-:S03]  /*208d0*/  IMAD.WIDE R6, R5, 0x4, R32 ;  /* 0x0000000405067825 */ /* 0x002fc600078e0220 */
[----:B------:R-:W-:Y:S04]  /*208e0*/  STL.64 [R1+0xce0], R242 ;  /* 0x000ce0f201007387 */ /* 0x000fe80000100a00 */
[----:B------:R-:W-:Y:S01]  /*208f0*/  STL.64 [R1+0x14c0], R242 ;  /* 0x0014c0f201007387 */ /* 0x000fe20000100a00 */
[----:B------:R-:W-:-:S03]  /*20900*/  IMAD.WIDE R32, R5, 0x4, R34 ;  /* 0x0000000405207825 */ /* 0x000fc600078e0222 */
        /* <DEDUP_REMOVED lines=8> */
[----:B------:R1:W-:Y:S04]  /*20990*/  STL.64 [R1+0x14e0], R32 ;  /* 0x0014e02001007387 */ /* 0x0003e80000100a00 */
[----:B-1----:R-:W2:Y:S04]  /*209a0*/  LDL.64 R32, [R1+0x350] ;  /* 0x0003500001207983 */ /* 0x002ea80000100a00 */
[----:B------:R-:W-:Y:S04]  /*209b0*/  STL.64 [R1+0xd18], R36 ;  /* 0x000d182401007387 */ /* 0x000fe80000100a00 */
[----:B------:R1:W-:Y:S04]  /*209c0*/  STL.64 [R1+0x14e8], R36 ;  /* 0x0014e82401007387 */ /* 0x0003e80000100a00 */
[----:B-1----:R-:W3:Y:S04]  /*209d0*/  LDL.64 R36, [R1+0x348] ;  /* 0x0003480001247983 */ /* 0x002ee80000100a00 */
        /* <DEDUP_REMOVED lines=26> */
[----:B------:R-:W-:-:S03]  /*20b80*/  IMAD.WIDE R92, R5, 0x4, R92 ;  /* 0x00000004055c7825 */ /* 0x000fc600078e025c */
[----:B------:R-:W-:Y:S01]  /*20b90*/  STL.64 [R1+0xdb8], R76 ;  /* 0x000db84c01007387 */ /* 0x000fe20000100a00 */
[----:B------:R-:W-:-:S03]  /*20ba0*/  IMAD.WIDE R96, R5, 0x4, R96 ;  /* 0x0000000405607825 */ /* 0x000fc600078e0260 */
[----:B------:R4:W-:Y:S01]  /*20bb0*/  STL.64 [R1+0xdc8], R80 ;  /* 0x000dc85001007387 */ /* 0x0009e20000100a00 */
[----:B------:R-:W-:-:S03]  /*20bc0*/  IMAD.WIDE R94, R5, 0x4, R94 ;  /* 0x00000004055e7825 */ /* 0x000fc600078e025e */
[----:B------:R-:W-:Y:S01]  /*20bd0*/  STL.64 [R1+0xdc0], R78 ;  /* 0x000dc04e01007387 */ /* 0x000fe20000100a00 */
        /* <DEDUP_REMOVED lines=62> */
[----:B------:R-:W-:-:S03]  /*20fc0*/  IMAD.MOV.U32 R20, RZ, RZ, R2 ;  /* 0x000000ffff147224 */ /* 0x000fc600078e0002 */
[----:B------:R-:W-:Y:S01]  /*20fd0*/  STL.64 [R1+0xec0], R144 ;  /* 0x000ec09001007387 */ /* 0x000fe20000100a00 */
[----:B------:R-:W-:-:S03]  /*20fe0*/  IMAD.MOV.U32 R21, RZ, RZ, R3 ;  /* 0x000000ffff157224 */ /* 0x000fc600078e0003 */
        /* <DEDUP_REMOVED lines=33> */
[----:B------:R-:W-:Y:S02]  /*21200*/  IMAD.MOV.U32 R24, RZ, RZ, R126 ;  /* 0x000000ffff187224 */ /* 0x000fe400078e007e */
[----:B------:R-:W-:Y:S01]  /*21210*/  IMAD.MOV.U32 R25, RZ, RZ, R127 ;  /* 0x000000ffff197224 */ /* 0x000fe200078e007f */
        /* <DEDUP_REMOVED lines=28> */
[----:B------:R-:W-:-:S04]  /*213e0*/  IMAD.WIDE R8, R5, 0x4, R8 ;  /* 0x0000000405087825 */ /* 0x000fc800078e0208 */
[C---:B------:R-:W-:Y:S01]  /*213f0*/  IMAD.WIDE R216, R5.reuse, 0x4, R216 ;  /* 0x0000000405d87825 */ /* 0x040fe200078e02d8 */
[----:B------:R-:W-:Y:S03]  /*21400*/  STL.64 [R1+0xfc0], R10 ;  /* 0x000fc00a01007387 */ /* 0x000fe60000100a00 */
[C---:B------:R-:W-:Y:S01]  /*21410*/  IMAD.WIDE R218, R5.reuse, 0x4, R218 ;  /* 0x0000000405da7825 */ /* 0x040fe200078e02da */
[----:B------:R-:W-:Y:S03]  /*21420*/  STL.64 [R1+0xfd0], R212 ;  /* 0x000fd0d401007387 */ /* 0x000fe60000100a00 */
[----:B------:R-:W-:Y:S01]  /*21430*/  IMAD.WIDE R220, R5, 0x4, R220 ;  /* 0x0000000405dc7825 */ /* 0x000fe200078e02dc */
[----:B------:R-:W-:Y:S03]  /*21440*/  STL.64 [R1+0xfd8], R214 ;  /* 0x000fd8d601007387 */ /* 0x000fe60000100a00 */
[----:B------:R-:W-:-:S02]  /*21450*/  IMAD.MOV.U32 R22, RZ, RZ, R16 ;  /* 0x000000ffff167224 */ /* 0x000fc400078e0010 */
[----:B------:R-:W-:Y:S02]  /*21460*/  IMAD.MOV.U32 R23, RZ, RZ, R17 ;  /* 0x000000ffff177224 */ /* 0x000fe400078e0011 */
[C---:B------:R-:W-:Y:S01]  /*21470*/  IMAD.WIDE R222, R5.reuse, 0x4, R222 ;  /* 0x0000000405de7825 */ /* 0x040fe200078e02de */
[----:B------:R-:W-:Y:S03]  /*21480*/  STL.64 [R1+0xfe0], R216 ;  /* 0x000fe0d801007387 */ /* 0x000fe60000100a00 */
[----:B------:R-:W-:Y:S01]  /*21490*/  IMAD.MOV.U32 R16, RZ, RZ, R8 ;  /* 0x000000ffff107224 */ /* 0x000fe200078e0008 */
[----:B---3--:R-:W-:Y:S01]  /*214a0*/  LDGSTS.E [R244+0x78008], desc[UR52][R36.64], !P6 ;  /* 0x7800800024f47fae */ /* 0x008fe2000f121874 */
[----:B------:R-:W-:Y:S02]  /*214b0*/  IMAD.MOV.U32 R17, RZ, RZ, R9 ;  /* 0x000000ffff117224 */ /* 0x000fe400078e0009 */
[C---:B------:R-:W-:Y:S01]  /*214c0*/  IMAD.WIDE R246, R5.reuse, 0x4, R226 ;  /* 0x0000000405f67825 */ /* 0x040fe200078e02e2 */
[----:B------:R-:W-:Y:S03]  /*214d0*/  STL.64 [R1+0xfe8], R218 ;  /* 0x000fe8da01007387 */ /* 0x000fe60000100a00 */
[C---:B------:R-:W-:Y:S01]  /*214e0*/  IMAD.WIDE R8, R5.reuse, 0x4, R224 ;  /* 0x0000000405087825 */ /* 0x040fe200078e02e0 */
[----:B------:R-:W-:Y:S03]  /*214f0*/  STL.64 [R1+0xff0], R220 ;  /* 0x000ff0dc01007387 */ /* 0x000fe60000100a00 */
[C---:B------:R-:W-:Y:S01]  /*21500*/  IMAD.WIDE R228, R5.reuse, 0x4, R228 ;  /* 0x0000000405e47825 */ /* 0x040fe200078e02e4 */
[----:B------:R-:W-:Y:S03]  /*21510*/  STL.64 [R1+0xff8], R222 ;  /* 0x000ff8de01007387 */ /* 0x000fe60000100a00 */
[C---:B------:R-:W-:Y:S01]  /*21520*/  IMAD.WIDE R230, R5.reuse, 0x4, R230 ;  /* 0x0000000405e67825 */ /* 0x040fe200078e02e6 */
[----:B------:R3:W-:Y:S03]  /*21530*/  STL.64 [R1+0x1008], R246 ;  /* 0x001008f601007387 */ /* 0x0007e60000100a00 */
[C---:B------:R-:W-:Y:S01]  /*21540*/  IMAD.WIDE R232, R5.reuse, 0x4, R232 ;  /* 0x0000000405e87825 */ /* 0x040fe200078e02e8 */
[----:B------:R-:W-:Y:S03]  /*21550*/  STL.64 [R1+0x1000], R8 ;  /* 0x0010000801007387 */ /* 0x000fe60000100a00 */
[C---:B------:R-:W-:Y:S01]  /*21560*/  IMAD.WIDE R234, R5.reuse, 0x4, R234 ;  /* 0x0000000405ea7825 */ /* 0x040fe200078e02ea */
[----:B------:R3:W-:Y:S03]  /*21570*/  STL.64 [R1+0x1010], R228 ;  /* 0x001010e401007387 */ /* 0x0007e60000100a00 */
[----:B------:R-:W-:Y:S01]  /*21580*/  IMAD.WIDE R236, R5, 0x4, R236 ;  /* 0x0000000405ec7825 */ /* 0x000fe200078e02ec */
[----:B------:R-:W-:Y:S04]  /*21590*/  STL.64 [R1+0x1018], R230 ;  /* 0x001018e601007387 */ /* 0x000fe80000100a00 */
[----:B------:R-:W-:Y:S04]  /*215a0*/  STL.64 [R1+0x1020], R232 ;  /* 0x001020e801007387 */ /* 0x000fe80000100a00 */
[----:B------:R-:W-:Y:S04]  /*215b0*/  STL.64 [R1+0x1028], R234 ;  /* 0x001028ea01007387 */ /* 0x000fe80000100a00 */
[----:B------:R-:W-:Y:S04]  /*215c0*/  STL.64 [R1+0x1030], R236 ;  /* 0x001030ec01007387 */ /* 0x000fe80000100a00 */
[----:B-1----:R-:W4:Y:S04]  /*215d0*/  LDL.64 R50, [R1+0x950] ;  /* 0x0009500001327983 */ /* 0x002f280000100a00 */
[----:B------:R-:W3:Y:S04]  /*215e0*/  LDL.64 R46, [R1+0x958] ;  /* 0x00095800012e7983 */ /* 0x000ee80000100a00 */
[----:B------:R-:W3:Y:S04]  /*215f0*/  LDL.64 R48, [R1+0x968] ;  /* 0x0009680001307983 */ /* 0x000ee80000100a00 */
[----:B------:R-:W3:Y:S01]  /*21600*/  LDL.64 R44, [R1+0x960] ;  /* 0x00096000012c7983 */ /* 0x000ee20000100a00 */
[----:B------:R-:W-:-:S03]  /*21610*/  ISETP.GE.U32.AND P5, PT, R4, 0x7ffffe81, PT ;  /* 0x7ffffe810400780c */ /* 0x000fc60003fa6070 */
[----:B------:R-:W3:Y:S01]  /*21620*/  LDL.64 R42, [R1+0x858] ;  /* 0x00085800012a7983 */ /* 0x000ee20000100a00 */
[----:B------:R-:W-:-:S03]  /*21630*/  IMAD.WIDE R34, R5, 0x4, R238 ;  /* 0x0000000405227825 */ /* 0x000fc600078e02ee */
[----:B------:R-:W3:Y:S01]  /*21640*/  LDL.64 R40, [R1+0x818] ;  /* 0x0008180001287983 */ /* 0x000ee20000100a00 */
[----:B------:R-:W-:-:S03]  /*21650*/  IMAD.WIDE R4, R5, 0x4, R240 ;  /* 0x0000000405047825 */ /* 0x000fc600078e02f0 */
[----:B------:R-:W3:Y:S04]  /*21660*/  LDL.64 R38, [R1+0x7d8] ;  /* 0x0007d80001267983 */ /* 0x000ee80000100a00 */
[----:B--2---:R-:W-:Y:S04]  /*21670*/  LDGSTS.E [R244+0x7800c], desc[UR52][R32.64], !P0 ;  /* 0x7800c00020f47fae */ /* 0x004fe8000c121874 */
[----:B------:R-:W2:Y:S04]  /*21680*/  LDL.64 R36, [R1+0x798] ;  /* 0x0007980001247983 */ /* 0x000ea80000100a00 */
        /* <DEDUP_REMOVED lines=16> */
[----:B------:R1:W-:Y:S04]  /*21790*/  STL.64 [R1+0x1038], R34 ;  /* 0x0010382201007387 */ /* 0x0003e80000100a00 */
[----:B----4-:R-:W-:Y:S04]  /*217a0*/  LDGSTS.E [R244+0x7c000], desc[UR52][R50.64], !P1 ;  /* 0x7c00000032f47fae */ /* 0x010fe8000c921874 */
[----:B---3--:R-:W-:Y:S04]  /*217b0*/  LDGSTS.E [R244+0x7c004], desc[UR52][R46.64], !P2 ;  /* 0x7c0040002ef47fae */ /* 0x008fe8000d121874 */
[----:B------:R-:W-:Y:S04]  /*217c0*/  LDGSTS.E [R244+0x7c008], desc[UR52][R48.64], !P4 ;  /* 0x7c00800030f47fae */ /* 0x000fe8000e121874 */
[----:B------:R-:W3:Y:S04]  /*217d0*/  LDL.LU.64 R50, [R1+0x1520] ;  /* 0x0015200001327983 */ /* 0x000ee80000300a00 */
[----:B------:R-:W4:Y:S04]  /*217e0*/  LDL.LU.64 R46, [R1+0x1518] ;  /* 0x00151800012e7983 */ /* 0x000f280000300a00 */
[----:B------:R-:W3:Y:S04]  /*217f0*/  LDL.LU.64 R48, [R1+0x1510] ;  /* 0x0015100001307983 */ /* 0x000ee80000300a00 */
[----:B------:R-:W-:Y:S04]  /*21800*/  LDGSTS.E [R244+0x7c00c], desc[UR52][R44.64], !P5 ;  /* 0x7c00c0002cf47fae */ /* 0x000fe8000e921874 */
[----:B------:R-:W0:Y:S04]  /*21810*/  LDGDEPBAR ;  /* 0x00000000000079af */ /* 0x000e280000000000 */
[----:B------:R-:W-:Y:S04]  /*21820*/  LDGSTS.E [R252+0x20000], desc[UR52][R42.64], P3 ;  /* 0x200000002afc7fae */ /* 0x000fe80009921874 */
[----:B------:R-:W-:Y:S04]  /*21830*/  LDGSTS.E [R252+0x20400], desc[UR52][R40.64], P3 ;  /* 0x2040000028fc7fae */ /* 0x000fe80009921874 */
[----:B------:R-:W-:Y:S04]  /*21840*/  LDGSTS.E [R252+0x20800], desc[UR52][R38.64], P3 ;  /* 0x2080000026fc7fae */ /* 0x000fe80009921874 */
[----:B--2---:R-:W-:Y:S04]  /*21850*/  LDGSTS.E [R252+0x20c00], desc[UR52][R36.64], P3 ;  /* 0x20c0000024fc7fae */ /* 0x004fe80009921874 */
[----:B------:R-:W-:Y:S04]  /*21860*/  LDGSTS.E [R252+0x21000], desc[UR52][R32.64], P3 ;  /* 0x2100000020fc7fae */ /* 0x000fe80009921874 */
[----:B------:R-:W-:Y:S04]  /*21870*/  LDGSTS.E [R252+0x21400], desc[UR52][R240.64], P3 ;  /* 0x21400000f0fc7fae */ /* 0x000fe80009921874 */
[----:B------:R-:W-:Y:S04]  /*21880*/  LDGSTS.E [R252+0x21800], desc[UR52][R238.64], P3 ;  /* 0x21800000eefc7fae */ /* 0x000fe80009921874 */
[----:B------:R-:W-:Y:S04]  /*21890*/  LDGSTS.E [R252+0x21c00], desc[UR52][R226.64], P3 ;  /* 0x21c00000e2fc7fae */ /* 0x000fe80009921874 */
[----:B------:R-:W2:Y:S04]  /*218a0*/  LDL.LU.64 R44, [R1+0x1508] ;  /* 0x00150800012c7983 */ /* 0x000ea80000300a00 */
[----:B------:R-:W-:Y:S04]  /*218b0*/  LDGSTS.E [R252+0x22000], desc[UR52][R224.64], P3 ;  /* 0x22000000e0fc7fae */ /* 0x000fe80009921874 */
[----:B------:R-:W4:Y:S04]  /*218c0*/  LDL.LU.64 R42, [R1+0x1500] ;  /* 0x00150000012a7983 */ /* 0x000f280000300a00 */
        /* <DEDUP_REMOVED lines=9> */
[----:B------:R-:W-:Y:S04]  /*21960*/  LDGSTS.E [R252+0x23800], desc[UR52][R164.64], P3 ;  /* 0x23800000a4fc7fae */ /* 0x000fe80009921874 */
[----:B------:R-:W2:Y:S04]  /*21970*/  LDL.64 R226, [R1+0x850] ;  /* 0x0008500001e27983 */ /* 0x000ea80000100a00 */
[----:B------:R-:W-:Y:S04]  /*21980*/  LDGSTS.E [R252+0x23c00], desc[UR52][R162.64], P3 ;  /* 0x23c00000a2fc7fae */ /* 0x000fe80009921874 */
[----:B------:R-:W4:Y:S04]  /*21990*/  LDL.64 R224, [R1+0x810] ;  /* 0x0008100001e07983 */ /* 0x000f280000100a00 */
        /* <DEDUP_REMOVED lines=8> */
[----:B------:R-:W4:Y:S04]  /*21a20*/  LDL.64 R178, [R1+0x6d0] ;  /* 0x0006d00001b27983 */ /* 0x000f280000100a00 */
[----:B------:R-:W4:Y:S04]  /*21a30*/  LDL.64 R164, [R1+0x690] ;  /* 0x0006900001a47983 */ /* 0x000f280000100a00 */
[----:B------:R-:W4:Y:S04]  /*21a40*/  LDL.64 R162, [R1+0x650] ;  /* 0x0006500001a27983 */ /* 0x000f280000100a00 */
[----:B------:R-:W4:Y:S04]  /*21a50*/  LDL.64 R148, [R1+0xa80] ;  /* 0x000a800001947983 */ /* 0x000f280000100a00 */
[----:B------:R-:W4:Y:S04]  /*21a60*/  LDL.64 R146, [R1+0xac0] ;  /* 0x000ac00001927983 */ /* 0x000f280000100a00 */
[----:B------:R-:W4:Y:S04]  /*21a70*/  LDL.64 R132, [R1+0xb00] ;  /* 0x000b000001847983 */ /* 0x000f280000100a00 */
[----:B------:R-:W4:Y:S04]  /*21a80*/  LDL.64 R130, [R1+0xb40] ;  /* 0x000b400001827983 */ /* 0x000f280000100a00 */
[----:B---3--:R-:W-:Y:S04]  /*21a90*/  LDGSTS.E [R252+0x25000], desc[UR52][R48.64], P3 ;  /* 0x2500000030fc7fae */ /* 0x008fe80009921874 */
[----:B------:R-:W-:Y:S04]  /*21aa0*/  LDGSTS.E [R252+0x25400], desc[UR52][R64.64], P3 ;  /* 0x2540000040fc7fae */ /* 0x000fe80009921874 */
[----:B------:R-:W-:Y:S04]  /*21ab0*/  LDGSTS.E [R252+0x25800], desc[UR52][R80.64], P3 ;  /* 0x2580000050fc7fae */ /* 0x000fe80009921874 */
[----:B------:R-:W-:Y:S04]  /*21ac0*/  LDGSTS.E [R252+0x25c00], desc[UR52][R96.64], P3 ;  /* 0x25c0000060fc7fae */ /* 0x000fe80009921874 */
[----:B------:R-:W-:Y:S04]  /*21ad0*/  LDGSTS.E [R252+0x26000], desc[UR52][R112.64], P3 ;  /* 0x2600000070fc7fae */ /* 0x000fe80009921874 */
[----:B------:R-:W3:Y:S04]  /*21ae0*/  LDL.64 R80, [R1+0xc00] ;  /* 0x000c000001507983 */ /* 0x000ee80000100a00 */
[----:B------:R-:W3:Y:S04]  /*21af0*/  LDL.64 R96, [R1+0xbc0] ;  /* 0x000bc00001607983 */ /* 0x000ee80000100a00 */
[----:B------:R-:W3:Y:S04]  /*21b00*/  LDL.64 R112, [R1+0xb80] ;  /* 0x000b800001707983 */ /* 0x000ee80000100a00 */
[----:B------:R-:W3:Y:S04]  /*21b10*/  LDL.64 R64, [R1+0xc48] ;  /* 0x000c480001407983 */ /* 0x000ee80000100a00 */
[----:B------:R-:W3:Y:S04]  /*21b20*/  LDL.64 R48, [R1+0xc88] ;  /* 0x000c880001307983 */ /* 0x000ee80000100a00 */
[----:B------:R-:W-:Y:S04]  /*21b30*/  LDGSTS.E [R252+0x26400], desc[UR52][R30.64], P3 ;  /* 0x264000001efc7fae */ /* 0x000fe80009921874 */
[----:B------:R-:W-:Y:S04]  /*21b40*/  LDGSTS.E [R252+0x26800], desc[UR52][R28.64], P3 ;  /* 0x268000001cfc7fae */ /* 0x000fe80009921874 */
[----:B------:R-:W-:Y:S04]  /*21b50*/  LDGSTS.E [R252+0x26c00], desc[UR52][R250.64], P3 ;  /* 0x26c00000fafc7fae */ /* 0x000fe80009921874 */
[----:B------:R-:W3:Y:S04]  /*21b60*/  LDL.LU.64 R30, [R1+0x14d8] ;  /* 0x0014d800011e7983 */ /* 0x000ee80000300a00 */
[----:B------:R-:W3:Y:S04]  /*21b70*/  LDL.LU.64 R28, [R1+0x14d0] ;  /* 0x0014d000011c7983 */ /* 0x000ee80000300a00 */
[----:B------:R-:W3:Y:S04]  /*21b80*/  LDL.LU.64 R250, [R1+0x14c8] ;  /* 0x0014c80001fa7983 */ /* 0x000ee80000300a00 */
[----:B------:R-:W-:Y:S04]  /*21b90*/  LDGSTS.E [R252+0x27000], desc[UR52][R242.64], P3 ;  /* 0x27000000f2fc7fae */ /* 0x000fe80009921874 */
[----:B------:R-:W-:Y:S04]  /*21ba0*/  LDGSTS.E [R252+0x27400], desc[UR52][R248.64], P3 ;  /* 0x27400000f8fc7fae */ /* 0x000fe80009921874 */
[----:B------:R-:W-:Y:S04]  /*21bb0*/  LDGSTS.E [R252+0x27800], desc[UR52][R6.64], P3 ;  /* 0x2780000006fc7fae */ /* 0x000fe80009921874 */
[----:B------:R-:W3:Y:S04]  /*21bc0*/  LDL.LU.64 R242, [R1+0x14c0] ;  /* 0x0014c00001f27983 */ /* 0x000ee80000300a00 */
[----:B------:R-:W3:Y:S04]  /*21bd0*/  LDL.LU.64 R248, [R1+0x14b8] ;  /* 0x0014b80001f87983 */ /* 0x000ee80000300a00 */
[----:B------:R-:W3:Y:S04]  /*21be0*/  LDL.LU.64 R6, [R1+0x14b0] ;  /* 0x0014b00001067983 */ /* 0x000ee80000300a00 */
[----:B------:R-:W-:Y:S04]  /*21bf0*/  LDGSTS.E [R252+0x27c00], desc[UR52][R246.64], P3 ;  /* 0x27c00000f6fc7fae */ /* 0x000fe80009921874 */
[----:B--2---:R-:W-:Y:S04]  /*21c00*/  LDGSTS.E [R245+0x20080], desc[UR52][R226.64], P3 ;  /* 0x20080000e2f57fae */ /* 0x004fe80009921874 */
[----:B------:R-:W2:Y:S04]  /*21c10*/  LDL.LU.64 R246, [R1+0x14a8] ;  /* 0x0014a80001f67983 */ /* 0x000ea80000300a00 */
        /* <DEDUP_REMOVED lines=12> */
[----:B---3--:R-:W-:Y:S04]  /*21ce0*/  LDGSTS.E [R245+0x23480], desc[UR52][R112.64], P3 ;  /* 0x2348000070f57fae */ /* 0x008fe80009921874 */
[----:B------:R-:W-:Y:S04]  /*21cf0*/  LDGSTS.E [R245+0x23880], desc[UR52][R96.64], P3 ;  /* 0x2388000060f57fae */ /* 0x000fe80009921874 */
[----:B------:R-:W-:Y:S04]  /*21d00*/  LDGSTS.E [R245+0x23c80], desc[UR52][R80.64], P3 ;  /* 0x23c8000050f57fae */ /* 0x000fe80009921874 */
[----:B------:R-:W-:Y:S04]  /*21d10*/  LDGSTS.E [R245+0x24080], desc[UR52][R64.64], P3 ;  /* 0x2408000040f57fae */ /* 0x000fe80009921874 */
[----:B------:R-:W-:Y:S04]  /*21d20*/  LDGSTS.E [R245+0x24480], desc[UR52][R48.64], P3 ;  /* 0x2448000030f57fae */ /* 0x000fe80009921874 */
[----:B--2---:R-:W-:Y:S04]  /*21d30*/  LDGSTS.E [R245+0x24880], desc[UR52][R246.64], P3 ;  /* 0x24880000f6f57fae */ /* 0x004fe80009921874 */
[----:B------:R-:W-:Y:S04]  /*21d40*/  LDGSTS.E [R245+0x24c80], desc[UR52][R32.64], P3 ;  /* 0x24c8000020f57fae */ /* 0x000fe80009921874 */
[----:B------:R-:W-:Y:S04]  /*21d50*/  LDGSTS.E [R245+0x25080], desc[UR52][R50.64], P3 ;  /* 0x2508000032f57fae */ /* 0x000fe80009921874 */
[----:B------:R-:W2:Y:S04]  /*21d60*/  LDL.LU.64 R246, [R1+0x14a0] ;  /* 0x0014a00001f67983 */ /* 0x000ea80000300a00 */
[----:B------:R-:W2:Y:S04]  /*21d70*/  LDL.64 R178, [R1+0x848] ;  /* 0x0008480001b27983 */ /* 0x000ea80000100a00 */
[----:B------:R-:W3:Y:S04]  /*21d80*/  LDL.64 R164, [R1+0x808] ;  /* 0x0008080001a47983 */ /* 0x000ee80000100a00 */
        /* <DEDUP_REMOVED lines=20> */
[----:B------:R-:W-:Y:S04]  /*21ed0*/  LDGSTS.E [R245+0x26480], desc[UR52][R14.64], P3 ;  /* 0x264800000ef57fae */ /* 0x000fe80009921874 */
[----:B------:R-:W-:Y:S04]  /*21ee0*/  LDGSTS.E [R245+0x26880], desc[UR52][R12.64], P3 ;  /* 0x268800000cf57fae */ /* 0x000fe80009921874 */
[----:B------:R-:W-:Y:S04]  /*21ef0*/  LDGSTS.E [R245+0x26c80], desc[UR52][R2.64], P3 ;  /* 0x26c8000002f57fae */ /* 0x000fe80009921874 */
[----:B------:R-:W-:Y:S04]  /*21f00*/  LDGSTS.E [R245+0x27080], desc[UR52][R180.64], P3 ;  /* 0x27080000b4f57fae */ /* 0x000fe80009921874 */
[----:B------:R-:W-:Y:S04]  /*21f10*/  LDGSTS.E [R245+0x27480], desc[UR52][R196.64], P3 ;  /* 0x27480000c4f57fae */ /* 0x000fe80009921874 */
[----:B------:R-:W-:Y:S04]  /*21f20*/  LDGSTS.E [R245+0x27880], desc[UR52][R212.64], P3 ;  /* 0x27880000d4f57fae */ /* 0x000fe80009921874 */
[----:B------:R-:W-:Y:S04]  /*21f30*/  LDGSTS.E [R245+0x27c80], desc[UR52][R228.64], P3 ;  /* 0x27c80000e4f57fae */ /* 0x000fe80009921874 */
        /* <DEDUP_REMOVED lines=27> */
[----:B------:R-:W-:Y:S04]  /*220f0*/  LDGSTS.E [R246+0x25d00], desc[UR52][R100.64], P3 ;  /* 0x25d0000064f67fae */ /* 0x000fe80009921874 */
[----:B------:R-:W-:Y:S04]  /*22100*/  LDGSTS.E [R246+0x26100], desc[UR52][R116.64], P3 ;  /* 0x2610000074f67fae */ /* 0x000fe80009921874 */
[----:B------:R-:W3:Y:S04]  /*22110*/  LDL.64 R130, [R1+0x840] ;  /* 0x0008400001827983 */ /* 0x000ee80000100a00 */
[----:B------:R-:W4:Y:S04]  /*22120*/  LDL.64 R114, [R1+0x7c0] ;  /* 0x0007c00001727983 */ /* 0x000f280000100a00 */
[----:B------:R-:W2:Y:S04]  /*22130*/  LDL.64 R116, [R1+0x800] ;  /* 0x0008000001747983 */ /* 0x000ea80000100a00 */
        /* <DEDUP_REMOVED lines=45> */
[----:B------:R-:W2:Y:S04]  /*22410*/  LDL.64 R98, [R1+0x838] ;  /* 0x0008380001627983 */ /* 0x000ea80000100a00 */
[----:B------:R-:W-:Y:S04]  /*22420*/  LDGSTS.E [R247+0x25980], desc[UR52][R86.64], P3 ;  /* 0x2598000056f77fae */ /* 0x000fe80009921874 */
        /* <DEDUP_REMOVED lines=46> */
[----:B------:R-:W3:Y:S04]  /*22710*/  LDL.LU.64 R242, [R1+0x1468] ;  /* 0x0014680001f27983 */ /* 0x000ee80000300a00 */
[----:B------:R-:W4:Y:S04]  /*22720*/  LDL.64 R84, [R1+0x830] ;  /* 0x0008300001547983 */ /* 0x000f280000100a00 */
[----:B------:R-:W-:Y:S04]  /*22730*/  LDGSTS.E [R248+0x25200], desc[UR52][R56.64], P3 ;  /* 0x2520000038f87fae */ /* 0x000fe80009921874 */
[----:B------:R-:W2:Y:S04]  /*22740*/  LDL.64 R82, [R1+0x7f0] ;  /* 0x0007f00001527983 */ /* 0x000ea80000100a00 */
[----:B------:R-:W-:Y:S04]  /*22750*/  LDGSTS.E [R248+0x25600], desc[UR52][R72.64], P3 ;  /* 0x2560000048f87fae */ /* 0x000fe80009921874 */
[----:B------:R-:W3:Y:S04]  /*22760*/  LDL.64 R80, [R1+0x7b0] ;  /* 0x0007b00001507983 */ /* 0x000ee80000100a00 */
        /* <DEDUP_REMOVED lines=24> */
[----:B----4-:R-:W-:Y:S04]  /*228f0*/  LDGSTS.E [R249+0x20280], desc[UR52][R84.64], P3 ;  /* 0x2028000054f97fae */ /* 0x010fe80009921874 */
[----:B--2---:R-:W-:Y:S04]  /*22900*/  LDGSTS.E [R249+0x20680], desc[UR52][R82.64], P3 ;  /* 0x2068000052f97fae */ /* 0x004fe80009921874 */
        /* <DEDUP_REMOVED lines=10> */
[----:B------:R3:W-:Y:S04]  /*229b0*/  LDGSTS.E [R249+0x23280], desc[UR52][R48.64], P3 ;  /* 0x2328000030f97fae */ /* 0x0007e80009921874 */
[----:B------:R-:W-:Y:S04]  /*229c0*/  LDGSTS.E [R249+0x23680], desc[UR52][R40.64], P3 ;  /* 0x2368000028f97fae */ /* 0x000fe80009921874 */
[----:B------:R4:W-:Y:S04]  /*229d0*/  LDGSTS.E [R249+0x23a80], desc[UR52][R38.64], P3 ;  /* 0x23a8000026f97fae */ /* 0x0009e80009921874 */
[----:B------:R-:W-:Y:S04]  /*229e0*/  LDGSTS.E [R249+0x23e80], desc[UR52][R36.64], P3 ;  /* 0x23e8000024f97fae */ /* 0x000fe80009921874 */
[----:B------:R1:W-:Y:S04]  /*229f0*/  LDGSTS.E [R249+0x24280], desc[UR52][R32.64], P3 ;  /* 0x2428000020f97fae */ /* 0x0003e80009921874 */
[----:B------:R-:W-:Y:S04]  /*22a00*/  LDGSTS.E [R249+0x24680], desc[UR52][R2.64], P3 ;  /* 0x2468000002f97fae */ /* 0x000fe80009921874 */
[----:B------:R-:W-:Y:S04]  /*22a10*/  LDGSTS.E [R249+0x24a80], desc[UR52][R250.64], P3 ;  /* 0x24a80000faf97fae */ /* 0x000fe80009921874 */
[----:B------:R-:W-:Y:S04]  /*22a20*/  LDGSTS.E [R249+0x24e80], desc[UR52][R42.64], P3 ;  /* 0x24e800002af97fae */ /* 0x000fe80009921874 */
[----:B------:R-:W4:Y:S04]  /*22a30*/  LDL.LU.64 R2, [R1+0x1460] ;  /* 0x0014600001027983 */ /* 0x000f280000300a00 */
[----:B------:R-:W4:Y:S04]  /*22a40*/  LDL.LU R250, [R1+0x1458] ;  /* 0x0014580001fa7983 */ /* 0x000f280000300800 */
[----:B------:R-:W4:Y:S04]  /*22a50*/  LDL.64 R72, [R1+0x828] ;  /* 0x0008280001487983 */ /* 0x000f280000100a00 */
[----:B------:R-:W4:Y:S04]  /*22a60*/  LDL.64 R70, [R1+0x7e8] ;  /* 0x0007e80001467983 */ /* 0x000f280000100a00 */
[----:B------:R-:W4:Y:S04]  /*22a70*/  LDL.64 R68, [R1+0x7a8] ;  /* 0x0007a80001447983 */ /* 0x000f280000100a00 */
[----:B------:R-:W4:Y:S04]  /*22a80*/  LDL.64 R66, [R1+0x768] ;  /* 0x0007680001427983 */ /* 0x000f280000100a00 */
[----:B------:R-:W-:Y:S04]  /*22a90*/  LDGSTS.E [R249+0x25280], desc[UR52][R58.64], P3 ;  /* 0x252800003af97fae */ /* 0x000fe80009921874 */
[----:B------:R-:W4:Y:S04]  /*22aa0*/  LDL.64 R64, [R1+0x728] ;  /* 0x0007280001407983 */ /* 0x000f280000100a00 */
[----:B------:R-:W4:Y:S04]  /*22ab0*/  LDL.64 R56, [R1+0x6a8] ;  /* 0x0006a80001387983 */ /* 0x000f280000100a00 */
[----:B------:R-:W4:Y:S01]  /*22ac0*/  LDL.64 R58, [R1+0x6e8] ;  /* 0x0006e800013a7983 */ /* 0x000f220000100a00 */
[----:B--2---:R-:W-:-:S03]  /*22ad0*/  IMAD.MOV.U32 R50, RZ, RZ, R24 ;  /* 0x000000ffff327224 */ /* 0x004fc600078e0018 */
[----:B------:R-:W2:Y:S01]  /*22ae0*/  LDL.64 R54, [R1+0x668] ;  /* 0x0006680001367983 */ /* 0x000ea20000100a00 */
[----:B------:R-:W-:-:S03]  /*22af0*/  IMAD.MOV.U32 R51, RZ, RZ, R25 ;  /* 0x000000ffff337224 */ /* 0x000fc600078e0019 */
[----:B------:R-:W2:Y:S01]  /*22b00*/  LDL.64 R42, [R1+0xa68] ;  /* 0x000a6800012a7983 */ /* 0x000ea20000100a00 */
[----:B---3--:R-:W-:-:S03]  /*22b10*/  IMAD.MOV.U32 R48, RZ, RZ, R22 ;  /* 0x000000ffff307224 */ /* 0x008fc600078e0016 */
[----:B------:R-:W3:Y:S01]  /*22b20*/  LDL.64 R40, [R1+0xaa8] ;  /* 0x000aa80001287983 */ /* 0x000ee20000100a00 */
[----:B------:R-:W-:Y:S01]  /*22b30*/  IMAD.MOV.U32 R49, RZ, RZ, R23 ;  /* 0x000000ffff317224 */ /* 0x000fe200078e0017 */
[----:B----4-:R-:W-:Y:S02]  /*22b40*/  MOV R38, R20 ;  /* 0x0000001400267202 */ /* 0x010fe40000000f00 */
[----:B------:R-:W4:Y:S01]  /*22b50*/  LDL.64 R36, [R1+0xae8] ;  /* 0x000ae80001247983 */ /* 0x000f220000100a00 */
[----:B------:R-:W-:-:S03]  /*22b60*/  IMAD.MOV.U32 R39, RZ, RZ, R21 ;  /* 0x000000ffff277224 */ /* 0x000fc600078e0015 */
[----:B------:R-:W4:Y:S01]  /*22b70*/  LDL.64 R24, [R1+0xb28] ;  /* 0x000b280001187983 */ /* 0x000f220000100a00 */
[----:B------:R-:W-:Y:S02]  /*22b80*/  IMAD.MOV.U32 R52, RZ, RZ, R26 ;  /* 0x000000ffff347224 */ /* 0x000fe400078e001a */
[----:B------:R-:W-:Y:S01]  /*22b90*/  IMAD.MOV.U32 R53, RZ, RZ, R27 ;  /* 0x000000ffff357224 */ /* 0x000fe200078e001b */
[----:B------:R-:W4:Y:S01]  /*22ba0*/  LDL.64 R22, [R1+0xb68] ;  /* 0x000b680001167983 */ /* 0x000f220000100a00 */
[----:B-1----:R-:W-:Y:S02]  /*22bb0*/  IMAD.MOV.U32 R32, RZ, RZ, R18 ;  /* 0x000000ffff207224 */ /* 0x002fe400078e0012 */
[----:B------:R-:W-:Y:S01]  /*22bc0*/  IMAD.MOV.U32 R33, RZ, RZ, R19 ;  /* 0x000000ffff217224 */ /* 0x000fe200078e0013 */
[----:B------:R-:W4:Y:S01]  /*22bd0*/  LDL.64 R20, [R1+0xba8] ;  /* 0x000ba80001147983 */ /* 0x000f220000100a00 */
[----:B------:R-:W-:Y:S02]  /*22be0*/  IMAD.MOV.U32 R26, RZ, RZ, R16 ;  /* 0x000000ffff1a7224 */ /* 0x000fe400078e0010 */
[----:B------:R-:W-:Y:S01]  /*22bf0*/  IMAD.MOV.U32 R27, RZ, RZ, R17 ;  /* 0x000000ffff1b7224 */ /* 0x000fe200078e0011 */
        /* <DEDUP_REMOVED lines=12> */
[----:B------:R1:W-:Y:S01]  /*22cc0*/  LDGSTS.E [R249+0x27e80], desc[UR52][R236.64], P3 ;  /* 0x27e80000ecf97fae */ /* 0x0003e20009921874 */
[----:B------:R-:W-:-:S02]  /*22cd0*/  IMAD.MOV.U32 R246, RZ, RZ, R26 ;  /* 0x000000fffff67224 */ /* 0x000fc400078e001a */
[----:B------:R-:W-:Y:S01]  /*22ce0*/  IMAD.MOV.U32 R247, RZ, RZ, R27 ;  /* 0x000000fffff77224 */ /* 0x000fe200078e001b */
        /* <DEDUP_REMOVED lines=8> */
[----:B------:R-:W-:Y:S04]  /*22d70*/  LDGSTS.E [R250+0x22300], desc[UR52][R42.64], P3 ;  /* 0x223000002afa7fae */ /* 0x000fe80009921874 */
        /* <DEDUP_REMOVED lines=12> */
[----:B------:R-:W4:Y:S04]  /*22e40*/  LDL.64 R28, [R1+0x660] ;  /* 0x00066000011c7983 */ /* 0x000f280000100a00 */
        /* <DEDUP_REMOVED lines=10> */
[----:B------:R-:W-:Y:S01]  /*22ef0*/  LDGSTS.E [R250+0x25f00], desc[UR52][R108.64], P3 ;  /* 0x25f000006cfa7fae */ /* 0x000fe20009921874 */
[----:B------:R-:W-:-:S03]  /*22f00*/  IMAD.MOV.U32 R248, RZ, RZ, R50 ;  /* 0x000000fffff87224 */ /* 0x000fc600078e0032 */
[----:B------:R-:W-:Y:S01]  /*22f10*/  LDGSTS.E [R250+0x26300], desc[UR52][R124.64], P3 ;  /* 0x263000007cfa7fae */ /* 0x000fe20009921874 */
[----:B-1----:R-:W-:-:S03]  /*22f20*/  IMAD.MOV.U32 R249, RZ, RZ, R51 ;  /* 0x000000fffff97224 */ /* 0x002fc600078e0033 */
[----:B------:R-:W-:Y:S01]  /*22f30*/  LDGSTS.E [R250+0x26700], desc[UR52][R142.64], P3 ;  /* 0x267000008efa7fae */ /* 0x000fe20009921874 */
[----:B------:R-:W-:-:S03]  /*22f40*/  IMAD.MOV.U32 R228, RZ, RZ, R48 ;  /* 0x000000ffffe47224 */ /* 0x000fc600078e0030 */
[----:B------:R-:W-:Y:S01]  /*22f50*/  LDGSTS.E [R250+0x26b00], desc[UR52][R158.64], P3 ;  /* 0x26b000009efa7fae */ /* 0x000fe20009921874 */
[----:B------:R-:W-:-:S03]  /*22f60*/  IMAD.MOV.U32 R229, RZ, RZ, R49 ;  /* 0x000000ffffe57224 */ /* 0x000fc600078e0031 */
[----:B------:R-:W-:Y:S01]  /*22f70*/  LDGSTS.E [R250+0x26f00], desc[UR52][R174.64], P3 ;  /* 0x26f00000aefa7fae */ /* 0x000fe20009921874 */
[----:B------:R-:W-:Y:S02]  /*22f80*/  IMAD.MOV.U32 R244, RZ, RZ, R52 ;  /* 0x000000fffff47224 */ /* 0x000fe400078e0034 */
[----:B------:R-:W-:Y:S01]  /*22f90*/  IMAD.MOV.U32 R245, RZ, RZ, R53 ;  /* 0x000000fffff57224 */ /* 0x000fe200078e0035 */
[----:B------:R-:W-:Y:S01]  /*22fa0*/  LDGSTS.E [R250+0x27300], desc[UR52][R190.64], P3 ;  /* 0x27300000befa7fae */ /* 0x000fe20009921874 */
[----:B------:R-:W-:-:S03]  /*22fb0*/  IMAD.MOV.U32 R238, RZ, RZ, R38 ;  /* 0x000000ffffee7224 */ /* 0x000fc600078e0026 */
[----:B------:R-:W-:Y:S01]  /*22fc0*/  LDGSTS.E [R250+0x27700], desc[UR52][R206.64], P3 ;  /* 0x27700000cefa7fae */ /* 0x000fe20009921874 */
[----:B------:R-:W-:-:S03]  /*22fd0*/  IMAD.MOV.U32 R239, RZ, RZ, R39 ;  /* 0x000000ffffef7224 */ /* 0x000fc600078e0027 */
[----:B------:R-:W-:Y:S01]  /*22fe0*/  LDGSTS.E [R250+0x27b00], desc[UR52][R222.64], P3 ;  /* 0x27b00000defa7fae */ /* 0x000fe20009921874 */
[----:B------:R-:W-:-:S03]  /*22ff0*/  IMAD.MOV.U32 R251, RZ, RZ, R33 ;  /* 0x000000fffffb7224 */ /* 0x000fc600078e0021 */
[----:B------:R1:W-:Y:S04]  /*23000*/  LDGSTS.E [R250+0x27f00], desc[UR52][R34.64], P3 ;  /* 0x27f0000022fa7fae */ /* 0x0003e80009921874 */
[----:B------:R-:W-:Y:S04]  /*23010*/  LDGSTS.E [R0+0x20380], desc[UR52][R248.64], P3 ;  /* 0x20380000f8007fae */ /* 0x000fe80009921874 */
[----:B------:R-:W-:Y:S01]  /*23020*/  LDGSTS.E [R0+0x20780], desc[UR52][R228.64], P3 ;  /* 0x20780000e4007fae */ /* 0x000fe20009921874 */
[----:B-1----:R-:W-:-:S03]  /*23030*/  IMAD.MOV.U32 R250, RZ, RZ, R32 ;  /* 0x000000fffffa7224 */ /* 0x002fc600078e0020 */
[----:B------:R-:W-:Y:S04]  /*23040*/  LDGSTS.E [R0+0x20b80], desc[UR52][R244.64], P3 ;  /* 0x20b80000f4007fae */ /* 0x000fe80009921874 */
[----:B------:R1:W-:Y:S04]  /*23050*/  STL [R1], RZ ;  /* 0x000000ff01007387 */ /* 0x0003e80000100800 */
[----:B------:R1:W-:Y:S01]  /*23060*/  STL [R1+0x4], RZ ;  /* 0x000004ff01007387 */ /* 0x0003e20000100800 */
[----:B------:R-:W-:Y:S02]  /*23070*/  CS2R R32, SRZ ;  /* 0x0000000000207805 */ /* 0x000fe4000001ff00 */
[----:B------:R-:W-:-:S02]  /*23080*/  CS2R R34, SRZ ;  /* 0x0000000000227805 */ /* 0x000fc4000001ff00 */
[----:B------:R-:W-:Y:S02]  /*23090*/  CS2R R36, SRZ ;  /* 0x0000000000247805 */ /* 0x000fe4000001ff00 */
[----:B------:R-:W-:Y:S02]  /*230a0*/  CS2R R38, SRZ ;  /* 0x0000000000267805 */ /* 0x000fe4000001ff00 */
[----:B------:R-:W-:Y:S02]  /*230b0*/  CS2R R40, SRZ ;  /* 0x0000000000287805 */ /* 0x000fe4000001ff00 */
[----:B------:R-:W-:Y:S02]  /*230c0*/  CS2R R42, SRZ ;  /* 0x00000000002a7805 */ /* 0x000fe4000001ff00 */
        /* <DEDUP_REMOVED lines=28> */
[----:B------:R-:W-:Y:S01]  /*23290*/  CS2R R108, SRZ ;  /* 0x00000000006c7805 */ /* 0x000fe2000001ff00 */
[----:B--2---:R-:W-:Y:S04]  /*232a0*/  LDGSTS.E [R0+0x20f80], desc[UR52][R242.64], P3 ;  /* 0x20f80000f2007fae */ /* 0x004fe80009921874 */
[----:B------:R-:W-:Y:S04]  /*232b0*/  LDGSTS.E [R0+0x21380], desc[UR52][R238.64], P3 ;  /* 0x21380000ee007fae */ /* 0x000fe80009921874 */
[----:B------:R-:W-:Y:S04]  /*232c0*/  LDGSTS.E [R0+0x21780], desc[UR52][R250.64], P3 ;  /* 0x21780000fa007fae */ /* 0x000fe80009921874 */
[----:B------:R-:W-:Y:S04]  /*232d0*/  LDGSTS.E [R0+0x21b80], desc[UR52][R246.64], P3 ;  /* 0x21b80000f6007fae */ /* 0x000fe80009921874 */
        /* <DEDUP_REMOVED lines=11> */
[----:B------:R-:W5:Y:S04]  /*23390*/  LDL.LU R3, [R1+0x1448] ;  /* 0x0014480001037983 */ /* 0x000f680000300800 */
[----:B------:R-:W5:Y:S04]  /*233a0*/  LDL.LU.64 R6, [R1+0x1440] ;  /* 0x0014400001067983 */ /* 0x000f680000300a00 */
[----:B------:R1:W-:Y:S04]  /*233b0*/  STL [R1+0x8], RZ ;  /* 0x000008ff01007387 */ /* 0x0003e80000100800 */
        /* <DEDUP_REMOVED lines=87> */
[----:B------:R-:W-:Y:S04]  /*23930*/  LDGSTS.E [R0+0x24b80], desc[UR52][R30.64], P3 ;  /* 0x24b800001e007fae */ /* 0x000fe80009921874 */
        /* <DEDUP_REMOVED lines=23> */
[----:B------:R2:W-:Y:S04]  /*23ab0*/  LDGSTS.E [R0+0x27b80], desc[UR52][R8.64], P3 ;  /* 0x27b8000008007fae */ /* 0x0005e80009921874 */
[----:B------:R1:W-:Y:S04]  /*23ac0*/  STL [R1+0x198], RZ ;  /* 0x000198ff01007387 */ /* 0x0003e80000100800 */
[----:B------:R1:W-:Y:S01]  /*23ad0*/  STL [R1+0x19c], RZ ;  /* 0x00019cff01007387 */ /* 0x0003e20000100800 */
[----:B--2---:R-:W2:Y:S03]  /*23ae0*/  LDC R8, c[0x0][0x230] ;  /* 0x00008c00ff087b82 */ /* 0x004ea60000000800 */
        /* <DEDUP_REMOVED lines=19> */
[----:B------:R1:W-:Y:S01]  /*23c20*/  STL [R1+0x1ec], RZ ;  /* 0x0001ecff01007387 */ /* 0x0003e20000100800 */
[----:B--2---:R-:W-:-:S03]  /*23c30*/  VIADD R8, R8, 0x7f ;  /* 0x0000007f08087836 */ /* 0x004fc60000000000 */
[----:B------:R1:W-:Y:S04]  /*23c40*/  STL [R1+0x1f0], RZ ;  /* 0x0001f0ff01007387 */ /* 0x0003e80000100800 */
[----:B------:R1:W-:Y:S04]  /*23c50*/  STL [R1+0x1f4], RZ ;  /* 0x0001f4ff01007387 */ /* 0x0003e80000100800 */
[----:B------:R1:W-:Y:S04]  /*23c60*/  STL [R1+0x1f8], RZ ;  /* 0x0001f8ff01007387 */ /* 0x0003e80000100800 */
[----:B------:R1:W-:Y:S01]  /*23c70*/  STL [R1+0x1fc], RZ ;  /* 0x0001fcff01007387 */ /* 0x0003e20000100800 */
[----:B------:R-:W-:-:S03]  /*23c80*/  ISETP.GE.AND P0, PT, R8, 0x80, PT ;  /* 0x000000800800780c */ /* 0x000fc60003f06270 */
[----:B------:R1:W-:Y:S01]  /*23c90*/  LDGSTS.E [R0+0x27f80], desc[UR52][R4.64], P3 ;  /* 0x27f8000004007fae */ /* 0x0003e20009921874 */
[----:B------:R-:W-:-:S03]  /*23ca0*/  CS2R R24, SRZ ;  /* 0x0000000000187805 */ /* 0x000fc6000001ff00 */
[----:B------:R-:W0:Y:S01]  /*23cb0*/  LDGDEPBAR ;  /* 0x00000000000079af */ /* 0x000e220000000000 */
        /* <DEDUP_REMOVED lines=27> */
[----:B------:R-:W-:Y:S01]  /*23e70*/  CS2R R150, SRZ ;  /* 0x0000000000967805 */ /* 0x000fe2000001ff00 */
[----:B-1----:R-:W-:Y:S06]  /*23e80*/  @!P0 BRA `(.L_x_0) ;  /* 0x0000017400788947 */ /* 0x002fec0003800000 */
[----:B------:R-:W2:Y:S04]  /*23e90*/  LDL.LU.64 R12, [R1+0x860] ;  /* 0x00086000010c7983 */ /* 0x000ea80000300a00 */
[----:B------:R-:W3:Y:S04]  /*23ea0*/  LDL.LU.64 R14, [R1+0x410] ;  /* 0x00041000010e7983 */ /* 0x000ee80000300a00 */
        /* <DEDUP_REMOVED lines=50> */
[----:B------:R-:W4:Y:S01]  /*241d0*/  LDL.LU.64 R142, [R1+0x360] ;  /* 0x00036000018e7983 */ /* 0x000f220000300a00 */
[----:B------:R-:W-:-:S03]  /*241e0*/  IMAD.MOV.U32 R146, RZ, RZ, R248 ;  /* 0x000000ffff927224 */ /* 0x000fc600078e00f8 */
[----:B------:R-:W4:Y:S01]  /*241f0*/  LDL.LU.64 R140, [R1+0x368] ;  /* 0x00036800018c7983 */ /* 0x000f220000300a00 */
[----:B------:R-:W-:-:S03]  /*24200*/  IMAD.MOV.U32 R147, RZ, RZ, R249 ;  /* 0x000000ffff937224 */ /* 0x000fc600078e00f9 */
        /* <DEDUP_REMOVED lines=11> */
[----:B--2---:R-:W-:-:S02]  /*242c0*/  IMAD.MOV.U32 R10, RZ, RZ, R12 ;  /* 0x000000ffff0a7224 */ /* 0x004fc400078e000c */
[----:B------:R-:W-:Y:S02]  /*242d0*/  IMAD.MOV.U32 R9, RZ, RZ, R13 ;  /* 0x000000ffff097224 */ /* 0x000fe400078e000d */
[----:B---3--:R-:W-:Y:S02]  /*242e0*/  IMAD.MOV.U32 R12, RZ, RZ, R14 ;  /* 0x000000ffff0c7224 */ /* 0x008fe400078e000e */
[----:B----4-:R-:W-:Y:S02]  /*242f0*/  IMAD.MOV.U32 R14, RZ, RZ, R16 ;  /* 0x000000ffff0e7224 */ /* 0x010fe400078e0010 */
[----:B------:R-:W-:Y:S02]  /*24300*/  IMAD.MOV.U32 R16, RZ, RZ, R18 ;  /* 0x000000ffff107224 */ /* 0x000fe400078e0012 */
[----:B------:R-:W-:Y:S02]  /*24310*/  IMAD.MOV.U32 R18, RZ, RZ, R20 ;  /* 0x000000ffff127224 */ /* 0x000fe400078e0014 */
[----:B------:R-:W-:-:S02]  /*24320*/  IMAD.MOV.U32 R20, RZ, RZ, R22 ;  /* 0x000000ffff147224 */ /* 0x000fc400078e0016 */
[----:B------:R-:W-:Y:S02]  /*24330*/  IMAD.MOV.U32 R22, RZ, RZ, R152 ;  /* 0x000000ffff167224 */ /* 0x000fe400078e0098 */
[----:B------:R-:W-:Y:S02]  /*24340*/  IMAD.MOV.U32 R152, RZ, RZ, R154 ;  /* 0x000000ffff987224 */ /* 0x000fe400078e009a */
[----:B------:R-:W-:Y:S02]  /*24350*/  IMAD.MOV.U32 R154, RZ, RZ, R156 ;  /* 0x000000ffff9a7224 */ /* 0x000fe400078e009c */
        /* <DEDUP_REMOVED lines=10> */
[----:B------:R-:W-:Y:S01]  /*24400*/  IMAD.MOV.U32 R176, RZ, RZ, R178 ;  /* 0x000000ffffb07224 */ /* 0x000fe200078e00b2 */
[----:B------:R-:W-:Y:S01]  /*24410*/  MOV R178, R180 ;  /* 0x000000b400b27202 */ /* 0x000fe20000000f00 */
        /* <DEDUP_REMOVED lines=98> */
[----:B------:R-:W-:Y:S01]  /*24a40*/  IMAD.MOV.U32 R151, RZ, RZ, R239 ;  /* 0x000000ffff977224 */ /* 0x000fe200078e00ef */
[----:B------:R-:W2:Y:S01]  /*24a50*/  LDL.LU.64 R128, [R1+0x978] ;  /* 0x0009780001807983 */ /* 0x000ea20000300a00 */
        /* <DEDUP_REMOVED lines=9> */
[----:B------:R-:W3:Y:S04]  /*24af0*/  LDL.LU.64 R136, [R1+0x980] ;  /* 0x0009800001887983 */ /* 0x000ee80000300a00 */
[----:B------:R1:W-:Y:S04]  /*24b00*/  STL [R1+0x204], R126 ;  /* 0x0002047e01007387 */ /* 0x0003e80000100800 */
[----:B------:R-:W4:Y:S01]  /*24b10*/  LDL.LU.64 R120, [R1+0x988] ;  /* 0x0009880001787983 */ /* 0x000f220000300a00 */
[----:B------:R-:W-:-:S05]  /*24b20*/  IMAD.MOV.U32 R0, RZ, RZ, R127 ;  /* 0x000000ffff007224 */ /* 0x000fca00078e007f */
[----:B------:R1:W-:Y:S04]  /*24b30*/  STL [R1+0x200], R0 ;  /* 0x0002000001007387 */ /* 0x0003e80000100800 */
[----:B------:R1:W-:Y:S04]  /*24b40*/  STL [R1+0x20c], R130 ;  /* 0x00020c8201007387 */ /* 0x0003e80000100800 */
[----:B-1----:R-:W4:Y:S01]  /*24b50*/  LDL.LU.64 R126, [R1+0x910] ;  /* 0x00091000017e7983 */ /* 0x002f220000300a00 */
[----:B------:R-:W-:-:S05]  /*24b60*/  IMAD.MOV.U32 R0, RZ, RZ, R131 ;  /* 0x000000ffff007224 */ /* 0x000fca00078e0083 */
[----:B------:R1:W-:Y:S04]  /*24b70*/  STL [R1+0x208], R0 ;  /* 0x0002080001007387 */ /* 0x0003e80000100800 */
[----:B------:R-:W-:Y:S04]  /*24b80*/  STL [R1+0x214], R118 ;  /* 0x0002147601007387 */ /* 0x000fe80000100800 */
[----:B------:R-:W4:Y:S01]  /*24b90*/  LDL.LU.64 R130, [R1+0x918] ;  /* 0x0009180001827983 */ /* 0x000f220000300a00 */
[----:B-1----:R-:W-:-:S05]  /*24ba0*/  IMAD.MOV.U32 R0, RZ, RZ, R119 ;  /* 0x000000ffff007224 */ /* 0x002fca00078e0077 */
[----:B------:R1:W-:Y:S04]  /*24bb0*/  STL [R1+0x210], R0 ;  /* 0x0002100001007387 */ /* 0x0003e80000100800 */
[----:B------:R1:W-:Y:S02]  /*24bc0*/  STL [R1+0x21c], R132 ;  /* 0x00021c8401007387 */ /* 0x0003e40000100800 */
[----:B-1----:R-:W-:-:S05]  /*24bd0*/  IMAD.MOV.U32 R0, RZ, RZ, R133 ;  /* 0x000000ffff007224 */ /* 0x002fca00078e0085 */
[----:B------:R1:W-:Y:S04]  /*24be0*/  STL [R1+0x218], R0 ;  /* 0x0002180001007387 */ /* 0x0003e80000100800 */
[----:B------:R-:W4:Y:S01]  /*24bf0*/  LDL.LU.64 R132, [R1+0x920] ;  /* 0x0009200001847983 */ /* 0x000f220000300a00 */
[----:B-1----:R-:W-:-:S03]  /*24c00*/  IMAD.MOV.U32 R0, RZ, RZ, R125 ;  /* 0x000000ffff007224 */ /* 0x002fc600078e007d */
[----:B------:R1:W-:Y:S04]  /*24c10*/  STL [R1+0x224], R124 ;  /* 0x0002247c01007387 */ /* 0x0003e80000100800 */
[----:B------:R-:W-:Y:S04]  /*24c20*/  STL [R1+0x22c], R122 ;  /* 0x00022c7a01007387 */ /* 0x000fe80000100800 */
[----:B------:R1:W-:Y:S04]  /*24c30*/  STL [R1+0x220], R0 ;  /* 0x0002200001007387 */ /* 0x0003e80000100800 */
[----:B-1----:R-:W4:Y:S01]  /*24c40*/  LDL.LU.64 R124, [R1+0x930] ;  /* 0x00093000017c7983 */ /* 0x002f220000300a00 */
[----:B------:R-:W-:-:S03]  /*24c50*/  IMAD.MOV.U32 R0, RZ, RZ, R123 ;  /* 0x000000ffff007224 */ /* 0x000fc600078e007b */
[----:B------:R-:W4:Y:S04]  /*24c60*/  LDL.LU.64 R122, [R1+0x8f0] ;  /* 0x0008f000017a7983 */ /* 0x000f280000300a00 */
[----:B------:R1:W-:Y:S04]  /*24c70*/  STL [R1+0x228], R0 ;  /* 0x0002280001007387 */ /* 0x0003e80000100800 */
[----:B------:R2:W-:Y:S01]  /*24c80*/  STL [R1+0x234], R134 ;  /* 0x0002348601007387 */ /* 0x0005e20000100800 */
[----:B-1----:R-:W-:-:S03]  /*24c90*/  IMAD.MOV.U32 R0, RZ, RZ, R135 ;  /* 0x000000ffff007224 */ /* 0x002fc600078e0087 */
[----:B--2---:R-:W-:Y:S04]  /*24ca0*/  STL [R1+0x23c], R128 ;  /* 0x00023c8001007387 */ /* 0x004fe80000100800 */
[----:B------:R1:W-:Y:S04]  /*24cb0*/  STL [R1+0x230], R0 ;  /* 0x0002300001007387 */ /* 0x0003e80000100800 */
[----:B------:R-:W2:Y:S01]  /*24cc0*/  LDL.LU.64 R134, [R1+0x8f8] ;  /* 0x0008f80001867983 */ /* 0x000ea20000300a00 */
[----:B-1----:R-:W-:-:S03]  /*24cd0*/  IMAD.MOV.U32 R0, RZ, RZ, R129 ;  /* 0x000000ffff007224 */ /* 0x002fc600078e0081 */
[----:B------:R-:W2:Y:S04]  /*24ce0*/  LDL.LU.64 R128, [R1+0x900] ;  /* 0x0009000001807983 */ /* 0x000ea80000300a00 */
[----:B------:R1:W-:Y:S04]  /*24cf0*/  STL [R1+0x238], R0 ;  /* 0x0002380001007387 */ /* 0x0003e80000100800 */
[----:B---3--:R3:W-:Y:S01]  /*24d00*/  STL [R1+0x244], R136 ;  /* 0x0002448801007387 */ /* 0x0087e20000100800 */
[----:B-1----:R-:W-:-:S03]  /*24d10*/  IMAD.MOV.U32 R0, RZ, RZ, R137 ;  /* 0x000000ffff007224 */ /* 0x002fc600078e0089 */
[----:B----4-:R-:W-:Y:S04]  /*24d20*/  STL [R1+0x24c], R120 ;  /* 0x00024c7801007387 */ /* 0x010fe80000100800 */
[----:B------:R1:W-:Y:S04]  /*24d30*/  STL [R1+0x240], R0 ;  /* 0x0002400001007387 */ /* 0x0003e80000100800 */
[----:B---3--:R-:W3:Y:S01]  /*24d40*/  LDL.LU.64 R136, [R1+0x908] ;  /* 0x0009080001887983 */ /* 0x008ee20000300a00 */
[----:B-1----:R-:W-:-:S05]  /*24d50*/  IMAD.MOV.U32 R0, RZ, RZ, R121 ;  /* 0x000000ffff007224 */ /* 0x002fca00078e0079 */
[----:B------:R1:W-:Y:S04]  /*24d60*/  STL [R1+0x248], R0 ;  /* 0x0002480001007387 */ /* 0x0003e80000100800 */
[----:B------:R4:W-:Y:S04]  /*24d70*/  STL [R1+0x254], R126 ;  /* 0x0002547e01007387 */ /* 0x0009e80000100800 */
[----:B------:R-:W3:Y:S01]  /*24d80*/  LDL.LU.64 R118, [R1+0x8d0] ;  /* 0x0008d00001767983 */ /* 0x000ee20000300a00 */
[----:B-1----:R-:W-:-:S03]  /*24d90*/  IMAD.MOV.U32 R0, RZ, RZ, R127 ;  /* 0x000000ffff007224 */ /* 0x002fc600078e007f */
[----:B------:R-:W-:Y:S04]  /*24da0*/  STL [R1+0x25c], R130 ;  /* 0x00025c8201007387 */ /* 0x000fe80000100800 */
[----:B------:R1:W-:Y:S04]  /*24db0*/  STL [R1+0x250], R0 ;  /* 0x0002500001007387 */ /* 0x0003e80000100800 */
[----:B----4-:R-:W4:Y:S01]  /*24dc0*/  LDL.LU.64 R126, [R1+0x8d8] ;  /* 0x0008d800017e7983 */ /* 0x010f220000300a00 */
[----:B-1----:R-:W-:-:S05]  /*24dd0*/  IMAD.MOV.U32 R0, RZ, RZ, R131 ;  /* 0x000000ffff007224 */ /* 0x002fca00078e0083 */
[----:B------:R1:W-:Y:S04]  /*24de0*/  STL [R1+0x258], R0 ;  /* 0x0002580001007387 */ /* 0x0003e80000100800 */
[----:B------:R-:W4:Y:S04]  /*24df0*/  LDL.LU.64 R130, [R1+0x8e0] ;  /* 0x0008e00001827983 */ /* 0x000f280000300a00 */
[----:B------:R1:W-:Y:S02]  /*24e00*/  STL [R1+0x264], R132 ;  /* 0x0002648401007387 */ /* 0x0003e40000100800 */
[----:B-1----:R-:W-:-:S02]  /*24e10*/  IMAD.MOV.U32 R0, RZ, RZ, R133 ;  /* 0x000000ffff007224 */ /* 0x002fc400078e0085 */
[----:B------:R-:W4:Y:S04]  /*24e20*/  LDL.LU.64 R132, [R1+0x8e8] ;  /* 0x0008e80001847983 */ /* 0x000f280000300a00 */
[----:B------:R1:W-:Y:S04]  /*24e30*/  STL [R1+0x260], R0 ;  /* 0x0002600001007387 */ /* 0x0003e80000100800 */
[----:B------:R1:W-:Y:S02]  /*24e40*/  STL [R1+0x26c], R124 ;  /* 0x00026c7c01007387 */ /* 0x0003e40000100800 */
[----:B-1----:R-:W-:-:S02]  /*24e50*/  IMAD.MOV.U32 R0, RZ, RZ, R125 ;  /* 0x000000ffff007224 */ /* 0x002fc400078e007d */
[----:B------:R-:W4:Y:S04]  /*24e60*/  LDL.LU.64 R124, [R1+0x8b0] ;  /* 0x0008b000017c7983 */ /* 0x000f280000300a00 */
[----:B------:R1:W-:Y:S04]  /*24e70*/  STL [R1+0x268], R0 ;  /* 0x0002680001007387 */ /* 0x0003e80000100800 */
[----:B------:R1:W-:Y:S02]  /*24e80*/  STL [R1+0x274], R122 ;  /* 0x0002747a01007387 */ /* 0x0003e40000100800 */
[----:B-1----:R-:W-:-:S02]  /*24e90*/  IMAD.MOV.U32 R0, RZ, RZ, R123 ;  /* 0x000000ffff007224 */ /* 0x002fc400078e007b */
[----:B------:R-:W4:Y:S04]  /*24ea0*/  LDL.LU.64 R122, [R1+0x8b8] ;  /* 0x0008b800017a7983 */ /* 0x000f280000300a00 */
[----:B------:R2:W-:Y:S02]  /*24eb0*/  STL [R1+0x270], R0 ;  /* 0x0002700001007387 */ /* 0x0005e40000100800 */
[----:B--2---:R-:W-:Y:S02]  /*24ec0*/  IMAD.MOV.U32 R0, RZ, RZ, R135 ;  /* 0x000000ffff007224 */ /* 0x004fe400078e0087 */
[----:B------:R1:W-:Y:S04]  /*24ed0*/  STL [R1+0x27c], R134 ;  /* 0x00027c8601007387 */ /* 0x0003e80000100800 */
[----:B-1----:R-:W2:Y:S04]  /*24ee0*/  LDL.LU.64 R134, [R1+0x8c0] ;  /* 0x0008c00001867983 */ /* 0x002ea80000300a00 */
[----:B------:R1:W-:Y:S04]  /*24ef0*/  STL [R1+0x278], R0 ;  /* 0x0002780001007387 */ /* 0x0003e80000100800 */
[----:B------:R-:W-:Y:S04]  /*24f00*/  STL [R1+0x284], R128 ;  /* 0x0002848001007387 */ /* 0x000fe80000100800 */
[----:B------:R-:W2:Y:S01]  /*24f10*/  LDL.LU.64 R120, [R1+0x8c8] ;  /* 0x0008c80001787983 */ /* 0x000ea20000300a00 */
[----:B-1----:R-:W-:-:S05]  /*24f20*/  IMAD.MOV.U32 R0, RZ, RZ, R129 ;  /* 0x000000ffff007224 */ /* 0x002fca00078e0081 */
[----:B------:R1:W-:Y:S04]  /*24f30*/  STL [R1+0x280], R0 ;  /* 0x0002800001007387 */ /* 0x0003e80000100800 */
[----:B---3--:R3:W-:Y:S01]  /*24f40*/  STL [R1+0x28c], R136 ;  /* 0x00028c8801007387 */ /* 0x0087e20000100800 */
[----:B-1----:R-:W-:Y:S02]  /*24f50*/  IMAD.MOV.U32 R0, RZ, RZ, R137 ;  /* 0x000000ffff007224 */ /* 0x002fe400078e0089 */
[----:B---3--:R-:W-:Y:S02]  /*24f60*/  IMAD.MOV.U32 R136, RZ, RZ, R138 ;  /* 0x000000ffff887224 */ /* 0x008fe400078e008a */
[----:B------:R-:W-:Y:S02]  /*24f70*/  IMAD.MOV.U32 R137, RZ, RZ, R139 ;  /* 0x000000ffff897224 */ /* 0x000fe400078e008b */
[----:B------:R-:W3:Y:S04]  /*24f80*/  LDL.LU.64 R138, [R1+0x890] ;  /* 0x00089000018a7983 */ /* 0x000ee80000300a00 */
[----:B------:R1:W-:Y:S04]  /*24f90*/  STL [R1+0x288], R0 ;  /* 0x0002880001007387 */ /* 0x0003e80000100800 */
[----:B------:R-:W-:Y:S04]  /*24fa0*/  STL [R1+0x294], R118 ;  /* 0x0002947601007387 */ /* 0x000fe80000100800 */
[----:B------:R-:W3:Y:S01]  /*24fb0*/  LDL.LU.64 R128, [R1+0x898] ;  /* 0x0008980001807983 */ /* 0x000ee20000300a00 */
[----:B-1----:R-:W-:-:S05]  /*24fc0*/  IMAD.MOV.U32 R0, RZ, RZ, R119 ;  /* 0x000000ffff007224 */ /* 0x002fca00078e0077 */
[----:B------:R1:W-:Y:S04]  /*24fd0*/  STL [R1+0x290], R0 ;  /* 0x0002900001007387 */ /* 0x0003e80000100800 */
[----:B----4-:R4:W-:Y:S01]  /*24fe0*/  STL [R1+0x29c], R126 ;  /* 0x00029c7e01007387 */ /* 0x0109e20000100800 */
[----:B-1----:R-:W-:-:S05]  /*24ff0*/  IMAD.MOV.U32 R0, RZ, RZ, R127 ;  /* 0x000000ffff007224 */ /* 0x002fca00078e007f */
[----:B------:R1:W-:Y:S04]  /*25000*/  STL [R1+0x298], R0 ;  /* 0x0002980001007387 */ /* 0x0003e80000100800 */
[----:B----4-:R-:W4:Y:S01]  /*25010*/  LDL.LU.64 R126, [R1+0x8a0] ;  /* 0x0008a000017e7983 */ /* 0x010f220000300a00 */
        /* <DEDUP_REMOVED lines=8> */
[----:B------:R1:W-:Y:S02]  /*250a0*/  STL [R1+0x2b4], R124 ;  /* 0x0002b47c01007387 */ /* 0x0003e40000100800 */
[----:B-1----:R-:W-:-:S02]  /*250b0*/  IMAD.MOV.U32 R0, RZ, RZ, R125 ;  /* 0x000000ffff007224 */ /* 0x002fc400078e007d */
[----:B------:R-:W-:Y:S04]  /*250c0*/  STL [R1+0x2bc], R122 ;  /* 0x0002bc7a01007387 */ /* 0x000fe80000100800 */
[----:B------:R1:W-:Y:S04]  /*250d0*/  STL [R1+0x2b0], R0 ;  /* 0x0002b00001007387 */ /* 0x0003e80000100800 */
[----:B------:R-:W4:Y:S01]  /*250e0*/  LDL.LU.64 R124, [R1+0x888] ;  /* 0x00088800017c7983 */ /* 0x000f220000300a00 */
[----:B-1----:R-:W-:-:S03]  /*250f0*/  IMAD.MOV.U32 R0, RZ, RZ, R123 ;  /* 0x000000ffff007224 */ /* 0x002fc600078e007b */
[----:B------:R-:W4:Y:S04]  /*25100*/  LDL.LU.64 R122, [R1+0x320] ;  /* 0x00032000017a7983 */ /* 0x000f280000300a00 */
[----:B------:R2:W-:Y:S02]  /*25110*/  STL [R1+0x2b8], R0 ;  /* 0x0002b80001007387 */ /* 0x0005e40000100800 */
[----:B--2---:R-:W-:Y:S02]  /*25120*/  MOV R0, R135 ;  /* 0x0000008700007202 */ /* 0x004fe40000000f00 */
[----:B------:R1:W-:Y:S04]  /*25130*/  STL [R1+0x2c4], R134 ;  /* 0x0002c48601007387 */ /* 0x0003e80000100800 */
[----:B------:R-:W-:Y:S04]  /*25140*/  STL [R1+0x2cc], R120 ;  /* 0x0002cc7801007387 */ /* 0x000fe80000100800 */
[----:B------:R2:W-:Y:S04]  /*25150*/  STL [R1+0x2c0], R0 ;  /* 0x0002c00001007387 */ /* 0x0005e80000100800 */
[----:B-1----:R-:W4:Y:S01]  /*25160*/  LDL.LU.64 R134, [R1+0x328] ;  /* 0x0003280001867983 */ /* 0x002f220000300a00 */
[----:B--2---:R-:W-:-:S05]  /*25170*/  IMAD.MOV.U32 R0, RZ, RZ, R121 ;  /* 0x000000ffff007224 */ /* 0x004fca00078e0079 */
[----:B------:R1:W-:Y:S04]  /*25180*/  STL [R1+0x2c8], R0 ;  /* 0x0002c80001007387 */ /* 0x0003e80000100800 */
[----:B---3--:R2:W-:Y:S04]  /*25190*/  STL [R1+0x2d4], R138 ;  /* 0x0002d48a01007387 */ /* 0x0085e80000100800 */
[----:B------:R-:W3:Y:S01]  /*251a0*/  LDL.LU.64 R118, [R1+0x330] ;  /* 0x0003300001767983 */ /* 0x000ee20000300a00 */
[----:B-1----:R-:W-:-:S03]  /*251b0*/  IMAD.MOV.U32 R0, RZ, RZ, R139 ;  /* 0x000000ffff007224 */ /* 0x002fc600078e008b */
[----:B------:R-:W-:Y:S04]  /*251c0*/  STL [R1+0x2dc], R128 ;  /* 0x0002dc8001007387 */ /* 0x000fe80000100800 */
[----:B------:R1:W-:Y:S04]  /*251d0*/  STL [R1+0x2d0], R0 ;  /* 0x0002d00001007387 */ /* 0x0003e80000100800 */
[----:B--2---:R-:W2:Y:S01]  /*251e0*/  LDL.LU.64 R138, [R1+0x338] ;  /* 0x00033800018a7983 */ /* 0x004ea20000300a00 */
[----:B-1----:R-:W-:-:S05]  /*251f0*/  IMAD.MOV.U32 R0, RZ, RZ, R129 ;  /* 0x000000ffff007224 */ /* 0x002fca00078e0081 */
[----:B------:R1:W-:Y:S04]  /*25200*/  STL [R1+0x2d8], R0 ;  /* 0x0002d80001007387 */ /* 0x0003e80000100800 */
[----:B------:R-:W2:Y:S04]  /*25210*/  LDL.LU.64 R128, [R1+0x348] ;  /* 0x0003480001807983 */ /* 0x000ea80000300a00 */
[----:B----4-:R4:W-:Y:S01]  /*25220*/  STL [R1+0x2e4], R126 ;  /* 0x0002e47e01007387 */ /* 0x0109e20000100800 */
[----:B-1----:R-:W-:-:S03]  /*25230*/  IMAD.MOV.U32 R0, RZ, RZ, R127 ;  /* 0x000000ffff007224 */ /* 0x002fc600078e007f */
[----:B----4-:R-:W4:Y:S04]  /*25240*/  LDL.LU.64 R126, [R1+0x350] ;  /* 0x00035000017e7983 */ /* 0x010f280000300a00 */
        /* <DEDUP_REMOVED lines=13> */
[----:B------:R-:W-:Y:S04]  /*25320*/  STL [R1+0x304], R122 ;  /* 0x0003047a01007387 */ /* 0x000fe80000100800 */
[----:B------:R-:W4:Y:S01]  /*25330*/  LDL.LU.64 R120, [R1+0xa48] ;  /* 0x000a480001787983 */ /* 0x000f220000300a00 */
[----:B-1----:R-:W-:-:S05]  /*25340*/  IMAD.MOV.U32 R0, RZ, RZ, R123 ;  /* 0x000000ffff007224 */ /* 0x002fca00078e007b */
[----:B------:R1:W-:Y:S04]  /*25350*/  STL [R1+0x300], R0 ;  /* 0x0003000001007387 */ /* 0x0003e80000100800 */
[----:B------:R1:W-:Y:S02]  /*25360*/  STL [R1+0x30c], R134 ;  /* 0x00030c8601007387 */ /* 0x0003e40000100800 */
[----:B-1----:R-:W-:Y:S02]  /*25370*/  IMAD.MOV.U32 R0, RZ, RZ, R135 ;  /* 0x000000ffff007224 */ /* 0x002fe400078e0087 */
[----:B------:R-:W4:Y:S04]  /*25380*/  LDL.LU.64 R134, [R1+0xa10] ;  /* 0x000a100001867983 */ /* 0x000f280000300a00 */
[----:B------:R1:W-:Y:S04]  /*25390*/  STL [R1+0x308], R0 ;  /* 0x0003080001007387 */ /* 0x0003e80000100800 */
[----:B---3--:R-:W-:Y:S04]  /*253a0*/  STL [R1+0x314], R118 ;  /* 0x0003147601007387 */ /* 0x008fe80000100800 */
[----:B------:R-:W3:Y:S01]  /*253b0*/  LDL.LU.64 R122, [R1+0xa18] ;  /* 0x000a1800017a7983 */ /* 0x000ee20000300a00 */
[----:B-1----:R-:W-:-:S05]  /*253c0*/  IMAD.MOV.U32 R0, RZ, RZ, R119 ;  /* 0x000000ffff007224 */ /* 0x002fca00078e0077 */
[----:B------:R1:W-:Y:S04]  /*253d0*/  STL [R1+0x310], R0 ;  /* 0x0003100001007387 */ /* 0x0003e80000100800 */
[----:B--2---:R2:W-:Y:S01]  /*253e0*/  STL [R1+0x31c], R138 ;  /* 0x00031c8a01007387 */ /* 0x0045e20000100800 */
[----:B-1----:R-:W-:-:S05]  /*253f0*/  IMAD.MOV.U32 R0, RZ, RZ, R139 ;  /* 0x000000ffff007224 */ /* 0x002fca00078e008b */
[----:B------:R1:W-:Y:S04]  /*25400*/  STL [R1+0x318], R0 ;  /* 0x0003180001007387 */ /* 0x0003e80000100800 */
[----:B--2---:R-:W2:Y:S01]  /*25410*/  LDL.LU.64 R138, [R1+0xa20] ;  /* 0x000a2000018a7983 */ /* 0x004ea20000300a00 */
[----:B-1----:R-:W-:-:S03]  /*25420*/  IMAD.MOV.U32 R0, RZ, RZ, R129 ;  /* 0x000000ffff007224 */ /* 0x002fc600078e0081 */
[----:B------:R1:W-:Y:S04]  /*25430*/  STL [R1+0x324], R128 ;  /* 0x0003248001007387 */ /* 0x0003e80000100800 */
[----:B----4-:R-:W-:Y:S04]  /*25440*/  STL [R1+0x32c], R126 ;  /* 0x00032c7e01007387 */ /* 0x010fe80000100800 */
[----:B------:R4:W-:Y:S04]  /*25450*/  STL [R1+0x320], R0 ;  /* 0x0003200001007387 */ /* 0x0009e80000100800 */
[----:B-1----:R-:W2:Y:S01]  /*25460*/  LDL.LU.64 R128, [R1+0xa28] ;  /* 0x000a280001807983 */ /* 0x002ea20000300a00 */
[----:B----4-:R-:W-:-:S03]  /*25470*/  IMAD.MOV.U32 R0, RZ, RZ, R127 ;  /* 0x000000ffff007224 */ /* 0x010fc600078e007f */
        /* <DEDUP_REMOVED lines=9> */
[----:B------:R1:W-:Y:S04]  /*25510*/  STL [R1+0x338], R0 ;  /* 0x0003380001007387 */ /* 0x0003e80000100800 */
[----:B------:R1:W-:Y:S02]  /*25520*/  STL [R1+0x344], R124 ;  /* 0x0003447c01007387 */ /* 0x0003e40000100800 */
[----:B-1----:R-:W-:-:S02]  /*25530*/  IMAD.MOV.U32 R0, RZ, RZ, R125 ;  /* 0x000000ffff007224 */ /* 0x002fc400078e007d */
[----:B------:R-:W-:Y:S04]  /*25540*/  STL [R1+0x34c], R120 ;  /* 0x00034c7801007387 */ /* 0x000fe80000100800 */
[----:B------:R1:W-:Y:S04]  /*25550*/  STL [R1+0x340], R0 ;  /* 0x0003400001007387 */ /* 0x0003e80000100800 */
[----:B------:R-:W4:Y:S01]  /*25560*/  LDL.LU.64 R124, [R1+0xa08] ;  /* 0x000a0800017c7983 */ /* 0x000f220000300a00 */
[----:B-1----:R-:W-:-:S05]  /*25570*/  IMAD.MOV.U32 R0, RZ, RZ, R121 ;  /* 0x000000ffff007224 */ /* 0x002fca00078e0079 */
[----:B------:R1:W-:Y:S04]  /*25580*/  STL [R1+0x348], R0 ;  /* 0x0003480001007387 */ /* 0x0003e80000100800 */
[----:B------:R3:W-:Y:S01]  /*25590*/  STL [R1+0x354], R134 ;  /* 0x0003548601007387 */ /* 0x0007e20000100800 */
[----:B-1----:R-:W-:-:S03]  /*255a0*/  IMAD.MOV.U32 R0, RZ, RZ, R135 ;  /* 0x000000ffff007224 */ /* 0x002fc600078e0087 */
[----:B------:R-:W4:Y:S04]  /*255b0*/  LDL.LU.64 R118, [R1+0x9d0] ;  /* 0x0009d00001767983 */ /* 0x000f280000300a00 */
[----:B---3--:R-:W-:Y:S04]  /*255c0*/  STL [R1+0x35c], R122 ;  /* 0x00035c7a01007387 */ /* 0x008fe80000100800 */
[----:B------:R1:W-:Y:S04]  /*255d0*/  STL [R1+0x350], R0 ;  /* 0x0003500001007387 */ /* 0x0003e80000100800 */
[----:B------:R-:W3:Y:S01]  /*255e0*/  LDL.LU.64 R134, [R1+0x9d8] ;  /* 0x0009d80001867983 */ /* 0x000ee20000300a00 */
[----:B-1----:R-:W-:-:S05]  /*255f0*/  IMAD.MOV.U32 R0, RZ, RZ, R123 ;  /* 0x000000ffff007224 */ /* 0x002fca00078e007b */
[----:B------:R1:W-:Y:S04]  /*25600*/  STL [R1+0x358], R0 ;  /* 0x0003580001007387 */ /* 0x0003e80000100800 */
[----:B------:R-:W3:Y:S04]  /*25610*/  LDL.LU.64 R122, [R1+0x9e0] ;  /* 0x0009e000017a7983 */ /* 0x000ee80000300a00 */
[----:B--2---:R2:W-:Y:S01]  /*25620*/  STL [R1+0x364], R138 ;  /* 0x0003648a01007387 */ /* 0x0045e20000100800 */
[----:B-1----:R-:W-:-:S03]  /*25630*/  IMAD.MOV.U32 R0, RZ, RZ, R139 ;  /* 0x000000ffff007224 */ /* 0x002fc600078e008b */
[----:B--2---:R-:W2:Y:S04]  /*25640*/  LDL.LU.64 R138, [R1+0x9e8] ;  /* 0x0009e800018a7983 */ /* 0x004ea80000300a00 */
[----:B------:R1:W-:Y:S04]  /*25650*/  STL [R1+0x360], R0 ;  /* 0x0003600001007387 */ /* 0x0003e80000100800 */
[----:B------:R1:W-:Y:S02]  /*25660*/  STL [R1+0x36c], R128 ;  /* 0x00036c8001007387 */ /* 0x0003e40000100800 */
[----:B-1----:R-:W-:-:S02]  /*25670*/  IMAD.MOV.U32 R0, RZ, RZ, R129 ;  /* 0x000000ffff007224 */ /* 0x002fc400078e0081 */
[----:B------:R-:W2:Y:S04]  /*25680*/  LDL.LU.64 R128, [R1+0x9b0] ;  /* 0x0009b00001807983 */ /* 0x000ea80000300a00 */
[----:B------:R1:W-:Y:S04]  /*25690*/  STL [R1+0x368], R0 ;  /* 0x0003680001007387 */ /* 0x0003e80000100800 */
        /* <DEDUP_REMOVED lines=16> */
[----:B------:R-:W-:Y:S01]  /*257a0*/  STL [R1+0x394], R118 ;  /* 0x0003947601007387 */ /* 0x000fe20000100800 */
[----:B-1----:R-:W-:-:S03]  /*257b0*/  IMAD.MOV.U32 R0, RZ, RZ, R119 ;  /* 0x000000ffff007224 */ /* 0x002fc600078e0077 */
[----:B------:R-:W4:Y:S04]  /*257c0*/  LDL.LU.64 R124, [R1+0x998] ;  /* 0x00099800017c7983 */ /* 0x000f280000300a00 */
[----:B------:R3:W-:Y:S02]  /*257d0*/  STL [R1+0x390], R0 ;  /* 0x0003900001007387 */ /* 0x0007e40000100800 */
[----:B---3--:R-:W-:Y:S02]  /*257e0*/  IMAD.MOV.U32 R0, RZ, RZ, R135 ;  /* 0x000000ffff007224 */ /* 0x008fe400078e0087 */
[----:B------:R1:W-:Y:S04]  /*257f0*/  STL [R1+0x39c], R134 ;  /* 0x00039c8601007387 */ /* 0x0003e80000100800 */
[----:B------:R3:W-:Y:S01]  /*25800*/  STL [R1+0x398], R0 ;  /* 0x0003980001007387 */ /* 0x0007e20000100800 */
[----:B-1----:R-:W-:-:S02]  /*25810*/  IMAD.MOV.U32 R134, RZ, RZ, R140 ;  /* 0x000000ffff867224 */ /* 0x002fc400078e008c */
[----:B------:R-:W-:Y:S02]  /*25820*/  IMAD.MOV.U32 R135, RZ, RZ, R141 ;  /* 0x000000ffff877224 */ /* 0x000fe400078e008d */
[----:B------:R-:W-:Y:S02]  /*25830*/  IMAD.MOV.U32 R140, RZ, RZ, R148 ;  /* 0x000000ffff8c7224 */ /* 0x000fe400078e0094 */
[----:B------:R-:W-:Y:S02]  /*25840*/  IMAD.MOV.U32 R141, RZ, RZ, R149 ;  /* 0x000000ffff8d7224 */ /* 0x000fe400078e0095 */
[----:B------:R-:W4:Y:S01]  /*25850*/  LDL.LU.64 R148, [R1+0x9a0] ;  /* 0x0009a00001947983 */ /* 0x000f220000300a00 */
[----:B---3--:R-:W-:-:S03]  /*25860*/  IMAD.MOV.U32 R0, RZ, RZ, R123 ;  /* 0x000000ffff007224 */ /* 0x008fc600078e007b */
[----:B------:R1:W-:Y:S04]  /*25870*/  STL [R1+0x3a4], R122 ;  /* 0x0003a47a01007387 */ /* 0x0003e80000100800 */
[----:B--2---:R-:W-:Y:S04]  /*25880*/  STL [R1+0x3ac], R138 ;  /* 0x0003ac8a01007387 */ /* 0x004fe80000100800 */
[----:B------:R2:W-:Y:S04]  /*25890*/  STL [R1+0x3a0], R0 ;  /* 0x0003a00001007387 */ /* 0x0005e80000100800 */
[----:B-1----:R-:W3:Y:S01]  /*258a0*/  LDL.LU.64 R122, [R1+0x9a8] ;  /* 0x0009a800017a7983 */ /* 0x002ee20000300a00 */
[----:B--2---:R-:W-:-:S03]  /*258b0*/  IMAD.MOV.U32 R0, RZ, RZ, R139 ;  /* 0x000000ffff007224 */ /* 0x004fc600078e008b */
[----:B------:R-:W2:Y:S04]  /*258c0*/  LDL.LU.64 R138, [R1+0x928] ;  /* 0x00092800018a7983 */ /* 0x000ea80000300a00 */
[----:B------:R1:W-:Y:S04]  /*258d0*/  STL [R1+0x3a8], R0 ;  /* 0x0003a80001007387 */ /* 0x0003e80000100800 */
[----:B------:R4:W-:Y:S01]  /*258e0*/  STL [R1+0x3b4], R128 ;  /* 0x0003b48001007387 */ /* 0x0009e20000100800 */
[----:B-1----:R-:W-:-:S03]  /*258f0*/  IMAD.MOV.U32 R0, RZ, RZ, R129 ;  /* 0x000000ffff007224 */ /* 0x002fc600078e0081 */
[----:B----4-:R-:W-:Y:S04]  /*25900*/  STL [R1+0x3bc], R126 ;  /* 0x0003bc7e01007387 */ /* 0x010fe80000100800 */
        /* <DEDUP_REMOVED lines=12> */
[----:B------:R-:W-:Y:S04]  /*259d0*/  STL [R1+0x3d4], R120 ;  /* 0x0003d47801007387 */ /* 0x000fe80000100800 */
[----:B------:R-:W4:Y:S01]  /*259e0*/  LDL.LU.64 R132, [R1+0x950] ;  /* 0x0009500001847983 */ /* 0x000f220000300a00 */
[----:B-1----:R-:W-:-:S03]  /*259f0*/  IMAD.MOV.U32 R0, RZ, RZ, R121 ;  /* 0x000000ffff007224 */ /* 0x002fc600078e0079 */
[----:B------:R-:W-:Y:S04]  /*25a00*/  STL [R1+0x3dc], R124 ;  /* 0x0003dc7c01007387 */ /* 0x000fe80000100800 */
[----:B------:R1:W-:Y:S04]  /*25a10*/  STL [R1+0x3d0], R0 ;  /* 0x0003d00001007387 */ /* 0x0003e80000100800 */
[----:B------:R-:W4:Y:S01]  /*25a20*/  LDL.LU.64 R118, [R1+0x958] ;  /* 0x0009580001767983 */ /* 0x000f220000300a00 */
[----:B-1----:R-:W-:Y:S02]  /*25a30*/  IMAD.MOV.U32 R0, RZ, RZ, R125 ;  /* 0x000000ffff007224 */ /* 0x002fe400078e007d */
[----:B------:R-:W-:-:S02]  /*25a40*/  IMAD.MOV.U32 R124, RZ, RZ, R134 ;  /* 0x000000ffff7c7224 */ /* 0x000fc400078e0086 */
[----:B------:R-:W-:Y:S01]  /*25a50*/  IMAD.MOV.U32 R125, RZ, RZ, R135 ;  /* 0x000000ffff7d7224 */ /* 0x000fe200078e0087 */
[----:B------:R1:W-:Y:S04]  /*25a60*/  STL [R1+0x3d8], R0 ;  /* 0x0003d80001007387 */ /* 0x0003e80000100800 */
[----:B------:R-:W4:Y:S04]  /*25a70*/  LDL.LU.64 R134, [R1+0x968] ;  /* 0x0009680001867983 */ /* 0x000f280000300a00 */
[----:B------:R3:W-:Y:S01]  /*25a80*/  STL [R1+0x3e4], R148 ;  /* 0x0003e49401007387 */ /* 0x0007e20000100800 */
[----:B-1----:R-:W-:-:S03]  /*25a90*/  IMAD.MOV.U32 R0, RZ, RZ, R149 ;  /* 0x000000ffff007224 */ /* 0x002fc600078e0095 */
[----:B---3--:R-:W3:Y:S04]  /*25aa0*/  LDL.LU.64 R148, [R1+0x960] ;  /* 0x0009600001947983 */ /* 0x008ee80000300a00 */
[----:B------:R1:W-:Y:S04]  /*25ab0*/  STL [R1+0x3e0], R0 ;  /* 0x0003e00001007387 */ /* 0x0003e80000100800 */
[----:B------:R2:W-:Y:S01]  /*25ac0*/  STL [R1+0x3ec], R122 ;  /* 0x0003ec7a01007387 */ /* 0x0005e20000100800 */
        /* <DEDUP_REMOVED lines=19> */
[----:B------:R1:W-:Y:S04]  /*25c00*/  STL [R1+0x414], R132 ;  /* 0x0004148401007387 */ /* 0x0003e80000100800 */
[----:B------:R-:W4:Y:S01]  /*25c10*/  LDL.LU.64 R120, [R1+0x830] ;  /* 0x0008300001787983 */ /* 0x000f220000300a00 */
[----:B-1----:R-:W-:-:S05]  /*25c20*/  IMAD.MOV.U32 R0, RZ, RZ, R133 ;  /* 0x000000ffff007224 */ /* 0x002fca00078e0085 */
[----:B------:R1:W-:Y:S01]  /*25c30*/  STL [R1+0x410], R0 ;  /* 0x0004100001007387 */ /* 0x0003e20000100800 */
[----:B------:R-:W-:Y:S02]  /*25c40*/  IMAD.MOV.U32 R132, RZ, RZ, R142 ;  /* 0x000000ffff847224 */ /* 0x000fe400078e008e */
[----:B------:R-:W-:Y:S01]  /*25c50*/  IMAD.MOV.U32 R133, RZ, RZ, R143 ;  /* 0x000000ffff857224 */ /* 0x000fe200078e008f */
[----:B------:R-:W-:Y:S01]  /*25c60*/  STL [R1+0x41c], R118 ;  /* 0x00041c7601007387 */ /* 0x000fe20000100800 */
[----:B-1----:R-:W-:-:S03]  /*25c70*/  IMAD.MOV.U32 R0, RZ, RZ, R119 ;  /* 0x000000ffff007224 */ /* 0x002fc600078e0077 */
[----:B------:R-:W4:Y:S04]  /*25c80*/  LDL.LU.64 R142, [R1+0x828] ;  /* 0x00082800018e7983 */ /* 0x000f280000300a00 */
[----:B------:R1:W-:Y:S04]  /*25c90*/  STL [R1+0x418], R0 ;  /* 0x0004180001007387 */ /* 0x0003e80000100800 */
[----:B------:R3:W-:Y:S01]  /*25ca0*/  STL [R1+0x424], R134 ;  /* 0x0004248601007387 */ /* 0x0007e20000100800 */
[----:B-1----:R-:W-:-:S03]  /*25cb0*/  IMAD.MOV.U32 R0, RZ, RZ, R135 ;  /* 0x000000ffff007224 */ /* 0x002fc600078e0087 */
[----:B---3--:R-:W-:Y:S04]  /*25cc0*/  STL [R1+0x42c], R148 ;  /* 0x00042c9401007387 */ /* 0x008fe80000100800 */
[----:B------:R1:W-:Y:S04]  /*25cd0*/  STL [R1+0x420], R0 ;  /* 0x0004200001007387 */ /* 0x0003e80000100800 */
[----:B------:R-:W3:Y:S01]  /*25ce0*/  LDL.LU.64 R134, [R1+0x818] ;  /* 0x0008180001867983 */ /* 0x000ee20000300a00 */
[----:B-1----:R-:W-:-:S03]  /*25cf0*/  IMAD.MOV.U32 R0, RZ, RZ, R149 ;  /* 0x000000ffff007224 */ /* 0x002fc600078e0095 */
[----:B------:R-:W3:Y:S04]  /*25d00*/  LDL.LU.64 R148, [R1+0x810] ;  /* 0x0008100001947983 */ /* 0x000ee80000300a00 */
[----:B------:R1:W-:Y:S04]  /*25d10*/  STL [R1+0x428], R0 ;  /* 0x0004280001007387 */ /* 0x0003e80000100800 */
[----:B--2---:R2:W-:Y:S01]  /*25d20*/  STL [R1+0x434], R122 ;  /* 0x0004347a01007387 */ /* 0x0045e20000100800 */
[----:B-1----:R-:W-:-:S03]  /*25d30*/  IMAD.MOV.U32 R0, RZ, RZ, R123 ;  /* 0x000000ffff007224 */ /* 0x002fc600078e007b */
[----:B------:R-:W-:Y:S04]  /*25d40*/  STL [R1+0x43c], R138 ;  /* 0x00043c8a01007387 */ /* 0x000fe80000100800 */
[----:B------:R1:W-:Y:S04]  /*25d50*/  STL [R1+0x430], R0 ;  /* 0x0004300001007387 */ /* 0x0003e80000100800 */
[----:B--2---:R-:W2:Y:S01]  /*25d60*/  LDL.LU.64 R122, [R1+0x808] ;  /* 0x00080800017a7983 */ /* 0x004ea20000300a00 */
[----:B-1----:R-:W-:-:S03]  /*25d70*/  IMAD.MOV.U32 R0, RZ, RZ, R139 ;  /* 0x000000ffff007224 */ /* 0x002fc600078e008b */
[----:B------:R-:W2:Y:S04]  /*25d80*/  LDL.LU.64 R138, [R1+0x800] ;  /* 0x00080000018a7983 */ /* 0x000ea80000300a00 */
[----:B------:R1:W-:Y:S04]  /*25d90*/  STL [R1+0x438], R0 ;  /* 0x0004380001007387 */ /* 0x0003e80000100800 */
[----:B----4-:R4:W-:Y:S01]  /*25da0*/  STL [R1+0x444], R128 ;  /* 0x0004448001007387 */ /* 0x0109e20000100800 */
[----:B-1----:R-:W-:-:S03]  /*25db0*/  IMAD.MOV.U32 R0, RZ, RZ, R129 ;  /* 0x000000ffff007224 */ /* 0x002fc600078e0081 */
[----:B------:R-:W-:Y:S04]  /*25dc0*/  STL [R1+0x44c], R126 ;  /* 0x00044c7e01007387 */ /* 0x000fe80000100800 */
[----:B------:R1:W-:Y:S04]  /*25dd0*/  STL [R1+0x440], R0 ;  /* 0x0004400001007387 */ /* 0x0003e80000100800 */
[----:B----4-:R-:W4:Y:S01]  /*25de0*/  LDL.LU.64 R128, [R1+0x7f8] ;  /* 0x0007f80001807983 */ /* 0x010f220000300a00 */
[----:B-1----:R-:W-:-:S05]  /*25df0*/  IMAD.MOV.U32 R0, RZ, RZ, R127 ;  /* 0x000000ffff007224 */ /* 0x002fca00078e007f */
[----:B------:R1:W-:Y:S04]  /*25e00*/  STL [R1+0x448], R0 ;  /* 0x0004480001007387 */ /* 0x0003e80000100800 */
[----:B------:R1:W-:Y:S04]  /*25e10*/  STL [R1+0x454], R130 ;  /* 0x0004548201007387 */ /* 0x0003e80000100800 */
[----:B------:R-:W4:Y:S01]  /*25e20*/  LDL.LU.64 R126, [R1+0x7f0] ;  /* 0x0007f000017e7983 */ /* 0x000f220000300a00 */
[----:B-1----:R-:W-:-:S05]  /*25e30*/  IMAD.MOV.U32 R0, RZ, RZ, R131 ;  /* 0x000000ffff007224 */ /* 0x002fca00078e0083 */
[----:B------:R1:W-:Y:S01]  /*25e40*/  STL [R1+0x450], R0 ;  /* 0x0004500001007387 */ /* 0x0003e20000100800 */
[----:B------:R-:W-:Y:S01]  /*25e50*/  MOV R130, R132 ;  /* 0x0000008400827202 */ /* 0x000fe20000000f00 */
[----:B------:R-:W-:Y:S02]  /*25e60*/  IMAD.MOV.U32 R131, RZ, RZ, R133 ;  /* 0x000000ffff837224 */ /* 0x000fe400078e0085 */
[----:B------:R-:W-:Y:S04]  /*25e70*/  STL [R1+0x45c], R120 ;  /* 0x00045c7801007387 */ /* 0x000fe80000100800 */
[----:B------:R-:W4:Y:S01]  /*25e80*/  LDL.LU.64 R132, [R1+0x7e8] ;  /* 0x0007e80001847983 */ /* 0x000f220000300a00 */
[----:B-1----:R-:W-:-:S03]  /*25e90*/  IMAD.MOV.U32 R0, RZ, RZ, R121 ;  /* 0x000000ffff007224 */ /* 0x002fc600078e0079 */
[----:B------:R-:W-:Y:S04]  /*25ea0*/  STL [R1+0x464], R142 ;  /* 0x0004648e01007387 */ /* 0x000fe80000100800 */
[----:B------:R1:W-:Y:S04]  /*25eb0*/  STL [R1+0x458], R0 ;  /* 0x0004580001007387 */ /* 0x0003e80000100800 */
[----:B------:R-:W-:Y:S01]  /*25ec0*/  STL [R1+0x46c], R124 ;  /* 0x00046c7c01007387 */ /* 0x000fe20000100800 */
[----:B-1----:R-:W-:Y:S02]  /*25ed0*/  IMAD.MOV.U32 R0, RZ, RZ, R143 ;  /* 0x000000ffff007224 */ /* 0x002fe400078e008f */
[----:B------:R-:W-:-:S02]  /*25ee0*/  IMAD.MOV.U32 R142, RZ, RZ, R146 ;  /* 0x000000ffff8e7224 */ /* 0x000fc400078e0092 */
[----:B------:R-:W-:Y:S01]  /*25ef0*/  IMAD.MOV.U32 R143, RZ, RZ, R147 ;  /* 0x000000ffff8f7224 */ /* 0x000fe200078e0093 */
[----:B------:R1:W-:Y:S04]  /*25f00*/  STL [R1+0x460], R0 ;  /* 0x0004600001007387 */ /* 0x0003e80000100800 */
[----:B------:R-:W4:Y:S01]  /*25f10*/  LDL.LU.64 R146, [R1+0x7d8] ;  /* 0x0007d80001927983 */ /* 0x000f220000300a00 */
[----:B-1----:R-:W-:-:S03]  /*25f20*/  IMAD.MOV.U32 R0, RZ, RZ, R125 ;  /* 0x000000ffff007224 */ /* 0x002fc600078e007d */
[----:B---3--:R-:W-:Y:S04]  /*25f30*/  STL [R1+0x474], R134 ;  /* 0x0004748601007387 */ /* 0x008fe80000100800 */
[----:B------:R1:W-:Y:S04]  /*25f40*/  STL [R1+0x468], R0 ;  /* 0x0004680001007387 */ /* 0x0003e80000100800 */
[----:B------:R-:W3:Y:S01]  /*25f50*/  LDL.LU.64 R124, [R1+0x7d0] ;  /* 0x0007d000017c7983 */ /* 0x000ee20000300a00 */
[----:B-1----:R-:W-:-:S03]  /*25f60*/  IMAD.MOV.U32 R0, RZ, RZ, R135 ;  /* 0x000000ffff007224 */ /* 0x002fc600078e0087 */
[----:B------:R-:W-:Y:S04]  /*25f70*/  STL [R1+0x47c], R148 ;  /* 0x00047c9401007387 */ /* 0x000fe80000100800 */
[----:B------:R1:W-:Y:S04]  /*25f80*/  STL [R1+0x470], R0 ;  /* 0x0004700001007387 */ /* 0x0003e80000100800 */
[----:B------:R-:W3:Y:S01]  /*25f90*/  LDL.LU.64 R134, [R1+0x7c8] ;  /* 0x0007c80001867983 */ /* 0x000ee20000300a00 */
[----:B-1----:R-:W-:-:S03]  /*25fa0*/  IMAD.MOV.U32 R0, RZ, RZ, R149 ;  /* 0x000000ffff007224 */ /* 0x002fc600078e0095 */
[----:B--2---:R-:W-:Y:S04]  /*25fb0*/  STL [R1+0x484], R122 ;  /* 0x0004847a01007387 */ /* 0x004fe80000100800 */
[----:B------:R1:W-:Y:S04]  /*25fc0*/  STL [R1+0x478], R0 ;  /* 0x0004780001007387 */ /* 0x0003e80000100800 */
[----:B------:R-:W2:Y:S01]  /*25fd0*/  LDL.LU.64 R148, [R1+0x7c0] ;  /* 0x0007c00001947983 */ /* 0x000ea20000300a00 */
[----:B-1----:R-:W-:-:S03]  /*25fe0*/  IMAD.MOV.U32 R0, RZ, RZ, R123 ;  /* 0x000000ffff007224 */ /* 0x002fc600078e007b */
[----:B------:R-:W-:Y:S04]  /*25ff0*/  STL [R1+0x48c], R138 ;  /* 0x00048c8a01007387 */ /* 0x000fe80000100800 */
[----:B------:R1:W-:Y:S04]  /*26000*/  STL [R1+0x480], R0 ;  /* 0x0004800001007387 */ /* 0x0003e80000100800 */
[----:B------:R-:W2:Y:S01]  /*26010*/  LDL.LU.64 R122, [R1+0x7b8] ;  /* 0x0007b800017a7983 */ /* 0x000ea20000300a00 */
[----:B-1----:R-:W-:-:S03]  /*26020*/  IMAD.MOV.U32 R0, RZ, RZ, R139 ;  /* 0x000000ffff007224 */ /* 0x002fc600078e008b */
[----:B------:R-:W2:Y:S04]  /*26030*/  LDL.LU.64 R138, [R1+0x7b0] ;  /* 0x0007b000018a7983 */ /* 0x000ea80000300a00 */
[----:B------:R1:W-:Y:S04]  /*26040*/  STL [R1+0x488], R0 ;  /* 0x0004880001007387 */ /* 0x0003e80000100800 */
[----:B----4-:R4:W-:Y:S01]  /*26050*/  STL [R1+0x494], R128 ;  /* 0x0004948001007387 */ /* 0x0109e20000100800 */
[----:B-1----:R-:W-:-:S03]  /*26060*/  IMAD.MOV.U32 R0, RZ, RZ, R129 ;  /* 0x000000ffff007224 */ /* 0x002fc600078e0081 */
[----:B----4-:R-:W4:Y:S04]  /*26070*/  LDL.LU.64 R128, [R1+0x7a8] ;  /* 0x0007a80001807983 */ /* 0x010f280000300a00 */
[----:B------:R1:W-:Y:S04]  /*26080*/  STL [R1+0x490], R0 ;  /* 0x0004900001007387 */ /* 0x0003e80000100800 */
[----:B------:R1:W-:Y:S02]  /*26090*/  STL [R1+0x49c], R126 ;  /* 0x00049c7e01007387 */ /* 0x0003e40000100800 */
[----:B-1----:R-:W-:-:S05]  /*260a0*/  IMAD.MOV.U32 R0, RZ, RZ, R127 ;  /* 0x000000ffff007224 */ /* 0x002fca00078e007f */
[----:B------:R1:W-:Y:S04]  /*260b0*/  STL [R1+0x498], R0 ;  /* 0x0004980001007387 */ /* 0x0003e80000100800 */
[----:B------:R1:W-:Y:S04]  /*260c0*/  STL [R1+0x4a4], R132 ;  /* 0x0004a48401007387 */ /* 0x0003e80000100800 */
[----:B------:R-:W4:Y:S01]  /*260d0*/  LDL.LU.64 R126, [R1+0x798] ;  /* 0x00079800017e7983 */ /* 0x000f220000300a00 */
[----:B-1----:R-:W-:-:S05]  /*260e0*/  IMAD.MOV.U32 R0, RZ, RZ, R133 ;  /* 0x000000ffff007224 */ /* 0x002fca00078e0085 */
[----:B------:R1:W-:Y:S04]  /*260f0*/  STL [R1+0x4a0], R0 ;  /* 0x0004a00001007387 */ /* 0x0003e80000100800 */
[----:B------:R1:W-:Y:S04]  /*26100*/  STL [R1+0x4ac], R140 ;  /* 0x0004ac8c01007387 */ /* 0x0003e80000100800 */
[----:B------:R-:W4:Y:S01]  /*26110*/  LDL.LU.64 R132, [R1+0x790] ;  /* 0x0007900001847983 */ /* 0x000f220000300a00 */
[----:B-1----:R-:W-:-:S05]  /*26120*/  IMAD.MOV.U32 R0, RZ, RZ, R141 ;  /* 0x000000ffff007224 */ /* 0x002fca00078e008d */
[----:B------:R1:W-:Y:S01]  /*26130*/  STL [R1+0x4a8], R0 ;  /* 0x0004a80001007387 */ /* 0x0003e20000100800 */
[----:B------:R-:W-:Y:S02]  /*26140*/  IMAD.MOV.U32 R140, RZ, RZ, R142 ;  /* 0x000000ffff8c7224 */ /* 0x000fe400078e008e */
[----:B------:R-:W-:Y:S02]  /*26150*/  IMAD.MOV.U32 R141, RZ, RZ, R143 ;  /* 0x000000ffff8d7224 */ /* 0x000fe400078e008f */
[----:B-1----:R-:W-:Y:S01]  /*26160*/  IMAD.MOV.U32 R0, RZ, RZ, R147 ;  /* 0x000000ffff007224 */ /* 0x002fe200078e0093 */
[----:B------:R-:W-:Y:S04]  /*26170*/  STL [R1+0x4b4], R146 ;  /* 0x0004b49201007387 */ /* 0x000fe80000100800 */
[----:B------:R-:W4:Y:S04]  /*26180*/  LDL.LU.64 R142, [R1+0x788] ;  /* 0x00078800018e7983 */ /* 0x000f280000300a00 */
[----:B------:R3:W-:Y:S02]  /*26190*/  STL [R1+0x4b0], R0 ;  /* 0x0004b00001007387 */ /* 0x0007e40000100800 */
[----:B---3--:R-:W-:-:S02]  /*261a0*/  IMAD.MOV.U32 R0, RZ, RZ, R125 ;  /* 0x000000ffff007224 */ /* 0x008fc400078e007d */
[----:B------:R1:W-:Y:S04]  /*261b0*/  STL [R1+0x4bc], R124 ;  /* 0x0004bc7c01007387 */ /* 0x0003e80000100800 */
[----:B------:R-:W3:Y:S04]  /*261c0*/  LDL.LU.64 R146, [R1+0x780] ;  /* 0x0007800001927983 */ /* 0x000ee80000300a00 */
[----:B------:R1:W-:Y:S04]  /*261d0*/  STL [R1+0x4b8], R0 ;  /* 0x0004b80001007387 */ /* 0x0003e80000100800 */
[----:B------:R-:W-:Y:S04]  /*261e0*/  STL [R1+0x4c4], R134 ;  /* 0x0004c48601007387 */ /* 0x000fe80000100800 */
[----:B-1----:R-:W3:Y:S01]  /*261f0*/  LDL.LU.64 R124, [R1+0x778] ;  /* 0x00077800017c7983 */ /* 0x002ee20000300a00 */
[----:B------:R-:W-:-:S05]  /*26200*/  IMAD.MOV.U32 R0, RZ, RZ, R135 ;  /* 0x000000ffff007224 */ /* 0x000fca00078e0087 */
[----:B------:R1:W-:Y:S04]  /*26210*/  STL [R1+0x4c0], R0 ;  /* 0x0004c00001007387 */ /* 0x0003e80000100800 */
[----:B--2---:R2:W-:Y:S01]  /*26220*/  STL [R1+0x4cc], R148 ;  /* 0x0004cc9401007387 */ /* 0x0045e20000100800 */
[----:B-1----:R-:W-:-:S03]  /*26230*/  IMAD.MOV.U32 R0, RZ, RZ, R149 ;  /* 0x000000ffff007224 */ /* 0x002fc600078e0095 */
[----:B------:R-:W3:Y:S04]  /*26240*/  LDL.LU.64 R134, [R1+0x770] ;  /* 0x0007700001867983 */ /* 0x000ee80000300a00 */
[----:B------:R1:W-:Y:S01]  /*26250*/  STL [R1+0x4c8], R0 ;  /* 0x0004c80001007387 */ /* 0x0003e20000100800 */
[----:B--2---:R-:W-:Y:S02]  /*26260*/  IMAD.MOV.U32 R148, RZ, RZ, R150 ;  /* 0x000000ffff947224 */ /* 0x004fe400078e0096 */
[----:B------:R-:W-:Y:S01]  /*26270*/  IMAD.MOV.U32 R149, RZ, RZ, R151 ;  /* 0x000000ffff957224 */ /* 0x000fe200078e0097 */
[----:B------:R-:W-:Y:S01]  /*26280*/  STL [R1+0x4d4], R122 ;  /* 0x0004d47a01007387 */ /* 0x000fe20000100800 */
[----:B-1----:R-:W-:-:S03]  /*26290*/  IMAD.MOV.U32 R0, RZ, RZ, R123 ;  /* 0x000000ffff007224 */ /* 0x002fc600078e007b */
[----:B------:R-:W2:Y:S04]  /*262a0*/  LDL.LU.64 R150, [R1+0x768] ;  /* 0x0007680001967983 */ /* 0x000ea80000300a00 */
[----:B------:R-:W-:Y:S04]  /*262b0*/  STL [R1+0x4dc], R138 ;  /* 0x0004dc8a01007387 */ /* 0x000fe80000100800 */
[----:B------:R1:W-:Y:S02]  /*262c0*/  STL [R1+0x4d0], R0 ;  /* 0x0004d00001007387 */ /* 0x0003e40000100800 */
[----:B-1----:R-:W-:-:S02]  /*262d0*/  IMAD.MOV.U32 R0, RZ, RZ, R139 ;  /* 0x000000ffff007224 */ /* 0x002fc400078e008b */
[----:B----4-:R-:W-:Y:S04]  /*262e0*/  STL [R1+0x4e4], R128 ;  /* 0x0004e48001007387 */ /* 0x010fe80000100800 */
[----:B------:R1:W-:Y:S04]  /*262f0*/  STL [R1+0x4d8], R0 ;  /* 0x0004d80001007387 */ /* 0x0003e80000100800 */
[----:B------:R-:W4:Y:S01]  /*26300*/  LDL.LU.64 R138, [R1+0x758] ;  /* 0x00075800018a7983 */ /* 0x000f220000300a00 */
[----:B-1----:R-:W-:-:S03]  /*26310*/  IMAD.MOV.U32 R0, RZ, RZ, R129 ;  /* 0x000000ffff007224 */ /* 0x002fc600078e0081 */
[----:B------:R-:W-:Y:S04]  /*26320*/  STL [R1+0x4ec], R130 ;  /* 0x0004ec8201007387 */ /* 0x000fe80000100800 */
        /* <DEDUP_REMOVED lines=8> */
[----:B------:R1:W-:Y:S02]  /*263b0*/  STL [R1+0x4f0], R0 ;  /* 0x0004f00001007387 */ /* 0x0003e40000100800 */
[----:B-1----:R-:W-:Y:S02]  /*263c0*/  IMAD.MOV.U32 R0, RZ, RZ, R133 ;  /* 0x000000ffff007224 */ /* 0x002fe400078e0085 */
[----:B------:R-:W4:Y:S04]  /*263d0*/  LDL.LU.64 R132, [R1+0x740] ;  /* 0x0007400001847983 */ /* 0x000f280000300a00 */
[----:B------:R1:W-:Y:S04]  /*263e0*/  STL [R1+0x4f8], R0 ;  /* 0x0004f80001007387 */ /* 0x0003e80000100800 */
[----:B------:R1:W-:Y:S02]  /*263f0*/  STL [R1+0x504], R142 ;  /* 0x0005048e01007387 */ /* 0x0003e40000100800 */
[----:B-1----:R-:W-:-:S02]  /*26400*/  IMAD.MOV.U32 R0, RZ, RZ, R143 ;  /* 0x000000ffff007224 */ /* 0x002fc400078e008f */
[----:B------:R-:W4:Y:S04]  /*26410*/  LDL.LU.64 R126, [R1+0x738] ;  /* 0x00073800017e7983 */ /* 0x000f280000300a00 */
[----:B------:R1:W-:Y:S01]  /*26420*/  STL [R1+0x500], R0 ;  /* 0x0005000001007387 */ /* 0x0003e20000100800 */
[----:B------:R-:W-:Y:S02]  /*26430*/  IMAD.MOV.U32 R142, RZ, RZ, R144 ;  /* 0x000000ffff8e7224 */ /* 0x000fe400078e0090 */
[----:B------:R-:W-:Y:S01]  /*26440*/  IMAD.MOV.U32 R143, RZ, RZ, R145 ;  /* 0x000000ffff8f7224 */ /* 0x000fe200078e0091 */
[----:B---3--:R3:W-:Y:S01]  /*26450*/  STL [R1+0x50c], R146 ;  /* 0x00050c9201007387 */ /* 0x0087e20000100800 */
[----:B-1----:R-:W-:-:S03]  /*26460*/  IMAD.MOV.U32 R0, RZ, RZ, R147 ;  /* 0x000000ffff007224 */ /* 0x002fc600078e0093 */
[----:B------:R-:W4:Y:S04]  /*26470*/  LDL.LU.64 R144, [R1+0x730] ;  /* 0x0007300001907983 */ /* 0x000f280000300a00 */
[----:B------:R-:W-:Y:S04]  /*26480*/  STL [R1+0x514], R124 ;  /* 0x0005147c01007387 */ /* 0x000fe80000100800 */
[----:B------:R1:W-:Y:S04]  /*26490*/  STL [R1+0x508], R0 ;  /* 0x0005080001007387 */ /* 0x0003e80000100800 */
[----:B---3--:R-:W3:Y:S01]  /*264a0*/  LDL.LU.64 R146, [R1+0x728] ;  /* 0x0007280001927983 */ /* 0x008ee20000300a00 */
[----:B-1----:R-:W-:-:S03]  /*264b0*/  IMAD.MOV.U32 R0, RZ, RZ, R125 ;  /* 0x000000ffff007224 */ /* 0x002fc600078e007d */
[----:B------:R-:W-:Y:S04]  /*264c0*/  STL [R1+0x51c], R134 ;  /* 0x00051c8601007387 */ /* 0x000fe80000100800 */
[----:B------:R1:W-:Y:S02]  /*264d0*/  STL [R1+0x510], R0 ;  /* 0x0005100001007387 */ /* 0x0003e40000100800 */
[----:B-1----:R-:W-:Y:S02]  /*264e0*/  IMAD.MOV.U32 R0, RZ, RZ, R135 ;  /* 0x000000ffff007224 */ /* 0x002fe400078e0087 */
        /* <DEDUP_REMOVED lines=24> */
[----:B------:R-:W4:Y:S04]  /*26670*/  LDL.LU.64 R132, [R1+0x6e8] ;  /* 0x0006e80001847983 */ /* 0x000f280000300a00 */
[----:B------:R1:W-:Y:S02]  /*26680*/  STL [R1+0x548], R0 ;  /* 0x0005480001007387 */ /* 0x0003e40000100800 */
[----:B-1----:R-:W-:Y:S02]  /*26690*/  IMAD.MOV.U32 R0, RZ, RZ, R127 ;  /* 0x000000ffff007224 */ /* 0x002fe400078e007f */
[----:B------:R-:W-:Y:S04]  /*266a0*/  STL [R1+0x554], R126 ;  /* 0x0005547e01007387 */ /* 0x000fe80000100800 */
[----:B------:R1:W-:Y:S04]  /*266b0*/  STL [R1+0x550], R0 ;  /* 0x0005500001007387 */ /* 0x0003e80000100800 */
[----:B------:R1:W-:Y:S02]  /*266c0*/  STL [R1+0x55c], R144 ;  /* 0x00055c9001007387 */ /* 0x0003e40000100800 */
[----:B-1----:R-:W-:-:S02]  /*266d0*/  IMAD.MOV.U32 R0, RZ, RZ, R145 ;  /* 0x000000ffff007224 */ /* 0x002fc400078e0091 */
[----:B------:R-:W4:Y:S04]  /*266e0*/  LDL.LU.64 R144, [R1+0x6d8] ;  /* 0x0006d80001907983 */ /* 0x000f280000300a00 */
[----:B------:R1:W-:Y:S04]  /*266f0*/  STL [R1+0x558], R0 ;  /* 0x0005580001007387 */ /* 0x0003e80000100800 */
[----:B---3--:R3:W-:Y:S01]  /*26700*/  STL [R1+0x564], R146 ;  /* 0x0005649201007387 */ /* 0x0087e20000100800 */
[----:B-1----:R-:W-:-:S03]  /*26710*/  IMAD.MOV.U32 R0, RZ, RZ, R147 ;  /* 0x000000ffff007224 */ /* 0x002fc600078e0093 */
[----:B---3--:R-:W3:Y:S04]  /*26720*/  LDL.LU.64 R146, [R1+0x6d0] ;  /* 0x0006d00001927983 */ /* 0x008ee80000300a00 */
[----:B------:R1:W-:Y:S04]  /*26730*/  STL [R1+0x560], R0 ;  /* 0x0005600001007387 */ /* 0x0003e80000100800 */
[----:B------:R1:W-:Y:S02]  /*26740*/  STL [R1+0x56c], R148 ;  /* 0x00056c9401007387 */ /* 0x0003e40000100800 */
[----:B-1----:R-:W-:-:S02]  /*26750*/  IMAD.MOV.U32 R0, RZ, RZ, R149 ;  /* 0x000000ffff007224 */ /* 0x002fc400078e0095 */
[----:B------:R-:W3:Y:S04]  /*26760*/  LDL.LU.64 R148, [R1+0x6c8] ;  /* 0x0006c80001947983 */ /* 0x000ee80000300a00 */
[----:B------:R1:W-:Y:S04]  /*26770*/  STL [R1+0x568], R0 ;  /* 0x0005680001007387 */ /* 0x0003e80000100800 */
        /* <DEDUP_REMOVED lines=16> */
[----:B------:R-:W-:Y:S01]  /*26880*/  STL [R1+0x594], R128 ;  /* 0x0005948001007387 */ /* 0x000fe20000100800 */
[----:B-1----:R-:W-:-:S05]  /*26890*/  IMAD.MOV.U32 R0, RZ, RZ, R129 ;  /* 0x000000ffff007224 */ /* 0x002fca00078e0081 */
[----:B------:R1:W-:Y:S04]  /*268a0*/  STL [R1+0x590], R0 ;  /* 0x0005900001007387 */ /* 0x0003e80000100800 */
[----:B------:R1:W-:Y:S02]  /*268b0*/  STL [R1+0x59c], R130 ;  /* 0x00059c8201007387 */ /* 0x0003e40000100800 */
[----:B-1----:R-:W-:Y:S02]  /*268c0*/  IMAD.MOV.U32 R0, RZ, RZ, R131 ;  /* 0x000000ffff007224 */ /* 0x002fe400078e0083 */
        /* <DEDUP_REMOVED lines=35> */
[----:B-1----:R-:W-:-:S02]  /*26b00*/  MOV R0, R139 ;  /* 0x0000008b00007202 */ /* 0x002fc40000000f00 */
        /* <DEDUP_REMOVED lines=248> */
[----:B------:R-:W3:Y:S04]  /*27a90*/  LDL.64 R148, [R1+0xc38] ;  /* 0x000c380001947983 */ /* 0x000ee80000100a00 */
        /* <DEDUP_REMOVED lines=222> */
[----:B-1----:R-:W-:-:S03]  /*28880*/  MOV R0, R135 ;  /* 0x0000008700007202 */ /* 0x002fc60000000f00 */
        /* <DEDUP_REMOVED lines=86> */
[----:B--2---:R-:W-:Y:S04]  /*28df0*/  STL [R1+0xa44], R134 ;  /* 0x000a448601007387 */ /* 0x004fe80000100800 */
[----:B------:R-:W2:Y:S01]  /*28e00*/  LDL.LU.64 R132, [R1+0xeb0] ;  /* 0x000eb00001847983 */ /* 0x000ea20000300a00 */
[----:B-1----:R-:W-:-:S05]  /*28e10*/  IMAD.MOV.U32 R0, RZ, RZ, R135 ;  /* 0x000000ffff007224 */ /* 0x002fca00078e0087 */
[----:B------:R1:W-:Y:S02]  /*28e20*/  STL [R1+0xa40], R0 ;  /* 0x000a400001007387 */ /* 0x0003e40000100800 */
[----:B-1----:R-:W-:Y:S02]  /*28e30*/  IMAD.MOV.U32 R0, RZ, RZ, R151 ;  /* 0x000000ffff007224 */ /* 0x002fe400078e0097 */
[----:B------:R1:W-:Y:S04]  /*28e40*/  STL [R1+0xa4c], R150 ;  /* 0x000a4c9601007387 */ /* 0x0003e80000100800 */
[----:B-1----:R-:W2:Y:S04]  /*28e50*/  LDL.LU.64 R150, [R1+0xeb8] ;  /* 0x000eb80001967983 */ /* 0x002ea80000300a00 */
[----:B------:R1:W-:Y:S04]  /*28e60*/  STL [R1+0xa48], R0 ;  /* 0x000a480001007387 */ /* 0x0003e80000100800 */
[----:B----4-:R4:W-:Y:S04]  /*28e70*/  STL [R1+0xa54], R136 ;  /* 0x000a548801007387 */ /* 0x0109e80000100800 */
[----:B------:R-:W2:Y:S01]  /*28e80*/  LDL.LU.64 R134, [R1+0xec0] ;  /* 0x000ec00001867983 */ /* 0x000ea20000300a00 */
[----:B-1----:R-:W-:-:S03]  /*28e90*/  IMAD.MOV.U32 R0, RZ, RZ, R137 ;  /* 0x000000ffff007224 */ /* 0x002fc600078e0089 */
[----:B------:R-:W-:Y:S04]  /*28ea0*/  STL [R1+0xa5c], R138 ;  /* 0x000a5c8a01007387 */ /* 0x000fe80000100800 */
[----:B------:R1:W-:Y:S04]  /*28eb0*/  STL [R1+0xa50], R0 ;  /* 0x000a500001007387 */ /* 0x0003e80000100800 */
[----:B----4-:R-:W4:Y:S01]  /*28ec0*/  LDL.LU.64 R136, [R1+0xec8] ;  /* 0x000ec80001887983 */ /* 0x010f220000300a00 */
        /* <DEDUP_REMOVED lines=54> */
[----:B------:R-:W4:Y:S04]  /*29230*/  LDL.LU.64 R140, [R1+0xf30] ;  /* 0x000f3000018c7983 */ /* 0x000f280000300a00 */
[----:B------:R-:W4:Y:S01]  /*29240*/  LDL.LU.64 R128, [R1+0xf38] ;  /* 0x000f380001807983 */ /* 0x000f220000300a00 */
[----:B-1----:R-:W-:-:S05]  /*29250*/  IMAD.MOV.U32 R0, RZ, RZ, R131 ;  /* 0x000000ffff007224 */ /* 0x002fca00078e0083 */
[----:B------:R1:W-:Y:S04]  /*29260*/  STL [R1+0xac8], R0 ;  /* 0x000ac80001007387 */ /* 0x0003e80000100800 */
[----:B------:R1:W-:Y:S02]  /*29270*/  STL [R1+0xad4], R142 ;  /* 0x000ad48e01007387 */ /* 0x0003e40000100800 */
[----:B-1----:R-:W-:Y:S02]  /*29280*/  IMAD.MOV.U32 R0, RZ, RZ, R143 ;  /* 0x000000ffff007224 */ /* 0x002fe400078e008f */
[----:B------:R-:W4:Y:S04]  /*29290*/  LDL.LU.64 R142, [R1+0xf40] ;  /* 0x000f4000018e7983 */ /* 0x000f280000300a00 */
[----:B------:R1:W-:Y:S02]  /*292a0*/  STL [R1+0xad0], R0 ;  /* 0x000ad00001007387 */ /* 0x0003e40000100800 */
[----:B-1----:R-:W-:-:S02]  /*292b0*/  IMAD.MOV.U32 R0, RZ, RZ, R145 ;  /* 0x000000ffff007224 */ /* 0x002fc400078e0091 */
[----:B------:R1:W-:Y:S04]  /*292c0*/  STL [R1+0xadc], R144 ;  /* 0x000adc9001007387 */ /* 0x0003e80000100800 */
[----:B-1----:R-:W4:Y:S04]  /*292d0*/  LDL.LU.64 R144, [R1+0xf48] ;  /* 0x000f480001907983 */ /* 0x002f280000300a00 */
[----:B------:R1:W-:Y:S04]  /*292e0*/  STL [R1+0xad8], R0 ;  /* 0x000ad80001007387 */ /* 0x0003e80000100800 */
[----:B---3--:R3:W-:Y:S04]  /*292f0*/  STL [R1+0xae4], R146 ;  /* 0x000ae49201007387 */ /* 0x0087e80000100800 */
[----:B------:R-:W4:Y:S01]  /*29300*/  LDL.LU.64 R130, [R1+0xf50] ;  /* 0x000f500001827983 */ /* 0x000f220000300a00 */
[----:B-1----:R-:W-:-:S03]  /*29310*/  IMAD.MOV.U32 R0, RZ, RZ, R147 ;  /* 0x000000ffff007224 */ /* 0x002fc600078e0093 */
[----:B------:R-:W-:Y:S04]  /*29320*/  STL [R1+0xaec], R148 ;  /* 0x000aec9401007387 */ /* 0x000fe80000100800 */
[----:B------:R1:W-:Y:S04]  /*29330*/  STL [R1+0xae0], R0 ;  /* 0x000ae00001007387 */ /* 0x0003e80000100800 */
[----:B---3--:R-:W3:Y:S01]  /*29340*/  LDL.LU.64 R146, [R1+0xf58] ;  /* 0x000f580001927983 */ /* 0x008ee20000300a00 */
[----:B-1----:R-:W-:-:S03]  /*29350*/  IMAD.MOV.U32 R0, RZ, RZ, R149 ;  /* 0x000000ffff007224 */ /* 0x002fc600078e0095 */
[----:B--2---:R-:W-:Y:S04]  /*29360*/  STL [R1+0xaf4], R132 ;  /* 0x000af48401007387 */ /* 0x004fe80000100800 */
[----:B------:R1:W-:Y:S04]  /*29370*/  STL [R1+0xae8], R0 ;  /* 0x000ae80001007387 */ /* 0x0003e80000100800 */
[----:B------:R-:W2:Y:S01]  /*29380*/  LDL.LU.64 R148, [R1+0xf60] ;  /* 0x000f600001947983 */ /* 0x000ea20000300a00 */
[----:B-1----:R-:W-:-:S03]  /*29390*/  IMAD.MOV.U32 R0, RZ, RZ, R133 ;  /* 0x000000ffff007224 */ /* 0x002fc600078e0085 */
[----:B------:R-:W2:Y:S04]  /*293a0*/  LDL.LU.64 R132, [R1+0xf68] ;  /* 0x000f680001847983 */ /* 0x000ea80000300a00 */
[----:B------:R1:W-:Y:S04]  /*293b0*/  STL [R1+0xaf0], R0 ;  /* 0x000af00001007387 */ /* 0x0003e80000100800 */
[----:B------:R4:W-:Y:S01]  /*293c0*/  STL [R1+0xafc], R150 ;  /* 0x000afc9601007387 */ /* 0x0009e20000100800 */
        /* <DEDUP_REMOVED lines=25> */
[----:B------:R1:W-:Y:S02]  /*29560*/  STL [R1+0xb28], R0 ;  /* 0x000b280001007387 */ /* 0x0003e40000100800 */
[----:B-1----:R-:W-:-:S02]  /*29570*/  IMAD.MOV.U32 R0, RZ, RZ, R145 ;  /* 0x000000ffff007224 */ /* 0x002fc400078e0091 */
[----:B------:R1:W-:Y:S04]  /*29580*/  STL [R1+0xb34], R144 ;  /* 0x000b349001007387 */ /* 0x0003e80000100800 */
[----:B------:R-:W-:Y:S04]  /*29590*/  STL [R1+0xb3c], R130 ;  /* 0x000b3c8201007387 */ /* 0x000fe80000100800 */
[----:B------:R1:W-:Y:S04]  /*295a0*/  STL [R1+0xb30], R0 ;  /* 0x000b300001007387 */ /* 0x0003e80000100800 */
[----:B-1----:R-:W4:Y:S01]  /*295b0*/  LDL.LU.64 R144, [R1+0xfa0] ;  /* 0x000fa00001907983 */ /* 0x002f220000300a00 */
[----:B------:R-:W-:-:S03]  /*295c0*/  IMAD.MOV.U32 R0, RZ, RZ, R131 ;  /* 0x000000ffff007224 */ /* 0x000fc600078e0083 */
[----:B---3--:R-:W-:Y:S04]  /*295d0*/  STL [R1+0xb44], R146 ;  /* 0x000b449201007387 */ /* 0x008fe80000100800 */
[----:B------:R1:W-:Y:S02]  /*295e0*/  STL [R1+0xb38], R0 ;  /* 0x000b380001007387 */ /* 0x0003e40000100800 */
[----:B-1----:R-:W-:Y:S02]  /*295f0*/  IMAD.MOV.U32 R0, RZ, RZ, R147 ;  /* 0x000000ffff007224 */ /* 0x002fe400078e0093 */
        /* <DEDUP_REMOVED lines=8> */
[----:B----4-:R-:W-:Y:S04]  /*29680*/  STL [R1+0xb5c], R150 ;  /* 0x000b5c9601007387 */ /* 0x010fe80000100800 */
[----:B------:R1:W-:Y:S02]  /*29690*/  STL [R1+0xb50], R0 ;  /* 0x000b500001007387 */ /* 0x0003e40000100800 */
[----:B-1----:R-:W-:Y:S02]  /*296a0*/  IMAD.MOV.U32 R0, RZ, RZ, R151 ;  /* 0x000000ffff007224 */ /* 0x002fe400078e0097 */
[----:B------:R-:W4:Y:S04]  /*296b0*/  LDL.LU.64 R150, [R1+0xfb8] ;  /* 0x000fb80001967983 */ /* 0x000f280000300a00 */
[----:B------:R1:W-:Y:S04]  /*296c0*/  STL [R1+0xb58], R0 ;  /* 0x000b580001007387 */ /* 0x0003e80000100800 */
[----:B------:R-:W-:Y:S04]  /*296d0*/  STL [R1+0xb64], R134 ;  /* 0x000b648601007387 */ /* 0x000fe80000100800 */
[----:B------:R-:W4:Y:S01]  /*296e0*/  LDL.LU.64 R120, [R1+0xfc0] ;  /* 0x000fc00001787983 */ /* 0x000f220000300a00 */
[----:B-1----:R-:W-:-:S05]  /*296f0*/  IMAD.MOV.U32 R0, RZ, RZ, R135 ;  /* 0x000000ffff007224 */ /* 0x002fca00078e0087 */
[----:B------:R1:W-:Y:S04]  /*29700*/  STL [R1+0xb60], R0 ;  /* 0x000b600001007387 */ /* 0x0003e80000100800 */
[----:B------:R-:W-:Y:S01]  /*29710*/  STL [R1+0xb6c], R136 ;  /* 0x000b6c8801007387 */ /* 0x000fe20000100800 */
[----:B-1----:R-:W-:-:S03]  /*29720*/  MOV R0, R137 ;  /* 0x0000008900007202 */ /* 0x002fc60000000f00 */
[----:B------:R-:W4:Y:S04]  /*29730*/  LDL.LU.64 R122, [R1+0xfc8] ;  /* 0x000fc800017a7983 */ /* 0x000f280000300a00 */
[----:B------:R1:W-:Y:S04]  /*29740*/  STL [R1+0xb68], R0 ;  /* 0x000b680001007387 */ /* 0x0003e80000100800 */
[----:B------:R-:W-:Y:S04]  /*29750*/  STL [R1+0xb74], R138 ;  /* 0x000b748a01007387 */ /* 0x000fe80000100800 */
[----:B------:R-:W4:Y:S01]  /*29760*/  LDL.LU.64 R124, [R1+0xfd0] ;  /* 0x000fd000017c7983 */ /* 0x000f220000300a00 */
[----:B-1----:R-:W-:-:S03]  /*29770*/  IMAD.MOV.U32 R0, RZ, RZ, R139 ;  /* 0x000000ffff007224 */ /* 0x002fc600078e008b */
        /* <DEDUP_REMOVED lines=17> */
[----:B---3--:R-:W-:Y:S04]  /*29890*/  STL [R1+0xb94], R146 ;  /* 0x000b949201007387 */ /* 0x008fe80000100800 */
[----:B------:R-:W3:Y:S01]  /*298a0*/  LDL.LU.64 R140, [R1+0x1010] ;  /* 0x00101000018c7983 */ /* 0x000ee20000300a00 */
[----:B-1----:R-:W-:-:S03]  /*298b0*/  IMAD.MOV.U32 R0, RZ, RZ, R147 ;  /* 0x000000ffff007224 */ /* 0x002fc600078e0093 */
[----:B------:R-:W3:Y:S04]  /*298c0*/  LDL.LU.64 R142, [R1+0x1018] ;  /* 0x00101800018e7983 */ /* 0x000ee80000300a00 */
[----:B------:R1:W-:Y:S04]  /*298d0*/  STL [R1+0xb90], R0 ;  /* 0x000b900001007387 */ /* 0x0003e80000100800 */
[----:B--2---:R-:W-:Y:S04]  /*298e0*/  STL [R1+0xb9c], R148 ;  /* 0x000b9c9401007387 */ /* 0x004fe80000100800 */
[----:B------:R-:W2:Y:S01]  /*298f0*/  LDL.LU.64 R144, [R1+0x1020] ;  /* 0x0010200001907983 */ /* 0x000ea20000300a00 */
[----:B-1----:R-:W-:-:S03]  /*29900*/  IMAD.MOV.U32 R0, RZ, RZ, R149 ;  /* 0x000000ffff007224 */ /* 0x002fc600078e0095 */
[----:B------:R-:W2:Y:S04]  /*29910*/  LDL.LU.64 R146, [R1+0x1028] ;  /* 0x0010280001927983 */ /* 0x000ea80000300a00 */
[----:B------:R4:W-:Y:S02]  /*29920*/  STL [R1+0xb98], R0 ;  /* 0x000b980001007387 */ /* 0x0009e40000100800 */
[----:B----4-:R-:W-:Y:S02]  /*29930*/  IMAD.MOV.U32 R0, RZ, RZ, R151 ;  /* 0x000000ffff007224 */ /* 0x010fe400078e0097 */
[----:B------:R1:W-:Y:S04]  /*29940*/  STL [R1+0xba4], R150 ;  /* 0x000ba49601007387 */ /* 0x0003e80000100800 */
[----:B------:R-:W4:Y:S04]  /*29950*/  LDL.LU.64 R148, [R1+0x1030] ;  /* 0x0010300001947983 */ /* 0x000f280000300a00 */
[----:B------:R-:W-:Y:S04]  /*29960*/  STL [R1+0xbac], R120 ;  /* 0x000bac7801007387 */ /* 0x000fe80000100800 */
[----:B------:R1:W-:Y:S04]  /*29970*/  STL [R1+0xba0], R0 ;  /* 0x000ba00001007387 */ /* 0x0003e80000100800 */
[----:B-1----:R-:W4:Y:S01]  /*29980*/  LDL.LU.64 R150, [R1+0x1038] ;  /* 0x0010380001967983 */ /* 0x002f220000300a00 */
[----:B------:R-:W-:-:S03]  /*29990*/  IMAD.MOV.U32 R0, RZ, RZ, R121 ;  /* 0x000000ffff007224 */ /* 0x000fc600078e0079 */
[----:B------:R-:W-:Y:S04]  /*299a0*/  STL [R1+0xbb4], R122 ;  /* 0x000bb47a01007387 */ /* 0x000fe80000100800 */
[----:B------:R1:W-:Y:S02]  /*299b0*/  STL [R1+0xba8], R0 ;  /* 0x000ba80001007387 */ /* 0x0003e40000100800 */
[----:B-1----:R-:W-:Y:S02]  /*299c0*/  IMAD.MOV.U32 R0, RZ, RZ, R123 ;  /* 0x000000ffff007224 */ /* 0x002fe400078e007b */
[----:B------:R-:W-:Y:S04]  /*299d0*/  STL [R1+0xbbc], R124 ;  /* 0x000bbc7c01007387 */ /* 0x000fe80000100800 */
[----:B------:R1:W-:Y:S04]  /*299e0*/  STL [R1+0xbb0], R0 ;  /* 0x000bb00001007387 */ /* 0x0003e80000100800 */
[----:B------:R-:W-:Y:S01]  /*299f0*/  STL [R1+0xbc4], R126 ;  /* 0x000bc47e01007387 */ /* 0x000fe20000100800 */
[----:B-1----:R-:W-:-:S05]  /*29a00*/  IMAD.MOV.U32 R0, RZ, RZ, R125 ;  /* 0x000000ffff007224 */ /* 0x002fca00078e007d */
[----:B------:R1:W-:Y:S04]  /*29a10*/  STL [R1+0xbb8], R0 ;  /* 0x000bb80001007387 */ /* 0x0003e80000100800 */
[----:B------:R-:W-:Y:S01]  /*29a20*/  STL [R1+0xbcc], R128 ;  /* 0x000bcc8001007387 */ /* 0x000fe20000100800 */
[----:B-1----:R-:W-:-:S05]  /*29a30*/  IMAD.MOV.U32 R0, RZ, RZ, R127 ;  /* 0x000000ffff007224 */ /* 0x002fca00078e007f */
[----:B------:R1:W-:Y:S04]  /*29a40*/  STL [R1+0xbc0], R0 ;  /* 0x000bc00001007387 */ /* 0x0003e80000100800 */
[----:B------:R-:W-:Y:S01]  /*29a50*/  STL [R1+0xbd4], R130 ;  /* 0x000bd48201007387 */ /* 0x000fe20000100800 */
[----:B-1----:R-:W-:-:S05]  /*29a60*/  IMAD.MOV.U32 R0, RZ, RZ, R129 ;  /* 0x000000ffff007224 */ /* 0x002fca00078e0081 */
[----:B------:R1:W-:Y:S02]  /*29a70*/  STL [R1+0xbc8], R0 ;  /* 0x000bc80001007387 */ /* 0x0003e40000100800 */
[----:B-1----:R-:W-:Y:S02]  /*29a80*/  IMAD.MOV.U32 R0, RZ, RZ, R131 ;  /* 0x000000ffff007224 */ /* 0x002fe400078e0083 */
[----:B------:R-:W-:Y:S04]  /*29a90*/  STL [R1+0xbdc], R132 ;  /* 0x000bdc8401007387 */ /* 0x000fe80000100800 */
        /* <DEDUP_REMOVED lines=11> */
[----:B---3--:R-:W-:Y:S04]  /*29b50*/  STL [R1+0xbfc], R140 ;  /* 0x000bfc8c01007387 */ /* 0x008fe80000100800 */
[----:B------:R1:W-:Y:S04]  /*29b60*/  STL [R1+0xbf0], R0 ;  /* 0x000bf00001007387 */ /* 0x0003e80000100800 */
[----:B------:R-:W-:Y:S01]  /*29b70*/  STL [R1+0xc04], R142 ;  /* 0x000c048e01007387 */ /* 0x000fe20000100800 */
[----:B-1----:R-:W-:-:S05]  /*29b80*/  IMAD.MOV.U32 R0, RZ, RZ, R141 ;  /* 0x000000ffff007224 */ /* 0x002fca00078e008d */
[----:B------:R1:W-:Y:S04]  /*29b90*/  STL [R1+0xbf8], R0 ;  /* 0x000bf80001007387 */ /* 0x0003e80000100800 */
[----:B--2---:R-:W-:Y:S01]  /*29ba0*/  STL [R1+0xc0c], R144 ;  /* 0x000c0c9001007387 */ /* 0x004fe20000100800 */
[----:B-1----:R-:W-:-:S05]  /*29bb0*/  IMAD.MOV.U32 R0, RZ, RZ, R143 ;  /* 0x000000ffff007224 */ /* 0x002fca00078e008f */
[----:B------:R1:W-:Y:S04]  /*29bc0*/  STL [R1+0xc00], R0 ;  /* 0x000c000001007387 */ /* 0x0003e80000100800 */
[----:B------:R-:W-:Y:S01]  /*29bd0*/  STL [R1+0xc14], R146 ;  /* 0x000c149201007387 */ /* 0x000fe20000100800 */
[----:B-1----:R-:W-:-:S05]  /*29be0*/  IMAD.MOV.U32 R0, RZ, RZ, R145 ;  /* 0x000000ffff007224 */ /* 0x002fca00078e0091 */
[----:B------:R1:W-:Y:S04]  /*29bf0*/  STL [R1+0xc08], R0 ;  /* 0x000c080001007387 */ /* 0x0003e80000100800 */
[----:B----4-:R-:W-:Y:S01]  /*29c00*/  STL [R1+0xc1c], R148 ;  /* 0x000c1c9401007387 */ /* 0x010fe20000100800 */
[----:B-1----:R-:W-:-:S05]  /*29c10*/  IMAD.MOV.U32 R0, RZ, RZ, R147 ;  /* 0x000000ffff007224 */ /* 0x002fca00078e0093 */
[----:B------:R1:W-:Y:S01]  /*29c20*/  STL [R1+0xc10], R0 ;  /* 0x000c100001007387 */ /* 0x0003e20000100800 */
[----:B------:R-:W-:Y:S02]  /*29c30*/  IMAD.MOV.U32 R2, RZ, RZ, R151 ;  /* 0x000000ffff027224 */ /* 0x000fe400078e0097 */
[----:B-1----:R-:W-:-:S05]  /*29c40*/  IMAD.MOV.U32 R0, RZ, RZ, R149 ;  /* 0x000000ffff007224 */ /* 0x002fca00078e0095 */
[----:B------:R1:W-:Y:S04]  /*29c50*/  STL [R1+0xc18], R0 ;  /* 0x000c180001007387 */ /* 0x0003e80000100800 */
[----:B------:R2:W-:Y:S04]  /*29c60*/  STL [R1+0xc24], R150 ;  /* 0x000c249601007387 */ /* 0x0005e80000100800 */
[----:B------:R3:W-:Y:S04]  /*29c70*/  STL [R1+0xc20], R2 ;  /* 0x000c200201007387 */ /* 0x0007e80000100800 */
[----:B------:R3:W-:Y:S04]  /*29c80*/  STL [R1+0xc2c], R4 ;  /* 0x000c2c0401007387 */ /* 0x0007e80000100800 */
[----:B------:R3:W-:Y:S04]  /*29c90*/  STL [R1+0xc28], R5 ;  /* 0x000c280501007387 */ /* 0x0007e80000100800 */
[----:B------:R3:W-:Y:S04]  /*29ca0*/  STL [R1], RZ ;  /* 0x000000ff01007387 */ /* 0x0007e80000100800 */
        /* <DEDUP_REMOVED lines=127> */
[----:B-1----:R-:W-:-:S04]  /*2a4a0*/  SHF.R.S32.HI R0, RZ, 0x1f, R8 ;  /* 0x0000001fff007819 */ /* 0x002fc80000011408 */
[----:B------:R-:W-:-:S04]  /*2a4b0*/  LEA.HI R0, R0, R8, RZ, 0x7 ;  /* 0x0000000800007211 */ /* 0x000fc800078f38ff */
[----:B------:R-:W-:Y:S01]  /*2a4c0*/  SHF.R.S32.HI R0, RZ, 0x7, R0 ;  /* 0x00000007ff007819 */ /* 0x000fe20000011400 */
[----:B------:R-:W-:Y:S01]  /*2a4d0*/  USHF.R.S32.HI UR8, URZ, 0x1f, UR6 ;  /* 0x0000001f3f087899 */ /* 0x000fe20008011406 */
[----:B------:R-:W-:Y:S01]  /*2a4e0*/  IMAD.MOV.U32 R8, RZ, RZ, RZ ;  /* 0x000000ffff087224 */ /* 0x000fe200078e00ff */
[----:B------:R-:W-:Y:S01]  /*2a4f0*/  USHF.R.S32.HI UR9, URZ, 0x1f, UR7 ;  /* 0x0000001f3f097899 */ /* 0x000fe20008011407 */
        /* <DEDUP_REMOVED lines=63> */
[----:B--2---:R-:W-:Y:S01]  /*2a8f0*/  CS2R R150, SRZ ;  /* 0x0000000000967805 */ /* 0x004fe2000001ff00 */
[----:B------:R-:W-:Y:S01]  /*2a900*/  VIADD R0, R0, 0xfffffffe ;  /* 0xfffffffe00007836 */ /* 0x000fe20000000000 */
[----:B------:R-:W-:-:S02]  /*2a910*/  USHF.L.U32 UR4, UR6, 0x2, URZ ;  /* 0x0000000206047899 */ /* 0x000fc4000800063f */
[----:B------:R-:W-:Y:S01]  /*2a920*/  USHF.L.U32 UR5, UR7, 0x2, URZ ;  /* 0x0000000207057899 */ /* 0x000fe2000800063f */
[----:B------:R-:W-:Y:S01]  /*2a930*/  UMOV UR60, 0x1 ;  /* 0x00000001003c7882 */ /* 0x000fe20000000000 */
[----:B------:R-:W-:Y:S02]  /*2a940*/  USHF.L.U64.HI UR6, UR6, 0x2, UR8 ;  /* 0x0000000206067899 */ /* 0x000fe40008010208 */
[----:B------:R-:W-:Y:S01]  /*2a950*/  USHF.L.U64.HI UR7, UR7, 0x2, UR9 ;  /* 0x0000000207077899 */ /* 0x000fe20008010209 */
[----:B---3--:R-:W-:-:S11]  /*2a960*/  UMOV UR55, 0xffffffff ;  /* 0xffffffff00377882 */ /* 0x008fd60000000000 */
.L_x_1:
[----:B------:R-:W-:Y:S01]  /*2a970*/  STL.64 [R1+0x1658], R250 ;  /* 0x001658fa01007387 */ /* 0x000fe20000100a00 */
[----:B------:R-:W-:Y:S01]  /*2a980*/  UIADD3 UR55, UR55, 0x1, URZ ;  /* 0x0000000137377890 */ /* 0x000fe2000fffe03f */
[----:B------:R-:W-:-:S04]  /*2a990*/  DEPBAR.LE SB0, 0x2 ;  /* 0x000080800000791a */ /* 0x000fc80000000000 */
[----:B------:R-:W-:Y:S01]  /*2a9a0*/  STL.64 [R1+0x1650], R248 ;  /* 0x001650f801007387 */ /* 0x000fe20000100a00 */
[----:B------:R-:W-:Y:S01]  /*2a9b0*/  UMOV UR51, 0x40000040 ;  /* 0x4000004000337882 */ /* 0x000fe20000000000 */
[----:B------:R-:W-:Y:S01]  /*2a9c0*/  UMOV UR49, 0x40000040 ;  /* 0x4000004000317882 */ /* 0x000fe20000000000 */
[----:B------:R-:W1:Y:S01]  /*2a9d0*/  LDC R0, c[0x0][0x230] ;  /* 0x00008c00ff007b82 */ /* 0x000e620000000800 */
        /* <DEDUP_REMOVED lines=48> */
[----:B-----5:R-:W-:Y:S04]  /*2ace0*/  STL.64 [R1+0x14c8], R150 ;  /* 0x0014c89601007387 */ /* 0x020fe80000100a00 */
        /* <DEDUP_REMOVED lines=13> */
[----:B--2---:R-:W2:Y:S04]  /*2adc0*/  LDL.LU.64 R124, [R1] ;  /* 0x00000000017c7983 */ /* 0x004ea80000300a00 */
        /* <DEDUP_REMOVED lines=62> */
[----:B------:R-:W2:Y:S01]  /*2b1b0*/  LDL.LU.64 R250, [R1+0x1f8] ;  /* 0x0001f80001fa7983 */ /* 0x000ea20000300a00 */
[----:B------:R-:W-:Y:S01]  /*2b1c0*/  UISETP.GT.AND UP0, UPT, UR55, 0x2, UPT ;  /* 0x000000023700788c */ /* 0x000fe2000bf04270 */
[----:B------:R-:W-:Y:S03]  /*2b1d0*/  BAR.SYNC.DEFER_BLOCKING 0x0 ;  /* 0x0000000000007b1d */ /* 0x000fe60000010000 */
[----:B------:R-:W-:-:S04]  /*2b1e0*/  USEL UR55, UR55, URZ, !UP0 ;  /* 0x0000003f37377287 */ /* 0x000fc8000c000000 */
[----:B------:R-:W-:Y:S02]  /*2b1f0*/  ULEA UR8, UR55, UR54, 0x10 ;  /* 0x0000003637087291 */ /* 0x000fe4000f8e803f */
[----:B------:R-:W-:Y:S01]  /*2b200*/  ULEA UR9, UR55, UR54, 0x11 ;  /* 0x0000003637097291 */ /* 0x000fe2000f8e883f */
[----:B-----5:R-:W-:Y:S01]  /*2b210*/  STL [R1+0x1440], R3 ;  /* 0x0014400301007387 */ /* 0x020fe20000100800 */
[----:B------:R-:W-:Y:S02]  /*2b220*/  UIADD3 UR8, UR8, 0x60000, URZ ;  /* 0x0006000008087890 */ /* 0x000fe4000fffe03f */
[----:B------:R-:W-:Y:S02]  /*2b230*/  USHF.R.U32.HI UR9, URZ, 0x4, UR9 ;  /* 0x000000043f097899 */ /* 0x000fe40008011609 */
[----:B------:R-:W-:Y:S02]  /*2b240*/  USHF.R.U32.HI UR8, URZ, 0x4, UR8 ;  /* 0x000000043f087899 */ /* 0x000fe40008011608 */
[----:B------:R-:W-:-:S02]  /*2b250*/  USGXT.U32 UR50, UR9, 0xe ;  /* 0x0000000e0932789a */ /* 0x000fc40008000000 */
[----:B------:R-:W-:Y:S02]  /*2b260*/  USGXT.U32 UR48, UR8, 0xe ;  /* 0x0000000e0830789a */ /* 0x000fe40008000000 */
[----:B------:R-:W-:Y:S02]  /*2b270*/  UIADD3 UR46, UP1, UR50, 0x2, URZ ;  /* 0x00000002322e7890 */ /* 0x000fe4000ff3e03f */
[----:B------:R-:W-:Y:S01]  /*2b280*/  UIADD3 UR44, UP0, UR48, 0x2, URZ ;  /* 0x00000002302c7890 */ /* 0x000fe2000ff1e03f */
[----:B------:R-:W-:Y:S01]  /*2b290*/  UMOV UR8, URZ ;  /* 0x0000003f00087c82 */ /* 0x000fe20008000000 */
[----:B------:R-:W-:Y:S02]  /*2b2a0*/  UMOV UR9, URZ ;  /* 0x0000003f00097c82 */ /* 0x000fe40008000000 */
[----:B------:R-:W-:Y:S02]  /*2b2b0*/  UIADD3.X UR45, UR8, 0x40000040, URZ, UP0, !UPT ;  /* 0x40000040082d7890 */ /* 0x000fe400087fe43f */
[----:B------:R-:W-:-:S02]  /*2b2c0*/  UIADD3.X UR47, UR9, 0x40000040, URZ, UP1, !UPT ;  /* 0x40000040092f7890 */ /* 0x000fc40008ffe43f */
[----:B------:R-:W-:Y:S02]  /*2b2d0*/  UIADD3.64 UR40, UR44, 0x2, URZ ;  /* 0x000000022c287897 */ /* 0x000fe4000fffe03f */
[----:B------:R-:W-:Y:S02]  /*2b2e0*/  UIADD3.64 UR42, UR46, 0x2, URZ ;  /* 0x000000022e2a7897 */ /* 0x000fe4000fffe03f */
[----:B------:R-:W-:Y:S02]  /*2b2f0*/  UIADD3.64 UR38, UR46, 0x4, URZ ;  /* 0x000000042e267897 */ /* 0x000fe4000fffe03f */
[----:B------:R-:W-:Y:S02]  /*2b300*/  UIADD3.64 UR36, UR44, 0x4, URZ ;  /* 0x000000042c247897 */ /* 0x000fe4000fffe03f */
[----:B------:R-:W-:Y:S02]  /*2b310*/  UIADD3.64 UR58, UR46, 0x7fe, URZ ;  /* 0x000007fe2e3a7897 */ /* 0x000fe4000fffe03f */
[----:B------:R-:W-:-:S02]  /*2b320*/  UIADD3.64 UR56, UR44, 0x3fe, URZ ;  /* 0x000003fe2c387897 */ /* 0x000fc4000fffe03f */
[----:B------:R-:W-:Y:S02]  /*2b330*/  UIADD3.64 UR14, UR46, 0x800, URZ ;  /* 0x000008002e0e7897 */ /* 0x000fe4000fffe03f */
[----:B------:R-:W-:Y:S02]  /*2b340*/  UIADD3.64 UR12, UR44, 0x400, URZ ;  /* 0x000004002c0c7897 */ /* 0x000fe4000fffe03f */
[----:B------:R-:W-:Y:S02]  /*2b350*/  UIADD3.64 UR18, UR46, 0xffe, URZ ;  /* 0x00000ffe2e127897 */ /* 0x000fe4000fffe03f */
[----:B------:R-:W-:Y:S01]  /*2b360*/  UIADD3.64 UR16, UR44, 0x7fe, URZ ;  /* 0x000007fe2c107897 */ /* 0x000fe2000fffe03f */
[----:B------:R-:W-:Y:S01]  /*2b370*/  UMOV UR8, UR14 ;  /* 0x0000000e00087c82 */ /* 0x000fe20008000000 */
[----:B------:R-:W-:Y:S01]  /*2b380*/  UMOV UR9, UR15 ;  /* 0x0000000f00097c82 */ /* 0x000fe20008000000 */
[----:B------:R-:W-:Y:S02]  /*2b390*/  UIADD3.64 UR34, UR46, 0x1000, URZ ;  /* 0x000010002e227897 */ /* 0x000fe4000fffe03f */
[----:B------:R-:W-:-:S02]  /*2b3a0*/  UIADD3.64 UR32, UR44, 0x800, URZ ;  /* 0x000008002c207897 */ /* 0x000fc4000fffe03f */
[----:B------:R-:W-:Y:S02]  /*2b3b0*/  UIADD3.64 UR30, UR46, 0x1002, URZ ;  /* 0x000010022e1e7897 */ /* 0x000fe4000fffe03f */
[----:B------:R-:W-:Y:S02]  /*2b3c0*/  UIADD3.64 UR28, UR44, 0x802, URZ ;  /* 0x000008022c1c7897 */ /* 0x000fe4000fffe03f */
[----:B------:R-:W-:Y:S02]  /*2b3d0*/  UIADD3.64 UR26, UR46, 0x1004, URZ ;  /* 0x000010042e1a7897 */ /* 0x000fe4000fffe03f */
[----:B------:R-:W-:Y:S02]  /*2b3e0*/  UIADD3.64 UR24, UR44, 0x804, URZ ;  /* 0x000008042c187897 */ /* 0x000fe4000fffe03f */
[----:B------:R-:W-:Y:S02]  /*2b3f0*/  UIADD3.64 UR22, UR46, 0x17fe, URZ ;  /* 0x000017fe2e167897 */ /* 0x000fe4000fffe03f */
[----:B------:R-:W-:Y:S01]  /*2b400*/  UIADD3.64 UR20, UR44, 0xbfe, URZ ;  /* 0x00000bfe2c147897 */ /* 0x000fe2000fffe03f */
[----:B--2---:R-:W-:-:S06]  /*2b410*/  WARPGROUP.ARRIVE ;  /* 0x00000000000079c5 */ /* 0x004fcc0000000000 */
[----:B------:R-:W-:Y:S03]  /*2b420*/  HGMMA.64x256x8.F32.TF32 R124, gdesc[UR48], R124, gsb0 ;  /* 0x07e00000307c79f0 */ /* 0x000fe6000800287c */
[----:B------:R-:W-:Y:S02]  /*2b430*/  WARPGROUP.DEPBAR.LE gsb0, 0x0 ;  /* 0x00008000000079c5 */ /* 0x000fe40000010000 */
[----:B------:R-:W-:-:S15]  /*2b440*/  WARPGROUP.ARRIVE ;  /* 0x00000000000079c5 */ /* 0x000fde0000000000 */
[----:B------:R-:W-:-:S08]  /*2b450*/  NOP ;  /* 0x0000000000007918 */ /* 0x000fd00000000000 */
        /* <DEDUP_REMOVED lines=16> */
[----:B------:R-:W-:Y:S01]  /*2b560*/  HGMMA.64x256x8.F32.TF32 R124, gdesc[UR12], R124, gsb0 ;  /* 0x07e000000c7c79f0 */ /* 0x000fe2000800287c */
[----:B------:R-:W-:Y:S02]  /*2b570*/  UIADD3.64 UR14, UR46, 0x802, URZ ;  /* 0x000008022e0e7897 */ /* 0x000fe4000fffe03f */
[----:B------:R-:W-:-:S05]  /*2b580*/  UIADD3.64 UR12, UR44, 0x402, URZ ;  /* 0x000004022c0c7897 */ /* 0x000fca000fffe03f */
[----:B------:R-:W-:Y:S01]  /*2b590*/  UMOV UR10, UR14 ;  /* 0x0000000e000a7c82 */ /* 0x000fe20008000000 */
[----:B------:R-:W-:Y:S01]  /*2b5a0*/  UMOV UR11, UR15 ;  /* 0x0000000f000b7c82 */ /* 0x000fe20008000000 */
[----:B------:R-:W-:Y:S02]  /*2b5b0*/  WARPGROUP.DEPBAR.LE gsb0, 0x0 ;  /* 0x00008000000079c5 */ /* 0x000fe40000010000 */
[----:B------:R-:W-:-:S15]  /*2b5c0*/  WARPGROUP.ARRIVE ;  /* 0x00000000000079c5 */ /* 0x000fde0000000000 */
[----:B------:R-:W-:-:S01]  /*2b5d0*/  NOP ;  /* 0x0000000000007918 */ /* 0x000fc20000000000 */
[----:B------:R-:W-:Y:S01]  /*2b5e0*/  HGMMA.64x256x8.F32.TF32 R124, gdesc[UR12], R124, gsb0 ;  /* 0x07e000000c7c79f0 */ /* 0x000fe2000800287c */
[----:B------:R-:W-:Y:S02]  /*2b5f0*/  UIADD3.64 UR14, UR46, 0x804, URZ ;  /* 0x000008042e0e7897 */ /* 0x000fe4000fffe03f */
[----:B------:R-:W-:Y:S01]  /*2b600*/  UIADD3.64 UR12, UR44, 0x404, URZ ;  /* 0x000004042c0c7897 */ /* 0x000fe2000fffe03f */
[----:B------:R-:W-:Y:S02]  /*2b610*/  WARPGROUP.DEPBAR.LE gsb0, 0x0 ;  /* 0x00008000000079c5 */ /* 0x000fe40000010000 */
[----:B------:R-:W-:-:S15]  /*2b620*/  WARPGROUP.ARRIVE ;  /* 0x00000000000079c5 */ /* 0x000fde0000000000 */
[----:B------:R-:W-:-:S07]  /*2b630*/  NOP ;  /* 0x0000000000007918 */ /* 0x000fce0000000000 */
[----:B------:R-:W-:Y:S01]  /*2b640*/  HGMMA.64x256x8.F32.TF32 R124, gdesc[UR12], R124, gsb0 ;  /* 0x07e000000c7c79f0 */ /* 0x000fe2000800287c */
[----:B------:R-:W-:Y:S01]  /*2b650*/  UMOV UR12, UR14 ;  /* 0x0000000e000c7c82 */ /* 0x000fe20008000000 */
[----:B------:R-:W-:Y:S01]  /*2b660*/  UMOV UR13, UR15 ;  /* 0x0000000f000d7c82 */ /* 0x000fe20008000000 */
[----:B------:R-:W-:Y:S01]  /*2b670*/  UMOV UR14, UR18 ;  /* 0x00000012000e7c82 */ /* 0x000fe20008000000 */
[----:B------:R-:W-:Y:S01]  /*2b680*/  UMOV UR15, UR19 ;  /* 0x00000013000f7c82 */ /* 0x000fe20008000000 */
[----:B------:R-:W-:Y:S02]  /*2b690*/  WARPGROUP.DEPBAR.LE gsb0, 0x0 ;  /* 0x00008000000079c5 */ /* 0x000fe40000010000 */
[----:B------:R-:W-:-:S15]  /*2b6a0*/  WARPGROUP.ARRIVE ;  /* 0x00000000000079c5 */ /* 0x000fde0000000000 */
[----:B------:R-:W-:-:S06]  /*2b6b0*/  NOP ;  /* 0x0000000000007918 */ /* 0x000fcc0000000000 */
        /* <DEDUP_REMOVED lines=44> */
[----:B------:R-:W-:Y:S04]  /*2b980*/  STL.64 [R1], R124 ;  /* 0x0000007c01007387 */ /* 0x000fe80000100a00 */
        /* <DEDUP_REMOVED lines=63> */
[----:B--2---:R-:W2:Y:S04]  /*2bd80*/  LDL.LU.64 R250, [R1+0x1658] ;  /* 0x0016580001fa7983 */ /* 0x004ea80000300a00 */
[----:B------:R-:W3:Y:S04]  /*2bd90*/  LDL.LU.64 R248, [R1+0x1650] ;  /* 0x0016500001f87983 */ /* 0x000ee80000300a00 */
[----:B------:R-:W4:Y:S04]  /*2bda0*/  LDL.LU.64 R246, [R1+0x1648] ;  /* 0x0016480001f67983 */ /* 0x000f280000300a00 */
[----:B------:R-:W2:Y:S04]  /*2bdb0*/  LDL.LU.64 R244, [R1+0x1640] ;  /* 0x0016400001f47983 */ /* 0x000ea80000300a00 */
        /* <DEDUP_REMOVED lines=60> */
[----:B------:R-:W-:Y:S01]  /*2c180*/  UIADD3.64 UR48, UR44, 0x1fe, URZ ;  /* 0x000001fe2c307897 */ /* 0x000fe2000fffe03f */
[----:B-1----:R-:W-:Y:S01]  /*2c190*/  VIADD R0, R0, 0x7f ;  /* 0x0000007f00007836 */ /* 0x002fe20000000000 */
[----:B------:R-:W-:-:S02]  /*2c1a0*/  UIADD3.64 UR40, UR44, 0x202, URZ ;  /* 0x000002022c287897 */ /* 0x000fc4000fffe03f */
[----:B------:R-:W-:Y:S01]  /*2c1b0*/  UIADD3 UR60, UR60, 0x1, URZ ;  /* 0x000000013c3c7890 */ /* 0x000fe2000fffe03f */
[----:B------:R-:W-:Y:S01]  /*2c1c0*/  IADD3 R10, P3, R10, UR4, RZ ;  /* 0x000000040a0a7c10 */ /* 0x000fe2000ff7e0ff */
[----:B------:R-:W-:Y:S01]  /*2c1d0*/  UIADD3.64 UR36, UR44, 0x204, URZ ;  /* 0x000002042c247897 */ /* 0x000fe2000fffe03f */
[----:B------:R-:W-:Y:S01]  /*2c1e0*/  SHF.R.S32.HI R2, RZ, 0x1f, R0 ;  /* 0x0000001fff027819 */ /* 0x000fe20000011400 */
[----:B------:R-:W-:Y:S01]  /*2c1f0*/  UIADD3.64 UR56, UR44, 0x5fe, URZ ;  /* 0x000005fe2c387897 */ /* 0x000fe2000fffe03f */
[----:B------:R-:W-:Y:S01]  /*2c200*/  IADD3 R12, P4, R12, UR4, RZ ;  /* 0x000000040c0c7c10 */ /* 0x000fe2000ff9e0ff */
[----:B------:R-:W-:Y:S01]  /*2c210*/  UIADD3.64 UR16, UR44, 0xe00, URZ ;  /* 0x00000e002c107897 */ /* 0x000fe2000fffe03f */
[----:B------:R-:W-:Y:S01]  /*2c220*/  LEA.HI R2, R2, R0, RZ, 0x7 ;  /* 0x0000000002027211 */ /* 0x000fe200078f38ff */
[----:B------:R-:W-:Y:S01]  /*2c230*/  UIADD3.64 UR12, UR44, 0xe02, URZ ;  /* 0x00000e022c0c7897 */ /* 0x000fe2000fffe03f */
[----:B------:R-:W1:Y:S01]  /*2c240*/  LDC R0, c[0x0][0x230] ;  /* 0x00008c00ff007b82 */ /* 0x000e620000000800 */
[----:B------:R-:W-:Y:S01]  /*2c250*/  UIADD3.64 UR8, UR44, 0xe04, URZ ;  /* 0x00000e042c087897 */ /* 0x000fe2000fffe03f */
[----:B------:R-:W-:Y:S01]  /*2c260*/  SHF.R.S32.HI R2, RZ, 0x7, R2 ;  /* 0x00000007ff027819 */ /* 0x000fe20000011402 */
[----:B------:R-:W3:Y:S04]  /*2c270*/  LDL.LU R3, [R1+0x24c] ;  /* 0x00024c0001037983 */ /* 0x000ee80000300800 */
[----:B------:R-:W-:-:S05]  /*2c280*/  VIADD R2, R2, 0xfffffffe ;  /* 0xfffffffe02027836 */ /* 0x000fca0000000000 */
[----:B------:R-:W-:Y:S01]  /*2c290*/  ISETP.GE.AND P0, PT, R8, R2, PT ;  /* 0x000000020800720c */ /* 0x000fe20003f06270 */
[----:B-1----:R-:W-:-:S04]  /*2c2a0*/  VIADD R0, R0, 0xffffff00 ;  /* 0xffffff0000007836 */ /* 0x002fc80000000000 */
[----:B------:R-:W-:-:S05]  /*2c2b0*/  IMAD R0, R8, -0x80, R0 ;  /* 0xffffff8008007824 */ /* 0x000fca00078e0200 */
[----:B------:R-:W-:Y:S01]  /*2c2c0*/  ISETP.GT.AND P1, PT, R0, RZ, PT ;  /* 0x000000ff0000720c */ /* 0x000fe20003f24270 */
[----:B----4-:R-:W-:-:S06]  /*2c2d0*/  WARPGROUP.ARRIVE ;  /* 0x00000000000079c5 */ /* 0x010fcc0000000000 */
[----:B------:R-:W-:Y:S01]  /*2c2e0*/  HGMMA.64x256x8.F32.TF32 R24, gdesc[UR48], R24, gsb0 ;  /* 0x07e00000301879f0 */ /* 0x000fe20008002818 */
[----:B------:R-:W-:Y:S01]  /*2c2f0*/  UIADD3.64 UR48, UR44, 0x200, URZ ;  /* 0x000002002c307897 */ /* 0x000fe2000fffe03f */
[----:B------:R-:W-:Y:S01]  /*2c300*/  UMOV UR50, UR46 ;  /* 0x0000002e00327c82 */ /* 0x000fe20008000000 */
[----:B------:R-:W-:Y:S01]  /*2c310*/  UMOV UR51, UR47 ;  /* 0x0000002f00337c82 */ /* 0x000fe20008000000 */
        /* <DEDUP_REMOVED lines=12> */
[----:B------:R-:W-:Y:S01]  /*2c3e0*/  UIADD3.64 UR36, UR44, 0x600, URZ ;  /* 0x000006002c247897 */ /* 0x000fe2000fffe03f */
[----:B------:R-:W-:Y:S01]  /*2c3f0*/  UMOV UR38, UR20 ;  /* 0x0000001400267c82 */ /* 0x000fe20008000000 */
[----:B------:R-:W-:Y:S01]  /*2c400*/  UMOV UR39, UR21 ;  /* 0x0000001500277c82 */ /* 0x000fe20008000000 */
[----:B------:R-:W-:Y:S01]  /*2c410*/  UIADD3.64 UR20, UR44, 0xdfe, URZ ;  /* 0x00000dfe2c147897 */ /* 0x000fe2000fffe03f */
[----:B------:R-:W-:Y:S02]  /*2c420*/  WARPGROUP.DEPBAR.LE gsb0, 0x0 ;  /* 0x00008000000079c5 */ /* 0x000fe40000010000 */
[----:B------:R-:W-:-:S15]  /*2c430*/  WARPGROUP.ARRIVE ;  /* 0x00000000000079c5 */ /* 0x000fde0000000000 */
[----:B------:R-:W-:-:S06]  /*2c440*/  NOP ;  /* 0x0000000000007918 */ /* 0x000fcc0000000000 */
        /* <DEDUP_REMOVED lines=53> */
[----:B------:R-:W-:Y:S01]  /*2c7a0*/  SEL R2, RZ, 0x4, !P1 ;  /* 0x00000004ff027807 */ /* 0x000fe20004800000 */
[----:B------:R-:W-:Y:S01]  /*2c7b0*/  UISETP.GT.AND UP0, UPT, UR60, 0x2, UPT ;  /* 0x000000023c00788c */ /* 0x000fe2000bf04270 */
[----:B------:R-:W-:Y:S02]  /*2c7c0*/  ISETP.GT.AND P1, PT, R0, 0x1, PT ;  /* 0x000000010000780c */ /* 0x000fe40003f24270 */
[----:B------:R-:W-:Y:S01]  /*2c7d0*/  SEL R2, R2, RZ, !P0 ;  /* 0x000000ff02027207 */ /* 0x000fe20004000000 */
[----:B------:R-:W-:-:S03]  /*2c7e0*/  USEL UR60, UR60, URZ, !UP0 ;  /* 0x0000003f3c3c7287 */ /* 0x000fc6000c000000 */
[----:B------:R-:W-:Y:S02]  /*2c7f0*/  ISETP.NE.U32.AND P2, PT, R2, RZ, PT ;  /* 0x000000ff0200720c */ /* 0x000fe40003f45070 */
[----:B------:R-:W-:Y:S01]  /*2c800*/  SEL R2, RZ, 0x4, !P1 ;  /* 0x00000004ff027807 */ /* 0x000fe20004800000 */
[----:B------:R-:W-:Y:S01]  /*2c810*/  ULEA UR12, UR60, UR54, 0x10 ;  /* 0x000000363c0c7291 */ /* 0x000fe2000f8e803f */
[----:B------:R-:W-:Y:S02]  /*2c820*/  IADD3.X R9, R9, UR6, RZ, P3, !PT ;  /* 0x0000000609097c10 */ /* 0x000fe40009ffe4ff */
[----:B------:R-:W-:Y:S01]  /*2c830*/  SEL R2, R2, RZ, !P0 ;  /* 0x000000ff02027207 */ /* 0x000fe20004000000 */
[----:B------:R-:W-:-:S03]  /*2c840*/  IMAD.MOV.U32 R4, RZ, RZ, R10 ;  /* 0x000000ffff047224 */ /* 0x000fc600078e000a */
[----:B------:R-:W-:Y:S01]  /*2c850*/  ISETP.NE.U32.AND P1, PT, R2, RZ, PT ;  /* 0x000000ff0200720c */ /* 0x000fe20003f25070 */
[----:B------:R-:W-:Y:S01]  /*2c860*/  VIADD R2, R6, UR12 ;  /* 0x0000000c06027c36 */ /* 0x000fe20008000000 */
[----:B------:R-:W-:Y:S01]  /*2c870*/  IADD3.X R11, R11, UR6, RZ, P4, !PT ;  /* 0x000000060b0b7c10 */ /* 0x000fe2000a7fe4ff */
[----:B------:R-:W-:Y:S01]  /*2c880*/  IMAD.MOV.U32 R5, RZ, RZ, R9 ;  /* 0x000000ffff057224 */ /* 0x000fe200078e0009 */
[----:B------:R-:W-:Y:S02]  /*2c890*/  IADD3 R14, P3, R14, UR4, RZ ;  /* 0x000000040e0e7c10 */ /* 0x000fe4000ff7e0ff */
[----:B------:R-:W-:Y:S02]  /*2c8a0*/  IADD3 R16, P4, R16, UR4, RZ ;  /* 0x0000000410107c10 */ /* 0x000fe4000ff9e0ff */
[----:B------:R-:W-:Y:S01]  /*2c8b0*/  IADD3.X R13, R13, UR6, RZ, P3, !PT ;  /* 0x000000060d0d7c10 */ /* 0x000fe20009ffe4ff */
[----:B------:R-:W-:Y:S02]  /*2c8c0*/  WARPGROUP.DEPBAR.LE gsb0, 0x0 ;  /* 0x00008000000079c5 */ /* 0x000fe40000010000 */
[----:B------:R-:W-:-:S06]  /*2c8d0*/  WARPGROUP.ARRIVE ;  /* 0x00000000000079c5 */ /* 0x000fcc0000000000 */
[----:B------:R-:W-:Y:S01]  /*2c8e0*/  HGMMA.64x256x8.F32.TF32 R24, gdesc[UR8], R24, gsb0 ;  /* 0x07e00000081879f0 */ /* 0x000fe20008002818 */
[----:B------:R-:W-:Y:S02]  /*2c8f0*/  IADD3.X R15, R15, UR6, RZ, P4, !PT ;  /* 0x000000060f0f7c10 */ /* 0x000fe4000a7fe4ff */
[----:B--2---:R-:W-:Y:S02]  /*2c900*/  IADD3 R202, P3, R202, UR4, RZ ;  /* 0x00000004caca7c10 */ /* 0x004fe4000ff7e0ff */
[----:B------:R-:W-:Y:S02]  /*2c910*/  IADD3 R204, P4, R204, UR4, RZ ;  /* 0x00000004cccc7c10 */ /* 0x000fe4000ff9e0ff */
[----:B---3--:R-:W-:Y:S02]  /*2c920*/  IADD3.X R201, R201, UR6, RZ, P3, !PT ;  /* 0x00000006c9c97c10 */ /* 0x008fe40009ffe4ff */
[----:B------:R-:W-:Y:S02]  /*2c930*/  IADD3.X R203, R203, UR6, RZ, P4, !PT ;  /* 0x00000006cbcb7c10 */ /* 0x000fe4000a7fe4ff */
[----:B------:R-:W-:Y:S01]  /*2c940*/  IADD3 R206, P3, R206, UR4, RZ ;  /* 0x00000004cece7c10 */ /* 0x000fe2000ff7e0ff */
[----:B------:R1:W-:Y:S01]  /*2c950*/  STL [R1+0x1448], R8 ;  /* 0x0014480801007387 */ /* 0x0003e20000100800 */
[----:B------:R-:W-:-:S02]  /*2c960*/  IADD3 R208, P4, R208, UR4, RZ ;  /* 0x00000004d0d07c10 */ /* 0x000fc4000ff9e0ff */
[----:B------:R-:W-:Y:S02]  /*2c970*/  IADD3.X R205, R205, UR6, RZ, P3, !PT ;  /* 0x00000006cdcd7c10 */ /* 0x000fe40009ffe4ff */
[----:B------:R-:W-:Y:S01]  /*2c980*/  IADD3.X R207, R207, UR6, RZ, P4, !PT ;  /* 0x00000006cfcf7c10 */ /* 0x000fe2000a7fe4ff */
[----:B-1----:R-:W2:Y:S01]  /*2c990*/  LDL.LU R8, [R1+0x248] ;  /* 0x0002480001087983 */ /* 0x002ea20000300800 */
[----:B------:R-:W-:Y:S02]  /*2c9a0*/  WARPGROUP.DEPBAR.LE gsb0, 0x0 ;  /* 0x00008000000079c5 */ /* 0x000fe40000010000 */
[----:B------:R-:W-:Y:S06]  /*2c9b0*/  BAR.SYNC.DEFER_BLOCKING 0x0 ;  /* 0x0000000000007b1d */ /* 0x000fec0000010000 */
[----:B------:R-:W-:Y:S01]  /*2c9c0*/  @!PT LDS RZ, [RZ] ;  /* 0x00000000fffff984 */ /* 0x000fe20000000800 */
[----:B------:R-:W-:Y:S01]  /*2c9d0*/  @!PT LDS RZ, [RZ] ;  /* 0x00000000fffff984 */ /* 0x000fe20000000800 */
[----:B------:R-:W-:Y:S01]  /*2c9e0*/  @!PT LDS RZ, [RZ] ;  /* 0x00000000fffff984 */ /* 0x000fe20000000800 */
[----:B------:R1:W-:Y:S02]  /*2c9f0*/  LDGSTS.E [R2+0x60000], desc[UR52][R4.64], P2 ;  /* 0x6000000004027fae */ /* 0x0003e40009121874 */
[----:B-1----:R-:W-:-:S02]  /*2ca00*/  IMAD.MOV.U32 R4, RZ, RZ, R12 ;  /* 0x000000ffff047224 */ /* 0x002fc400078e000c */
[----:B------:R-:W-:-:S05]  /*2ca10*/  IMAD.MOV.U32 R5, RZ, RZ, R11 ;  /* 0x000000ffff057224 */ /* 0x000fca00078e000b */
[----:B------:R1:W-:Y:S01]  /*2ca20*/  LDGSTS.E [R2+0x60004], desc[UR52][R4.64], P1 ;  /* 0x6000400004027fae */ /* 0x0003e20008921874 */
[----:B------:R-:W-:-:S04]  /*2ca30*/  ISETP.GT.AND P1, PT, R0, 0x2, PT ;  /* 0x000000020000780c */ /* 0x000fc80003f24270 */
[----:B-1----:R-:W-:Y:S02]  /*2ca40*/  SEL R4, RZ, 0x4, !P1 ;  /* 0x00000004ff047807 */ /* 0x002fe40004800000 */
[----:B------:R-:W-:Y:S02]  /*2ca50*/  ISETP.GT.AND P1, PT, R0, 0x3, PT ;  /* 0x000000030000780c */ /* 0x000fe40003f24270 */
[----:B------:R-:W-:-:S04]  /*2ca60*/  SEL R4, R4, RZ, !P0 ;  /* 0x000000ff04047207 */ /* 0x000fc80004000000 */
[----:B------:R-:W-:Y:S02]  /*2ca70*/  ISETP.NE.U32.AND P2, PT, R4, RZ, PT ;  /* 0x000000ff0400720c */ /* 0x000fe40003f45070 */
[----:B------:R-:W-:-:S04]  /*2ca80*/  SEL R4, RZ, 0x4, !P1 ;  /* 0x00000004ff047807 */ /* 0x000fc80004800000 */
[----:B------:R-:W-:Y:S01]  /*2ca90*/  SEL R4, R4, RZ, !P0 ;  /* 0x000000ff04047207 */ /* 0x000fe20004000000 */
[----:B------:R-:W-:-:S03]  /*2caa0*/  IMAD.MOV.U32 R5, RZ, RZ, R13 ;  /* 0x000000ffff057224 */ /* 0x000fc600078e000d */
[----:B------:R-:W-:Y:S01]  /*2cab0*/  ISETP.NE.U32.AND P1, PT, R4, RZ, PT ;  /* 0x000000ff0400720c */ /* 0x000fe20003f25070 */
[----:B------:R-:W-:-:S05]  /*2cac0*/  IMAD.MOV.U32 R4, RZ, RZ, R14 ;  /* 0x000000ffff047224 */ /* 0x000fca00078e000e */
[----:B------:R1:W-:Y:S02]  /*2cad0*/  LDGSTS.E [R2+0x60008], desc[UR52][R4.64], P2 ;  /* 0x6000800004027fae */ /* 0x0003e40009121874 */
[----:B-1----:R-:W-:Y:S02]  /*2cae0*/  IMAD.MOV.U32 R4, RZ, RZ, R16 ;  /* 0x000000ffff047224 */ /* 0x002fe400078e0010 */
        /* <DEDUP_REMOVED lines=23> */
[----:B------:R1:W-:Y:S01]  /*2cc60*/  STL [R1+0x1458], R147 ;  /* 0x0014589301007387 */ /* 0x0003e20000100800 */
[----:B------:R-:W-:Y:S02]  /*2cc70*/  IMAD.MOV.U32 R5, RZ, RZ, R205 ;  /* 0x000000ffff057224 */ /* 0x000fe400078e00cd */
[----:B------:R-:W-:Y:S01]  /*2cc80*/  ISETP.NE.U32.AND P1, PT, R4, RZ, PT ;  /* 0x000000ff0400720c */ /* 0x000fe20003f25070 */
[----:B------:R-:W-:-:S05]  /*2cc90*/  IMAD.MOV.U32 R4, RZ, RZ, R206 ;  /* 0x000000ffff047224 */ /* 0x000fca00078e00ce */
[----:B------:R3:W-:Y:S04]  /*2cca0*/  LDGSTS.E [R2+0x64008], desc[UR52][R4.64], P2 ;  /* 0x6400800004027fae */ /* 0x0007e80009121874 */
[----:B-1----:R-:W4:Y:S04]  /*2ccb0*/  LDL.LU R147, [R1+0x244] ;  /* 0x0002440001937983 */ /* 0x002f280000300800 */
[----:B------:R1:W-:Y:S01]  /*2ccc0*/  STL [R1+0x1454], R148 ;  /* 0x0014549401007387 */ /* 0x0003e20000100800 */
[----:B---3--:R-:W-:-:S03]  /*2ccd0*/  IMAD.MOV.U32 R4, RZ, RZ, R208 ;  /* 0x000000ffff047224 */ /* 0x008fc600078e00d0 */
[----:B-1----:R-:W3:Y:S04]  /*2cce0*/  LDL.LU R148, [R1+0x240] ;  /* 0x0002400001947983 */ /* 0x002ee80000300800 */
[----:B------:R1:W-:Y:S01]  /*2ccf0*/  STL [R1+0x1450], R149 ;  /* 0x0014509501007387 */ /* 0x0003e20000100800 */
[----:B------:R-:W-:-:S05]  /*2cd00*/  IMAD.MOV.U32 R5, RZ, RZ, R207 ;  /* 0x000000ffff057224 */ /* 0x000fca00078e00cf */
[----:B------:R1:W-:Y:S04]  /*2cd10*/  LDGSTS.E [R2+0x6400c], desc[UR52][R4.64], P1 ;  /* 0x6400c00004027fae */ /* 0x0003e80008921874 */
[----:B-1----:R-:W2:Y:S04]  /*2cd20*/  LDL.LU R149, [R1+0x23c] ;  /* 0x00023c0001957983 */ /* 0x002ea80000300800 */
[----:B------:R1:W-:Y:S04]  /*2cd30*/  STL [R1+0x144c], R150 ;  /* 0x00144c9601007387 */ /* 0x0003e80000100800 */
[----:B-1----:R-:W4:Y:S04]  /*2cd40*/  LDL.LU R150, [R1+0x238] ;  /* 0x0002380001967983 */ /* 0x002f280000300800 */
[----:B------:R1:W-:Y:S04]  /*2cd50*/  STL [R1+0x1444], R151 ;  /* 0x0014449701007387 */ /* 0x0003e80000100800 */
[----:B-1----:R-:W3:Y:S04]  /*2cd60*/  LDL.LU R151, [R1+0x234] ;  /* 0x0002340001977983 */ /* 0x002ee80000300800 */
[----:B------:R-:W3:Y:S01]  /*2cd70*/  LDL.LU R5, [R1+0x230] ;  /* 0x0002300001057983 */ /* 0x000ee20000300800 */
[----:B------:R-:W-:-:S04]  /*2cd80*/  ISETP.GT.AND P1, PT, R0, 0x40, PT ;  /* 0x000000400000780c */ /* 0x000fc80003f24270 */
[----:B------:R-:W-:Y:S02]  /*2cd90*/  SEL R4, RZ, 0x4, !P1 ;  /* 0x00000004ff047807 */ /* 0x000fe40004800000 */
[----:B------:R-:W-:Y:S02]  /*2cda0*/  ISETP.GT.AND P1, PT, R0, 0x41, PT ;  /* 0x000000410000780c */ /* 0x000fe40003f24270 */
[----:B------:R-:W-:-:S04]  /*2cdb0*/  SEL R4, R4, RZ, !P0 ;  /* 0x000000ff04047207 */ /* 0x000fc80004000000 */
[----:B------:R-:W-:Y:S02]  /*2cdc0*/  ISETP.NE.U32.AND P2, PT, R4, RZ, PT ;  /* 0x000000ff0400720c */ /* 0x000fe40003f45070 */
[----:B------:R-:W-:-:S04]  /*2cdd0*/  SEL R4, RZ, 0x4, !P1 ;  /* 0x00000004ff047807 */ /* 0x000fc80004800000 */
[----:B------:R-:W-:-:S04]  /*2cde0*/  SEL R4, R4, RZ, !P0 ;  /* 0x000000ff04047207 */ /* 0x000fc80004000000 */
[----:B------:R-:W-:Y:S02]  /*2cdf0*/  ISETP.NE.U32.AND P1, PT, R4, RZ, PT ;  /* 0x000000ff0400720c */ /* 0x000fe40003f25070 */
[----:B--2---:R-:W-:-:S04]  /*2ce00*/  IADD3 R149, P4, R149, UR4, RZ ;  /* 0x0000000495957c10 */ /* 0x004fc8000ff9e0ff */
[----:B----4-:R-:W-:Y:S02]  /*2ce10*/  IADD3.X R150, R150, UR6, RZ, P4, !PT ;  /* 0x0000000696967c10 */ /* 0x010fe4000a7fe4ff */
[----:B---3--:R-:W-:-:S04]  /*2ce20*/  IADD3 R151, P3, R151, UR4, RZ ;  /* 0x0000000497977c10 */ /* 0x008fc8000ff7e0ff */
[----:B------:R-:W-:Y:S01]  /*2ce30*/  IADD3.X R5, R5, UR6, RZ, P3, !PT ;  /* 0x0000000605057c10 */ /* 0x000fe20009ffe4ff */
[----:B------:R-:W-:Y:S01]  /*2ce40*/  IMAD.MOV.U32 R4, RZ, RZ, R151 ;  /* 0x000000ffff047224 */ /* 0x000fe200078e0097 */
[----:B------:R-:W-:Y:S04]  /*2ce50*/  STL [R1+0x234], R151 ;  /* 0x0002349701007387 */ /* 0x000fe80000100800 */
[----:B------:R1:W-:Y:S04]  /*2ce60*/  STL [R1+0x230], R5 ;  /* 0x0002300501007387 */ /* 0x0003e80000100800 */
[----:B------:R2:W-:Y:S02]  /*2ce70*/  LDGSTS.E [R2+0x68000], desc[UR52][R4.64], P2 ;  /* 0x6800000004027fae */ /* 0x0005e40009121874 */
[----:B--2---:R-:W-:-:S02]  /*2ce80*/  IMAD.MOV.U32 R4, RZ, RZ, R149 ;  /* 0x000000ffff047224 */ /* 0x004fc400078e0095 */
[----:B-1----:R-:W-:-:S05]  /*2ce90*/  IMAD.MOV.U32 R5, RZ, RZ, R150 ;  /* 0x000000ffff057224 */ /* 0x002fca00078e0096 */
[----:B------:R1:W-:Y:S01]  /*2cea0*/  LDGSTS.E [R2+0x68004], desc[UR52][R4.64], P1 ;  /* 0x6800400004027fae */ /* 0x0003e20008921874 */
[----:B------:R-:W-:-:S04]  /*2ceb0*/  ISETP.GT.AND P1, PT, R0, 0x42, PT ;  /* 0x000000420000780c */ /* 0x000fc80003f24270 */
[----:B-1----:R-:W-:Y:S02]  /*2cec0*/  SEL R4, RZ, 0x4, !P1 ;  /* 0x00000004ff047807 */ /* 0x002fe40004800000 */
[----:B------:R-:W-:Y:S02]  /*2ced0*/  ISETP.GT.AND P1, PT, R0, 0x43, PT ;  /* 0x000000430000780c */ /* 0x000fe40003f24270 */
[----:B------:R-:W-:Y:S02]  /*2cee0*/  SEL R4, R4, RZ, !P0 ;  /* 0x000000ff04047207 */ /* 0x000fe40004000000 */
[----:B------:R-:W-:Y:S02]  /*2cef0*/  IADD3 R147, P3, R147, UR4, RZ ;  /* 0x0000000493937c10 */ /* 0x000fe4000ff7e0ff */
[----:B------:R-:W-:Y:S02]  /*2cf00*/  ISETP.NE.U32.AND P2, PT, R4, RZ, PT ;  /* 0x000000ff0400720c */ /* 0x000fe40003f45070 */
[----:B------:R-:W-:-:S02]  /*2cf10*/  SEL R4, RZ, 0x4, !P1 ;  /* 0x00000004ff047807 */ /* 0x000fc40004800000 */
[----:B------:R-:W-:Y:S02]  /*2cf20*/  IADD3.X R148, R148, UR6, RZ, P3, !PT ;  /* 0x0000000694947c10 */ /* 0x000fe40009ffe4ff */
[----:B------:R-:W-:Y:S02]  /*2cf30*/  SEL R4, R4, RZ, !P0 ;  /* 0x000000ff04047207 */ /* 0x000fe40004000000 */
[----:B------:R-:W-:Y:S01]  /*2cf40*/  IADD3 R3, P4, R3, UR4, RZ ;  /* 0x0000000403037c10 */ /* 0x000fe2000ff9e0ff */
[----:B------:R1:W-:Y:S01]  /*2cf50*/  STL [R1+0x23c], R149 ;  /* 0x00023c9501007387 */ /* 0x0003e20000100800 */
[----:B------:R-:W-:Y:S01]  /*2cf60*/  ISETP.NE.U32.AND P1, PT, R4, RZ, PT ;  /* 0x000000ff0400720c */ /* 0x000fe20003f25070 */
[----:B------:R-:W-:Y:S01]  /*2cf70*/  IMAD.MOV.U32 R4, RZ, RZ, R147 ;  /* 0x000000ffff047224 */ /* 0x000fe200078e0093 */
[----:B------:R-:W-:Y:S01]  /*2cf80*/  IADD3.X R8, R8, UR6, RZ, P4, !PT ;  /* 0x0000000608087c10 */ /* 0x000fe2000a7fe4ff */
[----:B------:R2:W-:Y:S01]  /*2cf90*/  STL [R1+0x238], R150 ;  /* 0x0002389601007387 */ /* 0x0005e20000100800 */
[----:B------:R-:W-:-:S03]  /*2cfa0*/  IMAD.MOV.U32 R5, RZ, RZ, R148 ;  /* 0x000000ffff057224 */ /* 0x000fc600078e0094 */
[----:B------:R-:W-:Y:S04]  /*2cfb0*/  STL [R1+0x244], R147 ;  /* 0x0002449301007387 */ /* 0x000fe80000100800 */
[----:B------:R3:W-:Y:S04]  /*2cfc0*/  STL [R1+0x240], R148 ;  /* 0x0002409401007387 */ /* 0x0007e80000100800 */
[----:B------:R-:W-:Y:S04]  /*2cfd0*/  STL [R1+0x24c], R3 ;  /* 0x00024c0301007387 */ /* 0x000fe80000100800 */
[----:B------:R-:W4:Y:S04]  /*2cfe0*/  LDL.LU R151, [R1+0x334] ;  /* 0x0003340001977983 */ /* 0x000f280000300800 */
[----:B------:R3:W-:Y:S04]  /*2cff0*/  STL [R1+0x248], R8 ;  /* 0x0002480801007387 */ /* 0x0007e80000100800 */
[----:B------:R3:W-:Y:S04]  /*2d000*/  LDGSTS.E [R2+0x68008], desc[UR52][R4.64], P2 ;  /* 0x6800800004027fae */ /* 0x0007e80009121874 */
[----:B-1----:R-:W4:Y:S04]  /*2d010*/  LDL.LU R149, [R1+0x33c] ;  /* 0x00033c0001957983 */ /* 0x002f280000300800 */
[----:B--2---:R-:W2:Y:S01]  /*2d020*/  LDL.LU R150, [R1+0x338] ;  /* 0x0003380001967983 */ /* 0x004ea20000300800 */
[----:B---3--:R-:W-:-:S03]  /*2d030*/  IMAD.MOV.U32 R4, RZ, RZ, R3 ;  /* 0x000000ffff047224 */ /* 0x008fc600078e0003 */
[----:B------:R-:W3:Y:S01]  /*2d040*/  LDL.LU R148, [R1+0x340] ;  /* 0x0003400001947983 */ /* 0x000ee20000300800 */
[----:B------:R-:W-:-:S03]  /*2d050*/  IMAD.MOV.U32 R5, RZ, RZ, R8 ;  /* 0x000000ffff057224 */ /* 0x000fc600078e0008 */
[----:B------:R-:W3:Y:S04]  /*2d060*/  LDL.LU R147, [R1+0x344] ;  /* 0x0003440001937983 */ /* 0x000ee80000300800 */
[----:B------:R-:W3:Y:S04]  /*2d070*/  LDL.LU R8, [R1+0x348] ;  /* 0x0003480001087983 */ /* 0x000ee80000300800 */
[----:B------:R-:W3:Y:S04]  /*2d080*/  LDL.LU R3, [R1+0x34c] ;  /* 0x00034c0001037983 */ /* 0x000ee80000300800 */
[----:B------:R1:W-:Y:S04]  /*2d090*/  LDGSTS.E [R2+0x6800c], desc[UR52][R4.64], P1 ;  /* 0x6800c00004027fae */ /* 0x0003e80008921874 */
[----:B------:R-:W3:Y:S01]  /*2d0a0*/  LDL.LU R5, [R1+0x330] ;  /* 0x0003300001057983 */ /* 0x000ee20000300800 */
[----:B------:R-:W-:-:S04]  /*2d0b0*/  ISETP.GT.AND P1, PT, R0, 0x60, PT ;  /* 0x000000600000780c */ /* 0x000fc80003f24270 */
[----:B-1----:R-:W-:Y:S02]  /*2d0c0*/  SEL R4, RZ, 0x4, !P1 ;  /* 0x00000004ff047807 */ /* 0x002fe40004800000 */
[----:B------:R-:W-:Y:S02]  /*2d0d0*/  ISETP.GT.AND P1, PT, R0, 0x61, PT ;  /* 0x000000610000780c */ /* 0x000fe40003f24270 */
[----:B------:R-:W-:-:S04]  /*2d0e0*/  SEL R4, R4, RZ, !P0 ;  /* 0x000000ff04047207 */ /* 0x000fc80004000000 */
[----:B------:R-:W-:Y:S02]  /*2d0f0*/  ISETP.NE.U32.AND P2, PT, R4, RZ, PT ;  /* 0x000000ff0400720c */ /* 0x000fe40003f45070 */
[----:B------:R-:W-:-:S04]  /*2d100*/  SEL R4, RZ, 0x4, !P1 ;  /* 0x00000004ff047807 */ /* 0x000fc80004800000 */
[----:B------:R-:W-:-:S04]  /*2d110*/  SEL R4, R4, RZ, !P0 ;  /* 0x000000ff04047207 */ /* 0x000fc80004000000 */
[----:B------:R-:W-:Y:S02]  /*2d120*/  ISETP.NE.U32.AND P1, PT, R4, RZ, PT ;  /* 0x000000ff0400720c */ /* 0x000fe40003f25070 */
[----:B----4-:R-:W-:-:S05]  /*2d130*/  IADD3 R151, P3, R151, UR4, RZ ;  /* 0x0000000497977c10 */ /* 0x010fca000ff7e0ff */
[----:B------:R-:W-:Y:S01]  /*2d140*/  IMAD.MOV.U32 R4, RZ, RZ, R151 ;  /* 0x000000ffff047224 */ /* 0x000fe200078e0097 */
[----:B------:R-:W-:Y:S01]  /*2d150*/  IADD3 R149, P4, R149, UR4, RZ ;  /* 0x0000000495957c10 */ /* 0x000fe2000ff9e0ff */
[----:B------:R-:W-:Y:S03]  /*2d160*/  STL [R1+0x334], R151 ;  /* 0x0003349701007387 */ /* 0x000fe60000100800 */
[----:B--2---:R-:W-:Y:S02]  /*2d170*/  IADD3.X R150, R150, UR6, RZ, P4, !PT ;  /* 0x0000000696967c10 */ /* 0x004fe4000a7fe4ff */
[----:B---3--:R-:W-:-:S05]  /*2d180*/  IADD3.X R5, R5, UR6, RZ, P3, !PT ;  /* 0x0000000605057c10 */ /* 0x008fca0009ffe4ff */
[----:B------:R1:W-:Y:S04]  /*2d190*/  STL [R1+0x330], R5 ;  /* 0x0003300501007387 */ /* 0x0003e80000100800 */
[----:B------:R2:W-:Y:S02]  /*2d1a0*/  LDGSTS.E [R2+0x6c000], desc[UR52][R4.64], P2 ;  /* 0x6c00000004027fae */ /* 0x0005e40009121874 */
[----:B--2---:R-:W-:Y:S02]  /*2d1b0*/  IMAD.MOV.U32 R4, RZ, RZ, R149 ;  /* 0x000000ffff047224 */ /* 0x004fe400078e0095 */
        /* <DEDUP_REMOVED lines=11> */
[----:B------:R-:W-:Y:S02]  /*2d270*/  IADD3 R3, P4, R3, UR4, RZ ;  /* 0x0000000403037c10 */ /* 0x000fe4000ff9e0ff */
[----:B------:R-:W-:Y:S01]  /*2d280*/  ISETP.NE.U32.AND P1, PT, R4, RZ, PT ;  /* 0x000000ff0400720c */ /* 0x000fe20003f25070 */
[----:B------:R-:W-:Y:S02]  /*2d290*/  IMAD.MOV.U32 R4, RZ, RZ, R147 ;  /* 0x000000ffff047224 */ /* 0x000fe400078e0093 */
[----:B------:R-:W-:Y:S01]  /*2d2a0*/  IMAD.MOV.U32 R5, RZ, RZ, R148 ;  /* 0x000000ffff057224 */ /* 0x000fe200078e0094 */
[----:B------:R-:W-:-:S04]  /*2d2b0*/  IADD3.X R8, R8, UR6, RZ, P4, !PT ;  /* 0x0000000608087c10 */ /* 0x000fc8000a7fe4ff */
[----:B------:R1:W-:Y:S01]  /*2d2c0*/  LDGSTS.E [R2+0x6c008], desc[UR52][R4.64], P2 ;  /* 0x6c00800004027fae */ /* 0x0003e20009121874 */
[----:B------:R-:W-:Y:S01]  /*2d2d0*/  ISETP.GT.AND P2, PT, R0, 0x5, PT ;  /* 0x000000050000780c */ /* 0x000fe20003f44270 */
[----:B-1----:R-:W-:Y:S01]  /*2d2e0*/  IMAD.MOV.U32 R4, RZ, RZ, R3 ;  /* 0x000000ffff047224 */ /* 0x002fe200078e0003 */
[----:B------:R-:W-:-:S05]  /*2d2f0*/  MOV R5, R8 ;  /* 0x0000000800057202 */ /* 0x000fca0000000f00 */
[----:B------:R1:W-:Y:S01]  /*2d300*/  LDGSTS.E [R2+0x6c00c], desc[UR52][R4.64], P1 ;  /* 0x6c00c00004027fae */ /* 0x0003e20008921874 */
[----:B------:R-:W-:Y:S02]  /*2d310*/  ISETP.GT.AND P1, PT, R0, 0x4, PT ;  /* 0x000000040000780c */ /* 0x000fe40003f24270 */
[----:B------:R-:W-:Y:S02]  /*2d320*/  IADD3 R18, P3, R18, UR4, RZ ;  /* 0x0000000412127c10 */ /* 0x000fe4000ff7e0ff */
[----:B-1----:R-:W-:Y:S02]  /*2d330*/  SEL R4, RZ, 0x4, !P1 ;  /* 0x00000004ff047807 */ /* 0x002fe40004800000 */
[----:B------:R-:W-:Y:S02]  /*2d340*/  SEL R2, RZ, 0x4, !P2 ;  /* 0x00000004ff027807 */ /* 0x000fe40005000000 */
[----:B------:R-:W-:Y:S02]  /*2d350*/  SEL R4, R4, RZ, !P0 ;  /* 0x000000ff04047207 */ /* 0x000fe40004000000 */
[----:B------:R-:W-:-:S02]  /*2d360*/  SEL R2, R2, RZ, !P0 ;  /* 0x000000ff02027207 */ /* 0x000fc40004000000 */
[----:B------:R-:W-:Y:S02]  /*2d370*/  ISETP.NE.U32.AND P1, PT, R4, RZ, PT ;  /* 0x000000ff0400720c */ /* 0x000fe40003f25070 */
[----:B------:R-:W-:Y:S02]  /*2d380*/  ISETP.NE.U32.AND P2, PT, R2, RZ, PT ;  /* 0x000000ff0200720c */ /* 0x000fe40003f45070 */
[----:B------:R-:W-:Y:S02]  /*2d390*/  LOP3.LUT R2, R6, 0x10, RZ, 0x3c, !PT ;  /* 0x0000001006027812 */ /* 0x000fe400078e3cff */
[----:B------:R-:W-:Y:S02]  /*2d3a0*/  IADD3.X R17, R17, UR6, RZ, P3, !PT ;  /* 0x0000000611117c10 */ /* 0x000fe40009ffe4ff */
[----:B------:R-:W-:Y:S01]  /*2d3b0*/  IADD3 R20, P4, R20, UR4, RZ ;  /* 0x0000000414147c10 */ /* 0x000fe2000ff9e0ff */
[----:B------:R-:W-:Y:S02]  /*2d3c0*/  VIADD R2, R2, UR12 ;  /* 0x0000000c02027c36 */ /* 0x000fe40008000000 */
[----:B------:R-:W-:Y:S01]  /*2d3d0*/  IMAD.MOV.U32 R4, RZ, RZ, R18 ;  /* 0x000000ffff047224 */ /* 0x000fe200078e0012 */
[----:B------:R-:W-:Y:S01]  /*2d3e0*/  IADD3.X R19, R19, UR6, RZ, P4, !PT ;  /* 0x0000000613137c10 */ /* 0x000fe2000a7fe4ff */
[----:B------:R-:W-:-:S05]  /*2d3f0*/  IMAD.MOV.U32 R5, RZ, RZ, R17 ;  /* 0x000000ffff057224 */ /* 0x000fca00078e0011 */
[----:B------:R1:W-:Y:S01]  /*2d400*/  LDGSTS.E [R2+0x60000], desc[UR52][R4.64], P1 ;  /* 0x6000000004027fae */ /* 0x0003e20008921874 */
[----:B------:R-:W-:Y:S01]  /*2d410*/  ISETP.GT.AND P1, PT, R0, 0x6, PT ;  /* 0x000000060000780c */ /* 0x000fe20003f24270 */
[----:B-1----:R-:W-:Y:S02]  /*2d420*/  IMAD.MOV.U32 R4, RZ, RZ, R20 ;  /* 0x000000ffff047224 */ /* 0x002fe400078e0014 */
[----:B------:R-:W-:-:S05]  /*2d430*/  IMAD.MOV.U32 R5, RZ, RZ, R19 ;  /* 0x000000ffff057224 */ /* 0x000fca00078e0013 */
[----:B------:R1:W-:Y:S01]  /*2d440*/  LDGSTS.E [R2+0x60004], desc[UR52][R4.64], P2 ;  /* 0x6000400004027fae */ /* 0x0003e20009121874 */
[----:B------:R-:W-:Y:S02]  /*2d450*/  IADD3 R22, P3, R22, UR4, RZ ;  /* 0x0000000416167c10 */ /* 0x000fe4000ff7e0ff */
[----:B-1----:R-:W-:Y:S02]  /*2d460*/  SEL R4, RZ, 0x4, !P1 ;  /* 0x00000004ff047807 */ /* 0x002fe40004800000 */
[----:B------:R-:W-:Y:S02]  /*2d470*/  ISETP.GT.AND P1, PT, R0, 0x7, PT ;  /* 0x000000070000780c */ /* 0x000fe40003f24270 */
[----:B------:R-:W-:-:S04]  /*2d480*/  SEL R4, R4, RZ, !P0 ;  /* 0x000000ff04047207 */ /* 0x000fc80004000000 */
[----:B------:R-:W-:Y:S02]  /*2d490*/  ISETP.NE.U32.AND P2, PT, R4, RZ, PT ;  /* 0x000000ff0400720c */ /* 0x000fe40003f45070 */
[----:B------:R-:W-:Y:S02]  /*2d4a0*/  SEL R4, RZ, 0x4, !P1 ;  /* 0x00000004ff047807 */ /* 0x000fe40004800000 */
[----:B------:R-:W-:Y:S02]  /*2d4b0*/  IADD3.X R21, R21, UR6, RZ, P3, !PT ;  /* 0x0000000615157c10 */ /* 0x000fe40009ffe4ff */
[----:B------:R-:W-:Y:S02]  /*2d4c0*/  SEL R4, R4, RZ, !P0 ;  /* 0x000000ff04047207 */ /* 0x000fe40004000000 */
[----:B------:R-:W-:Y:S02]  /*2d4d0*/  IADD3 R152, P4, R152, UR4, RZ ;  /* 0x0000000498987c10 */ /* 0x000fe4000ff9e0ff */
[----:B------:R-:W-:Y:S01]  /*2d4e0*/  ISETP.NE.U32.AND P1, PT, R4, RZ, PT ;  /* 0x000000ff0400720c */ /* 0x000fe20003f25070 */
[----:B------:R-:W-:Y:S01]  /*2d4f0*/  IMAD.MOV.U32 R4, RZ, RZ, R22 ;  /* 0x000000ffff047224 */ /* 0x000fe200078e0016 */
[----:B------:R-:W-:Y:S01]  /*2d500*/  IADD3.X R23, R23, UR6, RZ, P4, !PT ;  /* 0x0000000617177c10 */ /* 0x000fe2000a7fe4ff */
        /* <DEDUP_REMOVED lines=33> */
[----:B------:R-:W-:Y:S01]  /*2d720*/  STL [R1+0x33c], R149 ;  /* 0x00033c9501007387 */ /* 0x000fe20000100800 */
        /* <DEDUP_REMOVED lines=8> */
[----:B------:R3:W-:Y:S04]  /*2d7b0*/  STL [R1+0x348], R8 ;  /* 0x0003480801007387 */ /* 0x0007e80000100800 */
[----:B------:R-:W4:Y:S04]  /*2d7c0*/  LDL.LU R151, [R1+0x254] ;  /* 0x0002540001977983 */ /* 0x000f280000300800 */
[----:B------:R2:W-:Y:S04]  /*2d7d0*/  LDGSTS.E [R2+0x64008], desc[UR52][R4.64], P2 ;  /* 0x6400800004027fae */ /* 0x0005e80009121874 */
[----:B-1----:R-:W4:Y:S04]  /*2d7e0*/  LDL.LU R150, [R1+0x258] ;  /* 0x0002580001967983 */ /* 0x002f280000300800 */
[----:B------:R-:W4:Y:S01]  /*2d7f0*/  LDL.LU R149, [R1+0x25c] ;  /* 0x00025c0001957983 */ /* 0x000f220000300800 */
[----:B--2---:R-:W-:-:S03]  /*2d800*/  IMAD.MOV.U32 R4, RZ, RZ, R216 ;  /* 0x000000ffff047224 */ /* 0x004fc600078e00d8 */
[----:B------:R-:W2:Y:S01]  /*2d810*/  LDL.LU R148, [R1+0x260] ;  /* 0x0002600001947983 */ /* 0x000ea20000300800 */
[----:B------:R-:W-:-:S03]  /*2d820*/  IMAD.MOV.U32 R5, RZ, RZ, R215 ;  /* 0x000000ffff057224 */ /* 0x000fc600078e00d7 */
[----:B------:R-:W2:Y:S04]  /*2d830*/  LDL.LU R147, [R1+0x264] ;  /* 0x0002640001937983 */ /* 0x000ea80000300800 */
[----:B---3--:R-:W3:Y:S04]  /*2d840*/  LDL.LU R8, [R1+0x268] ;  /* 0x0002680001087983 */ /* 0x008ee80000300800 */
[----:B------:R-:W3:Y:S04]  /*2d850*/  LDL.LU R3, [R1+0x26c] ;  /* 0x00026c0001037983 */ /* 0x000ee80000300800 */
[----:B------:R1:W-:Y:S04]  /*2d860*/  LDGSTS.E [R2+0x6400c], desc[UR52][R4.64], P1 ;  /* 0x6400c00004027fae */ /* 0x0003e80008921874 */
[----:B------:R-:W2:Y:S01]  /*2d870*/  LDL.LU R5, [R1+0x250] ;  /* 0x0002500001057983 */ /* 0x000ea20000300800 */
        /* <DEDUP_REMOVED lines=12> */
[----:B------:R-:W-:Y:S02]  /*2d940*/  IADD3.X R150, R150, UR6, RZ, P4, !PT ;  /* 0x0000000696967c10 */ /* 0x000fe4000a7fe4ff */
[----:B--2---:R-:W-:-:S05]  /*2d950*/  IADD3.X R5, R5, UR6, RZ, P3, !PT ;  /* 0x0000000605057c10 */ /* 0x004fca0009ffe4ff */
        /* <DEDUP_REMOVED lines=14> */
[----:B---3--:R-:W-:Y:S01]  /*2da40*/  IADD3 R3, P4, R3, UR4, RZ ;  /* 0x0000000403037c10 */ /* 0x008fe2000ff9e0ff */
        /* <DEDUP_REMOVED lines=229> */
[----:B------:R-:W-:Y:S02]  /*2e8a0*/  MOV R4, R147 ;  /* 0x0000009300047202 */ /* 0x000fe40000000f00 */
[----:B------:R-:W-:-:S03]  /*2e8b0*/  IADD3.X R8, R8, UR6, RZ, P4, !PT ;  /* 0x0000000608087c10 */ /* 0x000fc6000a7fe4ff */
        /* <DEDUP_REMOVED lines=327> */
[----:B----4-:R-:W-:-:S04]  /*2fd30*/  IADD3 R151, P3, R151, UR4, RZ ;  /* 0x0000000497977c10 */ /* 0x010fc8000ff7e0ff */
[----:B------:R-:W-:Y:S01]  /*2fd40*/  MOV R4, R151 ;  /* 0x0000009700047202 */ /* 0x000fe20000000f00 */
[----:B------:R-:W-:Y:S01]  /*2fd50*/  STL [R1+0x3b4], R151 ;  /* 0x0003b49701007387 */ /* 0x000fe20000100800 */
[----:B------:R-:W-:-:S04]  /*2fd60*/  IADD3 R149, P4, R149, UR4, RZ ;  /* 0x0000000495957c10 */ /* 0x000fc8000ff9e0ff */
        /* <DEDUP_REMOVED lines=183> */
[C---:B------:R-:W-:Y:S02]  /*308e0*/  ISETP.GT.AND P1, PT, R0.reuse, 0x76, PT ;  /* 0x000000760000780c */ /* 0x040fe40003f24270 */
[----:B------:R-:W-:Y:S02]  /*308f0*/  IADD3 R147, P3, R147, UR4, RZ ;  /* 0x0000000493937c10 */ /* 0x000fe4000ff7e0ff */
[----:B-1----:R-:W-:Y:S02]  /*30900*/  SEL R4, RZ, 0x4, !P1 ;  /* 0x00000004ff047807 */ /* 0x002fe40004800000 */
[----:B------:R-:W-:Y:S02]  /*30910*/  ISETP.GT.AND P1, PT, R0, 0x77, PT ;  /* 0x000000770000780c */ /* 0x000fe40003f24270 */
[----:B------:R-:W-:Y:S02]  /*30920*/  SEL R4, R4, RZ, !P0 ;  /* 0x000000ff04047207 */ /* 0x000fe40004000000 */
[----:B------:R-:W-:-:S02]  /*30930*/  IADD3 R3, P4, R3, UR4, RZ ;  /* 0x0000000403037c10 */ /* 0x000fc4000ff9e0ff */
[----:B------:R-:W-:Y:S02]  /*30940*/  ISETP.NE.U32.AND P2, PT, R4, RZ, PT ;  /* 0x000000ff0400720c */ /* 0x000fe40003f45070 */
[----:B------:R-:W-:Y:S02]  /*30950*/  SEL R4, RZ, 0x4, !P1 ;  /* 0x00000004ff047807 */ /* 0x000fe40004800000 */
[----:B------:R-:W-:Y:S01]  /*30960*/  IADD3.X R148, R148, UR6, RZ, P3, !PT ;  /* 0x0000000694947c10 */ /* 0x000fe20009ffe4ff */
[----:B------:R-:W-:Y:S01]  /*30970*/  STL [R1+0x3dc], R149 ;  /* 0x0003dc9501007387 */ /* 0x000fe20000100800 */
[----:B------:R-:W-:Y:S02]  /*30980*/  SEL R4, R4, RZ, !P0 ;  /* 0x000000ff04047207 */ /* 0x000fe40004000000 */
[----:B------:R-:W-:Y:S01]  /*30990*/  IADD3.X R8, R8, UR6, RZ, P4, !PT ;  /* 0x0000000608087c10 */ /* 0x000fe2000a7fe4ff */
[----:B------:R-:W-:Y:S01]  /*309a0*/  STL [R1+0x3d8], R150 ;  /* 0x0003d89601007387 */ /* 0x000fe20000100800 */
[----:B------:R-:W-:Y:S01]  /*309b0*/  ISETP.NE.U32.AND P1, PT, R4, RZ, PT ;  /* 0x000000ff0400720c */ /* 0x000fe20003f25070 */
[----:B------:R-:W-:-:S02]  /*309c0*/  IMAD.MOV.U32 R4, RZ, RZ, R147 ;  /* 0x000000ffff047224 */ /* 0x000fc400078e0093 */
[----:B------:R-:W-:Y:S01]  /*309d0*/  STL [R1+0x3e4], R147 ;  /* 0x0003e49301007387 */ /* 0x000fe20000100800 */
[----:B------:R-:W-:-:S03]  /*309e0*/  IMAD.MOV.U32 R5, RZ, RZ, R148 ;  /* 0x000000ffff057224 */ /* 0x000fc600078e0094 */
[----:B------:R1:W-:Y:S04]  /*309f0*/  STL [R1+0x3e0], R148 ;  /* 0x0003e09401007387 */ /* 0x0003e80000100800 */
[----:B------:R-:W-:Y:S04]  /*30a00*/  STL [R1+0x3ec], R3 ;  /* 0x0003ec0301007387 */ /* 0x000fe80000100800 */
[----:B------:R2:W-:Y:S04]  /*30a10*/  STL [R1+0x3e8], R8 ;  /* 0x0003e80801007387 */ /* 0x0005e80000100800 */
[----:B-1----:R-:W3:Y:S04]  /*30a20*/  LDL.LU R148, [R1+0x200] ;  /* 0x0002000001947983 */ /* 0x002ee80000300800 */
[----:B------:R-:W4:Y:S04]  /*30a30*/  LDL.LU R147, [R1+0x204] ;  /* 0x0002040001937983 */ /* 0x000f280000300800 */
[----:B------:R1:W-:Y:S02]  /*30a40*/  LDGSTS.E [R2+0x6c008], desc[UR52][R4.64], P2 ;  /* 0x6c00800004027fae */ /* 0x0003e40009121874 */
[----:B-1----:R-:W-:-:S02]  /*30a50*/  IMAD.MOV.U32 R5, RZ, RZ, R8 ;  /* 0x000000ffff057224 */ /* 0x002fc400078e0008 */
[----:B------:R-:W-:Y:S01]  /*30a60*/  IMAD.MOV.U32 R4, RZ, RZ, R3 ;  /* 0x000000ffff047224 */ /* 0x000fe200078e0003 */
[----:B--2---:R-:W2:Y:S04]  /*30a70*/  LDL.LU R8, [R1+0x208] ;  /* 0x0002080001087983 */ /* 0x004ea80000300800 */
[----:B------:R-:W2:Y:S01]  /*30a80*/  LDL.LU R3, [R1+0x20c] ;  /* 0x00020c0001037983 */ /* 0x000ea20000300800 */
[----:B------:R-:W-:-:S03]  /*30a90*/  ISETP.GT.AND P2, PT, R0, 0x19, PT ;  /* 0x000000190000780c */ /* 0x000fc60003f44270 */
        /* <DEDUP_REMOVED lines=65> */
[----:B---3--:R-:W-:Y:S01]  /*30eb0*/  IADD3.X R148, R148, UR6, RZ, P3, !PT ;  /* 0x0000000694947c10 */ /* 0x008fe20009ffe4ff */
[----:B------:R-:W-:Y:S01]  /*30ec0*/  IMAD.MOV.U32 R4, RZ, RZ, R147 ;  /* 0x000000ffff047224 */ /* 0x000fe200078e0093 */
[----:B------:R-:W-:Y:S03]  /*30ed0*/  STL [R1+0x204], R147 ;  /* 0x0002049301007387 */ /* 0x000fe60000100800 */
[----:B------:R-:W-:Y:S01]  /*30ee0*/  IMAD.MOV.U32 R5, RZ, RZ, R148 ;  /* 0x000000ffff057224 */ /* 0x000fe200078e0094 */
[----:B------:R1:W-:Y:S04]  /*30ef0*/  STL [R1+0x200], R148 ;  /* 0x0002009401007387 */ /* 0x0003e80000100800 */
[----:B------:R3:W-:Y:S01]  /*30f00*/  LDGSTS.E [R2+0x64008], desc[UR52][R4.64], P2 ;  /* 0x6400800004027fae */ /* 0x0007e20009121874 */
[----:B--2---:R-:W-:-:S04]  /*30f10*/  IADD3 R3, P4, R3, UR4, RZ ;  /* 0x0000000403037c10 */ /* 0x004fc8000ff9e0ff */
[----:B------:R-:W-:Y:S01]  /*30f20*/  IADD3.X R8, R8, UR6, RZ, P4, !PT ;  /* 0x0000000608087c10 */ /* 0x000fe2000a7fe4ff */
[----:B------:R-:W-:Y:S01]  /*30f30*/  STL [R1+0x20c], R3 ;  /* 0x00020c0301007387 */ /* 0x000fe20000100800 */
[----:B---3--:R-:W-:-:S03]  /*30f40*/  IMAD.MOV.U32 R4, RZ, RZ, R3 ;  /* 0x000000ffff047224 */ /* 0x008fc600078e0003 */
[----:B------:R-:W2:Y:S01]  /*30f50*/  LDL.LU R151, [R1+0x2f4] ;  /* 0x0002f40001977983 */ /* 0x000ea20000300800 */
[----:B------:R-:W-:-:S03]  /*30f60*/  IMAD.MOV.U32 R5, RZ, RZ, R8 ;  /* 0x000000ffff057224 */ /* 0x000fc600078e0008 */
[----:B------:R3:W-:Y:S04]  /*30f70*/  STL [R1+0x208], R8 ;  /* 0x0002080801007387 */ /* 0x0007e80000100800 */
[----:B------:R-:W4:Y:S04]  /*30f80*/  LDL.LU R149, [R1+0x2fc] ;  /* 0x0002fc0001957983 */ /* 0x000f280000300800 */
[----:B------:R-:W4:Y:S04]  /*30f90*/  LDL.LU R150, [R1+0x2f8] ;  /* 0x0002f80001967983 */ /* 0x000f280000300800 */
[----:B-1----:R-:W4:Y:S04]  /*30fa0*/  LDL.LU R148, [R1+0x300] ;  /* 0x0003000001947983 */ /* 0x002f280000300800 */
[----:B------:R-:W4:Y:S04]  /*30fb0*/  LDL.LU R147, [R1+0x304] ;  /* 0x0003040001937983 */ /* 0x000f280000300800 */
[----:B---3--:R-:W3:Y:S04]  /*30fc0*/  LDL.LU R8, [R1+0x308] ;  /* 0x0003080001087983 */ /* 0x008ee80000300800 */
        /* <DEDUP_REMOVED lines=11> */
[----:B--2---:R-:W-:-:S05]  /*31080*/  IADD3 R151, P3, R151, UR4, RZ ;  /* 0x0000000497977c10 */ /* 0x004fca000ff7e0ff */
[----:B------:R-:W-:Y:S01]  /*31090*/  IMAD.MOV.U32 R4, RZ, RZ, R151 ;  /* 0x000000ffff047224 */ /* 0x000fe200078e0097 */
[----:B----4-:R-:W-:Y:S01]  /*310a0*/  IADD3 R149, P4, R149, UR4, RZ ;  /* 0x0000000495957c10 */ /* 0x010fe2000ff9e0ff */
[----:B------:R-:W-:Y:S03]  /*310b0*/  STL [R1+0x2f4], R151 ;  /* 0x0002f49701007387 */ /* 0x000fe60000100800 */
[----:B------:R-:W-:Y:S02]  /*310c0*/  IADD3.X R150, R150, UR6, RZ, P4, !PT ;  /* 0x0000000696967c10 */ /* 0x000fe4000a7fe4ff */
        /* <DEDUP_REMOVED lines=9> */
[----:B------:R-:W-:-:S04]  /*31160*/  SEL R4, R4, RZ, !P0 ;  /* 0x000000ff04047207 */ /* 0x000fc80004000000 */
[----:B------:R-:W-:Y:S02]  /*31170*/  ISETP.NE.U32.AND P2, PT, R4, RZ, PT ;  /* 0x000000ff0400720c */ /* 0x000fe40003f45070 */
[----:B------:R-:W-:Y:S02]  /*31180*/  SEL R4, RZ, 0x4, !P1 ;  /* 0x00000004ff047807 */ /* 0x000fe40004800000 */
[----:B------:R-:W-:Y:S02]  /*31190*/  IADD3 R147, P3, R147, UR4, RZ ;  /* 0x0000000493937c10 */ /* 0x000fe4000ff7e0ff */
[----:B------:R-:W-:Y:S02]  /*311a0*/  SEL R4, R4, RZ, !P0 ;  /* 0x000000ff04047207 */ /* 0x000fe40004000000 */
[----:B------:R-:W-:Y:S02]  /*311b0*/  IADD3 R3, P4, R3, UR4, RZ ;  /* 0x0000000403037c10 */ /* 0x000fe4000ff9e0ff */
[----:B------:R-:W-:Y:S01]  /*311c0*/  IADD3.X R148, R148, UR6, RZ, P3, !PT ;  /* 0x0000000694947c10 */ /* 0x000fe20009ffe4ff */
[----:B------:R1:W-:Y:S01]  /*311d0*/  STL [R1+0x2fc], R149 ;  /* 0x0002fc9501007387 */ /* 0x0003e20000100800 */
[----:B------:R-:W-:Y:S01]  /*311e0*/  ISETP.NE.U32.AND P1, PT, R4, RZ, PT ;  /* 0x000000ff0400720c */ /* 0x000fe20003f25070 */
[----:B------:R-:W-:Y:S01]  /*311f0*/  IMAD.MOV.U32 R4, RZ, RZ, R147 ;  /* 0x000000ffff047224 */ /* 0x000fe200078e0093 */
[----:B------:R-:W-:Y:S01]  /*31200*/  IADD3.X R8, R8, UR6, RZ, P4, !PT ;  /* 0x0000000608087c10 */ /* 0x000fe2000a7fe4ff */
[----:B------:R2:W-:Y:S01]  /*31210*/  STL [R1+0x2f8], R150 ;  /* 0x0002f89601007387 */ /* 0x0005e20000100800 */
[----:B------:R-:W-:-:S03]  /*31220*/  MOV R5, R148 ;  /* 0x0000009400057202 */ /* 0x000fc60000000f00 */
        /* <DEDUP_REMOVED lines=47> */
[----:B------:R1:W-:Y:S01]  /*31520*/  STL [R1+0x3f8], R150 ;  /* 0x0003f89601007387 */ /* 0x0003e20000100800 */
[----:B------:R-:W-:-:S03]  /*31530*/  ISETP.NE.U32.AND P1, PT, R4, RZ, PT ;  /* 0x000000ff0400720c */ /* 0x000fc60003f25070 */
[----:B------:R-:W-:Y:S01]  /*31540*/  STL [R1+0x404], R147 ;  /* 0x0004049301007387 */ /* 0x000fe20000100800 */
[----:B------:R-:W-:-:S03]  /*31550*/  IMAD.MOV.U32 R4, RZ, RZ, R147 ;  /* 0x000000ffff047224 */ /* 0x000fc600078e0093 */
[----:B------:R2:W-:Y:S01]  /*31560*/  STL [R1+0x400], R148 ;  /* 0x0004009401007387 */ /* 0x0005e20000100800 */
[----:B------:R-:W-:-:S03]  /*31570*/  IMAD.MOV.U32 R5, RZ, RZ, R148 ;  /* 0x000000ffff057224 */ /* 0x000fc600078e0094 */
[----:B------:R-:W-:Y:S04]  /*31580*/  STL [R1+0x40c], R3 ;  /* 0x00040c0301007387 */ /* 0x000fe80000100800 */
[----:B------:R3:W-:Y:S04]  /*31590*/  STL [R1+0x408], R8 ;  /* 0x0004080801007387 */ /* 0x0007e80000100800 */
[----:B-1----:R-:W4:Y:S04]  /*315a0*/  LDL.LU R150, [R1+0x210] ;  /* 0x0002100001967983 */ /* 0x002f280000300800 */
[----:B--2---:R-:W2:Y:S04]  /*315b0*/  LDL.LU R148, [R1+0x214] ;  /* 0x0002140001947983 */ /* 0x004ea80000300800 */
[----:B------:R1:W-:Y:S04]  /*315c0*/  LDGSTS.E [R2+0x6c008], desc[UR52][R4.64], P2 ;  /* 0x6c00800004027fae */ /* 0x0003e80009121874 */
[----:B------:R-:W4:Y:S01]  /*315d0*/  LDL.LU R147, [R1+0x218] ;  /* 0x0002180001937983 */ /* 0x000f220000300800 */
[----:B-1----:R-:W-:-:S03]  /*315e0*/  IMAD.MOV.U32 R5, RZ, RZ, R8 ;  /* 0x000000ffff057224 */ /* 0x002fc600078e0008 */
[----:B---3--:R-:W3:Y:S01]  /*315f0*/  LDL.LU R8, [R1+0x21c] ;  /* 0x00021c0001087983 */ /* 0x008ee20000300800 */
[----:B------:R-:W-:Y:S01]  /*31600*/  IMAD.MOV.U32 R4, RZ, RZ, R3 ;  /* 0x000000ffff047224 */ /* 0x000fe200078e0003 */
[----:B------:R-:W-:Y:S02]  /*31610*/  ISETP.GT.AND P2, PT, R0, 0x1d, PT ;  /* 0x0000001d0000780c */ /* 0x000fe40003f44270 */
[----:B------:R-:W-:Y:S01]  /*31620*/  IADD3 R194, P3, R194, UR4, RZ ;  /* 0x00000004c2c27c10 */ /* 0x000fe2000ff7e0ff */
[----:B------:R-:W3:Y:S04]  /*31630*/  LDL.LU R149, [R1+0x224] ;  /* 0x0002240001957983 */ /* 0x000ee80000300800 */
[----:B------:R1:W-:Y:S01]  /*31640*/  LDGSTS.E [R2+0x6c00c], desc[UR52][R4.64], P1 ;  /* 0x6c00c00004027fae */ /* 0x0003e20008921874 */
[----:B------:R-:W-:-:S02]  /*31650*/  ISETP.GT.AND P1, PT, R0, 0x1c, PT ;  /* 0x0000001c0000780c */ /* 0x000fc40003f24270 */
[----:B------:R-:W-:Y:S01]  /*31660*/  IADD3.X R193, R193, UR6, RZ, P3, !PT ;  /* 0x00000006c1c17c10 */ /* 0x000fe20009ffe4ff */
[----:B------:R-:W3:Y:S01]  /*31670*/  LDL.LU R3, [R1+0x22c] ;  /* 0x00022c0001037983 */ /* 0x000ee20000300800 */
[----:B-1----:R-:W-:Y:S02]  /*31680*/  SEL R4, RZ, 0x4, !P1 ;  /* 0x00000004ff047807 */ /* 0x002fe40004800000 */
[----:B------:R-:W-:Y:S02]  /*31690*/  SEL R2, RZ, 0x4, !P2 ;  /* 0x00000004ff027807 */ /* 0x000fe40005000000 */
[----:B------:R-:W-:Y:S02]  /*316a0*/  SEL R4, R4, RZ, !P0 ;  /* 0x000000ff04047207 */ /* 0x000fe40004000000 */
[----:B------:R-:W-:Y:S02]  /*316b0*/  SEL R2, R2, RZ, !P0 ;  /* 0x000000ff02027207 */ /* 0x000fe40004000000 */
[----:B------:R-:W-:-:S02]  /*316c0*/  ISETP.NE.U32.AND P1, PT, R4, RZ, PT ;  /* 0x000000ff0400720c */ /* 0x000fc40003f25070 */
[----:B------:R-:W-:Y:S02]  /*316d0*/  ISETP.NE.U32.AND P2, PT, R2, RZ, PT ;  /* 0x000000ff0200720c */ /* 0x000fe40003f45070 */
[----:B------:R-:W-:Y:S02]  /*316e0*/  LOP3.LUT R2, R6, 0x70, RZ, 0x3c, !PT ;  /* 0x0000007006027812 */ /* 0x000fe400078e3cff */
[----:B------:R-:W-:Y:S01]  /*316f0*/  IADD3 R196, P4, R196, UR4, RZ ;  /* 0x00000004c4c47c10 */ /* 0x000fe2000ff9e0ff */
[----:B------:R-:W-:Y:S02]  /*31700*/  IMAD.MOV.U32 R4, RZ, RZ, R194 ;  /* 0x000000ffff047224 */ /* 0x000fe400078e00c2 */
[----:B------:R-:W-:Y:S01]  /*31710*/  VIADD R2, R2, UR12 ;  /* 0x0000000c02027c36 */ /* 0x000fe20008000000 */
        /* <DEDUP_REMOVED lines=32> */
[----:B--2---:R-:W-:-:S04]  /*31920*/  IADD3 R148, P3, R148, UR4, RZ ;  /* 0x0000000494947c10 */ /* 0x004fc8000ff7e0ff */
[----:B----4-:R-:W-:Y:S01]  /*31930*/  IADD3.X R150, R150, UR6, RZ, P3, !PT ;  /* 0x0000000696967c10 */ /* 0x010fe20009ffe4ff */
[----:B------:R-:W-:Y:S04]  /*31940*/  STL [R1+0x214], R148 ;  /* 0x0002149401007387 */ /* 0x000fe80000100800 */
[----:B------:R1:W-:Y:S01]  /*31950*/  STL [R1+0x210], R150 ;  /* 0x0002109601007387 */ /* 0x0003e20000100800 */
[----:B------:R-:W-:Y:S01]  /*31960*/  IMAD.MOV.U32 R5, RZ, RZ, R150 ;  /* 0x000000ffff057224 */ /* 0x000fe200078e0096 */
[----:B---3--:R-:W-:-:S05]  /*31970*/  IADD3 R8, P4, R8, UR4, RZ ;  /* 0x0000000408087c10 */ /* 0x008fca000ff9e0ff */
[----:B------:R-:W-:Y:S04]  /*31980*/  STL [R1+0x21c], R8 ;  /* 0x00021c0801007387 */ /* 0x000fe80000100800 */
[----:B-1----:R-:W2:Y:S01]  /*31990*/  LDL.LU R150, [R1+0x220] ;  /* 0x0002200001967983 */ /* 0x002ea20000300800 */
[----:B------:R-:W-:Y:S01]  /*319a0*/  IADD3.X R147, R147, UR6, RZ, P4, !PT ;  /* 0x0000000693937c10 */ /* 0x000fe2000a7fe4ff */
[----:B------:R-:W-:-:S04]  /*319b0*/  IMAD.MOV.U32 R4, RZ, RZ, R148 ;  /* 0x000000ffff047224 */ /* 0x000fc800078e0094 */
[----:B------:R1:W-:Y:S04]  /*319c0*/  STL [R1+0x218], R147 ;  /* 0x0002189301007387 */ /* 0x0003e80000100800 */
[----:B------:R-:W3:Y:S04]  /*319d0*/  LDL.LU R148, [R1+0x228] ;  /* 0x0002280001947983 */ /* 0x000ee80000300800 */
[----:B------:R4:W-:Y:S01]  /*319e0*/  LDGSTS.E [R2+0x64000], desc[UR52][R4.64], P2 ;  /* 0x6400000004027fae */ /* 0x0009e20009121874 */
[----:B------:R-:W-:Y:S01]  /*319f0*/  IADD3 R149, P3, R149, UR4, RZ ;  /* 0x0000000495957c10 */ /* 0x000fe2000ff7e0ff */
[----:B----4-:R-:W-:-:S02]  /*31a00*/  IMAD.MOV.U32 R4, RZ, RZ, R8 ;  /* 0x000000ffff047224 */ /* 0x010fc400078e0008 */
[----:B------:R-:W-:Y:S01]  /*31a10*/  IMAD.MOV.U32 R5, RZ, RZ, R147 ;  /* 0x000000ffff057224 */ /* 0x000fe200078e0093 */
[----:B------:R-:W-:Y:S01]  /*31a20*/  IADD3 R3, P4, R3, UR4, RZ ;  /* 0x0000000403037c10 */ /* 0x000fe2000ff9e0ff */
[----:B-1----:R-:W4:Y:S04]  /*31a30*/  LDL.LU R147, [R1+0x314] ;  /* 0x0003140001937983 */ /* 0x002f280000300800 */
[----:B------:R1:W-:Y:S01]  /*31a40*/  LDGSTS.E [R2+0x64004], desc[UR52][R4.64], P1 ;  /* 0x6400400004027fae */ /* 0x0003e20008921874 */
[----:B------:R-:W-:-:S03]  /*31a50*/  ISETP.GT.AND P1, PT, R0, 0x3e, PT ;  /* 0x0000003e0000780c */ /* 0x000fc60003f24270 */
[----:B------:R-:W4:Y:S01]  /*31a60*/  LDL.LU R8, [R1+0x31c] ;  /* 0x00031c0001087983 */ /* 0x000f220000300800 */
[----:B-1----:R-:W-:Y:S02]  /*31a70*/  SEL R4, RZ, 0x4, !P1 ;  /* 0x00000004ff047807 */ /* 0x002fe40004800000 */
[----:B------:R-:W-:Y:S02]  /*31a80*/  ISETP.GT.AND P1, PT, R0, 0x3f, PT ;  /* 0x0000003f0000780c */ /* 0x000fe40003f24270 */
[----:B------:R-:W-:Y:S01]  /*31a90*/  SEL R4, R4, RZ, !P0 ;  /* 0x000000ff04047207 */ /* 0x000fe20004000000 */
[----:B------:R-:W-:Y:S03]  /*31aa0*/  STL [R1+0x224], R149 ;  /* 0x0002249501007387 */ /* 0x000fe60000100800 */
[----:B------:R-:W-:Y:S02]  /*31ab0*/  ISETP.NE.U32.AND P2, PT, R4, RZ, PT ;  /* 0x000000ff0400720c */ /* 0x000fe40003f45070 */
[----:B------:R-:W-:-:S04]  /*31ac0*/  SEL R4, RZ, 0x4, !P1 ;  /* 0x00000004ff047807 */ /* 0x000fc80004800000 */
[----:B------:R-:W-:-:S04]  /*31ad0*/  SEL R4, R4, RZ, !P0 ;  /* 0x000000ff04047207 */ /* 0x000fc80004000000 */
[----:B------:R-:W-:Y:S01]  /*31ae0*/  ISETP.NE.U32.AND P1, PT, R4, RZ, PT ;  /* 0x000000ff0400720c */ /* 0x000fe20003f25070 */
[----:B------:R-:W-:Y:S01]  /*31af0*/  IMAD.MOV.U32 R4, RZ, RZ, R149 ;  /* 0x000000ffff047224 */ /* 0x000fe200078e0095 */
[----:B--2---:R-:W-:-:S05]  /*31b00*/  IADD3.X R150, R150, UR6, RZ, P3, !PT ;  /* 0x0000000696967c10 */ /* 0x004fca0009ffe4ff */
[----:B------:R1:W-:Y:S01]  /*31b10*/  STL [R1+0x220], R150 ;  /* 0x0002209601007387 */ /* 0x0003e20000100800 */
[----:B------:R-:W-:-:S03]  /*31b20*/  IMAD.MOV.U32 R5, RZ, RZ, R150 ;  /* 0x000000ffff057224 */ /* 0x000fc600078e0096 */
[----:B------:R-:W-:Y:S01]  /*31b30*/  STL [R1+0x22c], R3 ;  /* 0x00022c0301007387 */ /* 0x000fe20000100800 */
[----:B---3--:R-:W-:-:S03]  /*31b40*/  IADD3.X R148, R148, UR6, RZ, P4, !PT ;  /* 0x0000000694947c10 */ /* 0x008fc6000a7fe4ff */
[----:B------:R2:W-:Y:S04]  /*31b50*/  LDGSTS.E [R2+0x64008], desc[UR52][R4.64], P2 ;  /* 0x6400800004027fae */ /* 0x0005e80009121874 */
[----:B-1----:R-:W3:Y:S04]  /*31b60*/  LDL.LU R150, [R1+0x310] ;  /* 0x0003100001967983 */ /* 0x002ee80000300800 */
[----:B------:R1:W-:Y:S04]  /*31b70*/  STL [R1+0x228], R148 ;  /* 0x0002289401007387 */ /* 0x0003e80000100800 */
[----:B------:R-:W3:Y:S01]  /*31b80*/  LDL.LU R149, [R1+0x318] ;  /* 0x0003180001957983 */ /* 0x000ee20000300800 */
[----:B--2---:R-:W-:-:S02]  /*31b90*/  IMAD.MOV.U32 R4, RZ, RZ, R3 ;  /* 0x000000ffff047224 */ /* 0x004fc400078e0003 */
[----:B------:R-:W-:Y:S01]  /*31ba0*/  IMAD.MOV.U32 R5, RZ, RZ, R148 ;  /* 0x000000ffff057224 */ /* 0x000fe200078e0094 */
[----:B----4-:R-:W-:Y:S01]  /*31bb0*/  IADD3 R147, P3, R147, UR4, RZ ;  /* 0x0000000493937c10 */ /* 0x010fe2000ff7e0ff */
[----:B-1----:R-:W2:Y:S04]  /*31bc0*/  LDL.LU R148, [R1+0x324] ;  /* 0x0003240001947983 */ /* 0x002ea80000300800 */
[----:B------:R1:W-:Y:S01]  /*31bd0*/  LDGSTS.E [R2+0x6400c], desc[UR52][R4.64], P1 ;  /* 0x6400c00004027fae */ /* 0x0003e20008921874 */
[----:B------:R-:W-:Y:S02]  /*31be0*/  ISETP.GT.AND P1, PT, R0, 0x5c, PT ;  /* 0x0000005c0000780c */ /* 0x000fe40003f24270 */
[----:B------:R-:W-:Y:S01]  /*31bf0*/  IADD3 R8, P4, R8, UR4, RZ ;  /* 0x0000000408087c10 */ /* 0x000fe2000ff9e0ff */
[----:B------:R-:W4:Y:S01]  /*31c00*/  LDL.LU R3, [R1+0x32c] ;  /* 0x00032c0001037983 */ /* 0x000f220000300800 */
[----:B-1----:R-:W-:-:S02]  /*31c10*/  SEL R4, RZ, 0x4, !P1 ;  /* 0x00000004ff047807 */ /* 0x002fc40004800000 */
        /* <DEDUP_REMOVED lines=8> */
[----:B---3--:R-:W-:-:S05]  /*31ca0*/  IADD3.X R150, R150, UR6, RZ, P3, !PT ;  /* 0x0000000696967c10 */ /* 0x008fca0009ffe4ff */
[----:B------:R1:W-:Y:S01]  /*31cb0*/  STL [R1+0x310], R150 ;  /* 0x0003109601007387 */ /* 0x0003e20000100800 */
[----:B------:R-:W-:-:S03]  /*31cc0*/  IMAD.MOV.U32 R5, RZ, RZ, R150 ;  /* 0x000000ffff057224 */ /* 0x000fc600078e0096 */
[----:B------:R-:W-:Y:S01]  /*31cd0*/  STL [R1+0x31c], R8 ;  /* 0x00031c0801007387 */ /* 0x000fe20000100800 */
[----:B------:R-:W-:-:S03]  /*31ce0*/  IADD3.X R149, R149, UR6, RZ, P4, !PT ;  /* 0x0000000695957c10 */ /* 0x000fc6000a7fe4ff */
[----:B------:R3:W-:Y:S04]  /*31cf0*/  LDGSTS.E [R2+0x68000], desc[UR52][R4.64], P2 ;  /* 0x6800000004027fae */ /* 0x0007e80009121874 */
[----:B-1----:R-:W4:Y:S04]  /*31d00*/  LDL.LU R150, [R1+0x320] ;  /* 0x0003200001967983 */ /* 0x002f280000300800 */
[----:B------:R1:W-:Y:S04]  /*31d10*/  STL [R1+0x318], R149 ;  /* 0x0003189501007387 */ /* 0x0003e80000100800 */
[----:B------:R-:W4:Y:S01]  /*31d20*/  LDL.LU R147, [R1+0x328] ;  /* 0x0003280001937983 */ /* 0x000f220000300800 */
[----:B---3--:R-:W-:-:S02]  /*31d30*/  IMAD.MOV.U32 R4, RZ, RZ, R8 ;  /* 0x000000ffff047224 */ /* 0x008fc400078e0008 */
[----:B------:R-:W-:Y:S01]  /*31d40*/  IMAD.MOV.U32 R5, RZ, RZ, R149 ;  /* 0x000000ffff057224 */ /* 0x000fe200078e0095 */
[----:B--2---:R-:W-:Y:S02]  /*31d50*/  IADD3 R148, P3, R148, UR4, RZ ;  /* 0x0000000494947c10 */ /* 0x004fe4000ff7e0ff */
[----:B----4-:R-:W-:Y:S01]  /*31d60*/  IADD3 R3, P4, R3, UR4, RZ ;  /* 0x0000000403037c10 */ /* 0x010fe2000ff9e0ff */
[----:B-1----:R-:W2:Y:S04]  /*31d70*/  LDL.LU R149, [R1+0x414] ;  /* 0x0004140001957983 */ /* 0x002ea80000300800 */
[----:B------:R1:W-:Y:S01]  /*31d80*/  LDGSTS.E [R2+0x68004], desc[UR52][R4.64], P1 ;  /* 0x6800400004027fae */ /* 0x0003e20008921874 */
[----:B------:R-:W-:-:S03]  /*31d90*/  ISETP.GT.AND P1, PT, R0, 0x5e, PT ;  /* 0x0000005e0000780c */ /* 0x000fc60003f24270 */
[----:B------:R-:W3:Y:S01]  /*31da0*/  LDL.LU R8, [R1+0x41c] ;  /* 0x00041c0001087983 */ /* 0x000ee20000300800 */
        /* <DEDUP_REMOVED lines=9> */
[----:B------:R-:W-:-:S05]  /*31e40*/  IADD3.X R150, R150, UR6, RZ, P3, !PT ;  /* 0x0000000696967c10 */ /* 0x000fca0009ffe4ff */
[----:B------:R1:W-:Y:S01]  /*31e50*/  STL [R1+0x320], R150 ;  /* 0x0003209601007387 */ /* 0x0003e20000100800 */
[----:B------:R-:W-:-:S03]  /*31e60*/  IMAD.MOV.U32 R5, RZ, RZ, R150 ;  /* 0x000000ffff057224 */ /* 0x000fc600078e0096 */
[----:B------:R4:W-:Y:S01]  /*31e70*/  STL [R1+0x32c], R3 ;  /* 0x00032c0301007387 */ /* 0x0009e20000100800 */
[----:B------:R-:W-:-:S03]  /*31e80*/  IADD3.X R147, R147, UR6, RZ, P4, !PT ;  /* 0x0000000693937c10 */ /* 0x000fc6000a7fe4ff */
[----:B------:R2:W-:Y:S04]  /*31e90*/  LDGSTS.E [R2+0x68008], desc[UR52][R4.64], P2 ;  /* 0x6800800004027fae */ /* 0x0005e80009121874 */
[----:B-1----:R-:W3:Y:S04]  /*31ea0*/  LDL.LU R150, [R1+0x410] ;  /* 0x0004100001967983 */ /* 0x002ee80000300800 */
[----:B------:R1:W-:Y:S04]  /*31eb0*/  STL [R1+0x328], R147 ;  /* 0x0003289301007387 */ /* 0x0003e80000100800 */
[----:B------:R-:W3:Y:S01]  /*31ec0*/  LDL.LU R148, [R1+0x418] ;  /* 0x0004180001947983 */ /* 0x000ee20000300800 */
[----:B--2---:R-:W-:-:S02]  /*31ed0*/  IMAD.MOV.U32 R4, RZ, RZ, R3 ;  /* 0x000000ffff047224 */ /* 0x004fc400078e0003 */
[----:B------:R-:W-:Y:S01]  /*31ee0*/  IMAD.MOV.U32 R5, RZ, RZ, R147 ;  /* 0x000000ffff057224 */ /* 0x000fe200078e0093 */
[----:B------:R-:W-:Y:S01]  /*31ef0*/  IADD3 R149, P3, R149, UR4, RZ ;  /* 0x0000000495957c10 */ /* 0x000fe2000ff7e0ff */
[----:B----4-:R-:W2:Y:S04]  /*31f00*/  LDL.LU R3, [R1+0x424] ;  /* 0x0004240001037983 */ /* 0x010ea80000300800 */
[----:B------:R4:W-:Y:S01]  /*31f10*/  LDGSTS.E [R2+0x6800c], desc[UR52][R4.64], P1 ;  /* 0x6800c00004027fae */ /* 0x0009e20008921874 */
[----:B------:R-:W-:Y:S02]  /*31f20*/  ISETP.GT.AND P1, PT, R0, 0x7c, PT ;  /* 0x0000007c0000780c */ /* 0x000fe40003f24270 */
[----:B---3--:R-:W-:Y:S01]  /*31f30*/  IADD3 R8, P4, R8, UR4, RZ ;  /* 0x0000000408087c10 */ /* 0x008fe2000ff9e0ff */
[----:B-1----:R-:W3:Y:S01]  /*31f40*/  LDL.LU R147, [R1+0x42c] ;  /* 0x00042c0001937983 */ /* 0x002ee20000300800 */
[----:B----4-:R-:W-:-:S02]  /*31f50*/  SEL R4, RZ, 0x4, !P1 ;  /* 0x00000004ff047807 */ /* 0x010fc40004800000 */
        /* <DEDUP_REMOVED lines=10> */
[----:B------:R-:W-:Y:S01]  /*32000*/  IMAD.MOV.U32 R5, RZ, RZ, R150 ;  /* 0x000000ffff057224 */ /* 0x000fe200078e0096 */
[----:B------:R-:W-:Y:S02]  /*32010*/  IADD3.X R148, R148, UR6, RZ, P4, !PT ;  /* 0x0000000694947c10 */ /* 0x000fe4000a7fe4ff */
[----:B------:R-:W-:Y:S04]  /*32020*/  STL [R1+0x41c], R8 ;  /* 0x00041c0801007387 */ /* 0x000fe80000100800 */
[----:B------:R4:W-:Y:S04]  /*32030*/  LDGSTS.E [R2+0x6c000], desc[UR52][R4.64], P2 ;  /* 0x6c00000004027fae */ /* 0x0009e80009121874 */
[----:B-1----:R-:W3:Y:S04]  /*32040*/  LDL.LU R150, [R1+0x420] ;  /* 0x0004200001967983 */ /* 0x002ee80000300800 */
[----:B------:R1:W-:Y:S04]  /*32050*/  STL [R1+0x418], R148 ;  /* 0x0004189401007387 */ /* 0x0003e80000100800 */
[----:B------:R-:W3:Y:S01]  /*32060*/  LDL.LU R149, [R1+0x428] ;  /* 0x0004280001957983 */ /* 0x000ee20000300800 */
[----:B----4-:R-:W-:-:S02]  /*32070*/  IMAD.MOV.U32 R4, RZ, RZ, R8 ;  /* 0x000000ffff047224 */ /* 0x010fc400078e0008 */
[----:B------:R-:W-:Y:S01]  /*32080*/  IMAD.MOV.U32 R5, RZ, RZ, R148 ;  /* 0x000000ffff057224 */ /* 0x000fe200078e0094 */
[----:B--2---:R-:W-:Y:S02]  /*32090*/  IADD3 R3, P3, R3, UR4, RZ ;  /* 0x0000000403037c10 */ /* 0x004fe4000ff7e0ff */
[----:B---3--:R-:W-:Y:S01]  /*320a0*/  IADD3 R147, P4, R147, UR4, RZ ;  /* 0x0000000493937c10 */ /* 0x008fe2000ff9e0ff */
[----:B-1----:R-:W2:Y:S04]  /*320b0*/  LDL.LU R148, [R1+0x434] ;  /* 0x0004340001947983 */ /* 0x002ea80000300800 */
[----:B------:R1:W-:Y:S01]  /*320c0*/  LDGSTS.E [R2+0x6c004], desc[UR52][R4.64], P1 ;  /* 0x6c00400004027fae */ /* 0x0003e20008921874 */
[----:B------:R-:W-:-:S03]  /*320d0*/  ISETP.GT.AND P1, PT, R0, 0x7e, PT ;  /* 0x0000007e0000780c */ /* 0x000fc60003f24270 */
[----:B------:R-:W3:Y:S01]  /*320e0*/  LDL.LU R8, [R1+0x474] ;  /* 0x0004740001087983 */ /* 0x000ee20000300800 */
[----:B-1----:R-:W-:Y:S02]  /*320f0*/  SEL R4, RZ, 0x4, !P1 ;  /* 0x00000004ff047807 */ /* 0x002fe40004800000 */
[----:B------:R-:W-:Y:S02]  /*32100*/  ISETP.GT.AND P1, PT, R0, 0x7f, PT ;  /* 0x0000007f0000780c */ /* 0x000fe40003f24270 */
[----:B------:R-:W-:-:S04]  /*32110*/  SEL R4, R4, RZ, !P0 ;  /* 0x000000ff04047207 */ /* 0x000fc80004000000 */
[----:B------:R-:W-:Y:S02]  /*32120*/  ISETP.NE.U32.AND P2, PT, R4, RZ, PT ;  /* 0x000000ff0400720c */ /* 0x000fe40003f45070 */
[----:B------:R-:W-:-:S04]  /*32130*/  SEL R4, RZ, 0x4, !P1 ;  /* 0x00000004ff047807 */ /* 0x000fc80004800000 */
[----:B------:R-:W-:-:S04]  /*32140*/  SEL R4, R4, RZ, !P0 ;  /* 0x000000ff04047207 */ /* 0x000fc80004000000 */
[----:B------:R-:W-:Y:S01]  /*32150*/  ISETP.NE.U32.AND P1, PT, R4, RZ, PT ;  /* 0x000000ff0400720c */ /* 0x000fe20003f25070 */
[----:B------:R-:W-:Y:S01]  /*32160*/  IMAD.MOV.U32 R4, RZ, RZ, R3 ;  /* 0x000000ffff047224 */ /* 0x000fe200078e0003 */
[----:B------:R1:W-:Y:S01]  /*32170*/  STL [R1+0x424], R3 ;  /* 0x0004240301007387 */ /* 0x0003e20000100800 */
[----:B------:R-:W-:-:S05]  /*32180*/  IADD3.X R150, R150, UR6, RZ, P3, !PT ;  /* 0x0000000696967c10 */ /* 0x000fca0009ffe4ff */
[----:B------:R-:W-:Y:S01]  /*32190*/  IMAD.MOV.U32 R5, RZ, RZ, R150 ;  /* 0x000000ffff057224 */ /* 0x000fe200078e0096 */
[----:B------:R-:W-:-:S04]  /*321a0*/  IADD3.X R149, R149, UR6, RZ, P4, !PT ;  /* 0x0000000695957c10 */ /* 0x000fc8000a7fe4ff */
[----:B------:R4:W-:Y:S04]  /*321b0*/  LDGSTS.E [R2+0x6c008], desc[UR52][R4.64], P2 ;  /* 0x6c00800004027fae */ /* 0x0009e80009121874 */
[----:B------:R-:W-:Y:S04]  /*321c0*/  STL [R1+0x420], R150 ;  /* 0x0004209601007387 */ /* 0x000fe80000100800 */
[----:B------:R-:W-:Y:S01]  /*321d0*/  STL [R1+0x42c], R147 ;  /* 0x00042c9301007387 */ /* 0x000fe20000100800 */
[----:B----4-:R-:W-:-:S03]  /*321e0*/  IMAD.MOV.U32 R4, RZ, RZ, R147 ;  /* 0x000000ffff047224 */ /* 0x010fc600078e0093 */
[----:B------:R-:W4:Y:S01]  /*321f0*/  LDL.LU R151, [R1+0x470] ;  /* 0x0004700001977983 */ /* 0x000f220000300800 */
[----:B------:R-:W-:-:S03]  /*32200*/  IMAD.MOV.U32 R5, RZ, RZ, R149 ;  /* 0x000000ffff057224 */ /* 0x000fc600078e0095 */
[----:B------:R2:W-:Y:S04]  /*32210*/  STL [R1+0x428], R149 ;  /* 0x0004289501007387 */ /* 0x0005e80000100800 */
[----:B------:R2:W-:Y:S01]  /*32220*/  LDGSTS.E [R2+0x6c00c], desc[UR52][R4.64], P1 ;  /* 0x6c00c00004027fae */ /* 0x0005e20008921874 */
[----:B-1----:R-:W1:Y:S01]  /*32230*/  S2R R3, SR_TID.X ;  /* 0x0000000000037919 */ /* 0x002e620000002100 */
[----:B---3--:R-:W-:Y:S01]  /*32240*/  IADD3 R8, P2, R8, UR5, RZ ;  /* 0x0000000508087c10 */ /* 0x008fe2000ff5e0ff */
[----:B------:R-:W-:Y:S01]  /*32250*/  ULEA UR8, UR60, UR54, 0x11 ;  /* 0x000000363c087291 */ /* 0x000fe2000f8e883f */
[----:B------:R-:W0:Y:S04]  /*32260*/  LDGDEPBAR ;  /* 0x00000000000079af */ /* 0x000e280000000000 */
[----:B------:R-:W3:Y:S04]  /*32270*/  LDL.LU R5, [R1+0x430] ;  /* 0x0004300001057983 */ /* 0x000ee80000300800 */
[----:B--2---:R-:W2:Y:S01]  /*32280*/  LDL.LU R149, [R1+0x4b0] ;  /* 0x0004b00001957983 */ /* 0x004ea20000300800 */
[----:B-1----:R-:W-:-:S04]  /*32290*/  LOP3.LUT R3, R3, 0x7f, RZ, 0xc0, !PT ;  /* 0x0000007f03037812 */ /* 0x002fc800078ec0ff */
[----:B------:R-:W-:Y:S02]  /*322a0*/  ISETP.GE.AND P1, PT, R3, R0, PT ;  /* 0x000000000300720c */ /* 0x000fe40003f26270 */
[----:B------:R-:W2:Y:S04]  /*322b0*/  LDL.LU R3, [R1+0x4b4] ;  /* 0x0004b40001037983 */ /* 0x000ea80000300800 */
[----:B------:R-:W2:Y:S04]  /*322c0*/  LDL.LU R150, [R1+0x4f0] ;  /* 0x0004f00001967983 */ /* 0x000ea80000300800 */
[----:B------:R-:W2:Y:S01]  /*322d0*/  LDL.LU R147, [R1+0x4f4] ;  /* 0x0004f40001937983 */ /* 0x000ea20000300800 */
[----:B------:R-:W-:-:S04]  /*322e0*/  SEL R0, RZ, 0x4, P1 ;  /* 0x00000004ff007807 */ /* 0x000fc80000800000 */
[----:B------:R-:W-:Y:S02]  /*322f0*/  SEL R0, R0, RZ, !P0 ;  /* 0x000000ff00007207 */ /* 0x000fe40004000000 */
[----:B------:R-:W-:Y:S02]  /*32300*/  IADD3 R148, P1, R148, UR5, RZ ;  /* 0x0000000594947c10 */ /* 0x000fe4000ff3e0ff */
[----:B------:R-:W-:Y:S01]  /*32310*/  ISETP.NE.U32.AND P0, PT, R0, RZ, PT ;  /* 0x000000ff0000720c */ /* 0x000fe20003f05070 */
[----:B------:R-:W-:Y:S02]  /*32320*/  VIADD R0, R7, UR8 ;  /* 0x0000000807007c36 */ /* 0x000fe40008000000 */
[----:B------:R1:W-:Y:S01]  /*32330*/  STL [R1+0x434], R148 ;  /* 0x0004349401007387 */ /* 0x0003e20000100800 */
[----:B------:R-:W-:Y:S01]  /*32340*/  IMAD.MOV.U32 R4, RZ, RZ, R148 ;  /* 0x000000ffff047224 */ /* 0x000fe200078e0094 */
[----:B----4-:R-:W-:Y:S02]  /*32350*/  IADD3.X R151, R151, UR7, RZ, P2, !PT ;  /* 0x0000000797977c10 */ /* 0x010fe400097fe4ff */
[----:B---3--:R-:W-:-:S05]  /*32360*/  IADD3.X R5, R5, UR7, RZ, P1, !PT ;  /* 0x0000000705057c10 */ /* 0x008fca0008ffe4ff */
[----:B------:R-:W-:Y:S04]  /*32370*/  STL [R1+0x430], R5 ;  /* 0x0004300501007387 */ /* 0x000fe80000100800 */
[----:B------:R3:W-:Y:S04]  /*32380*/  STL [R1+0x474], R8 ;  /* 0x0004740801007387 */ /* 0x0007e80000100800 */
[----:B------:R4:W-:Y:S04]  /*32390*/  STL [R1+0x470], R151 ;  /* 0x0004709701007387 */ /* 0x0009e80000100800 */
[----:B------:R-:W2:Y:S04]  /*323a0*/  LDL.LU R2, [R1+0x534] ;  /* 0x0005340001027983 */ /* 0x000ea80000300800 */
[----:B------:R3:W-:Y:S04]  /*323b0*/  LDGSTS.E [R0], desc[UR52][R4.64], P0 ;  /* 0x0000000004007fae */ /* 0x0007e80008121874 */
[----:B-1----:R-:W2:Y:S01]  /*323c0*/  LDL.LU R148, [R1+0x574] ;  /* 0x0005740001947983 */ /* 0x002ea20000300800 */
[----:B---3--:R-:W-:-:S03]  /*323d0*/  IMAD.MOV.U32 R4, RZ, RZ, R8 ;  /* 0x000000ffff047224 */ /* 0x008fc600078e0008 */
[----:B------:R-:W3:Y:S01]  /*323e0*/  LDL.LU R8, [R1+0x530] ;  /* 0x0005300001087983 */ /* 0x000ee20000300800 */
[----:B------:R-:W-:-:S03]  /*323f0*/  IMAD.MOV.U32 R5, RZ, RZ, R151 ;  /* 0x000000ffff057224 */ /* 0x000fc600078e0097 */
[----:B----4-:R-:W4:Y:S01]  /*32400*/  LDL.LU R151, [R1+0x570] ;  /* 0x0005700001977983 */ /* 0x010f220000300800 */
[----:B--2---:R-:W-:Y:S02]  /*32410*/  IADD3 R3, P1, R3, UR5, RZ ;  /* 0x0000000503037c10 */ /* 0x004fe4000ff3e0ff */
[----:B------:R-:W-:Y:S01]  /*32420*/  IADD3 R147, P2, R147, UR5, RZ ;  /* 0x0000000593937c10 */ /* 0x000fe2000ff5e0ff */
[----:B------:R1:W-:Y:S01]  /*32430*/  LDGSTS.E [R0+0x400], desc[UR52][R4.64], P0 ;  /* 0x0040000004007fae */ /* 0x0003e20008121874 */
[----:B------:R-:W-:Y:S02]  /*32440*/  IADD3.X R149, R149, UR7, RZ, P1, !PT ;  /* 0x0000000795957c10 */ /* 0x000fe40008ffe4ff */
[----:B------:R-:W-:Y:S01]  /*32450*/  IADD3.X R150, R150, UR7, RZ, P2, !PT ;  /* 0x0000000796967c10 */ /* 0x000fe200097fe4ff */
[----:B------:R2:W-:Y:S04]  /*32460*/  STL [R1+0x4b4], R3 ;  /* 0x0004b40301007387 */ /* 0x0005e80000100800 */
[----:B------:R2:W-:Y:S01]  /*32470*/  STL [R1+0x4b0], R149 ;  /* 0x0004b09501007387 */ /* 0x0005e20000100800 */
[----:B-1----:R-:W-:-:S02]  /*32480*/  IMAD.MOV.U32 R4, RZ, RZ, R3 ;  /* 0x000000ffff047224 */ /* 0x002fc400078e0003 */
[----:B------:R-:W-:Y:S01]  /*32490*/  IMAD.MOV.U32 R5, RZ, RZ, R149 ;  /* 0x000000ffff057224 */ /* 0x000fe200078e0095 */
[----:B------:R1:W-:Y:S04]  /*324a0*/  STL [R1+0x4f4], R147 ;  /* 0x0004f49301007387 */ /* 0x0003e80000100800 */
[----:B--2---:R-:W2:Y:S04]  /*324b0*/  LDL.LU R3, [R1+0x5b4] ;  /* 0x0005b40001037983 */ /* 0x004ea80000300800 */
[----:B------:R1:W-:Y:S04]  /*324c0*/  STL [R1+0x4f0], R150 ;  /* 0x0004f09601007387 */ /* 0x0003e80000100800 */
[----:B------:R1:W-:Y:S04]  /*324d0*/  LDGSTS.E [R0+0x800], desc[UR52][R4.64], P0 ;  /* 0x0080000004007fae */ /* 0x0003e80008121874 */
[----:B------:R-:W2:Y:S01]  /*324e0*/  LDL.LU R149, [R1+0x5f4] ;  /* 0x0005f40001957983 */ /* 0x000ea20000300800 */
[----:B-1----:R-:W-:-:S03]  /*324f0*/  IMAD.MOV.U32 R4, RZ, RZ, R147 ;  /* 0x000000ffff047224 */ /* 0x002fc600078e0093 */
[----:B------:R-:W2:Y:S01]  /*32500*/  LDL.LU R147, [R1+0x5b0] ;  /* 0x0005b00001937983 */ /* 0x000ea20000300800 */
[----:B------:R-:W-:-:S03]  /*32510*/  IMAD.MOV.U32 R5, RZ, RZ, R150 ;  /* 0x000000ffff057224 */ /* 0x000fc600078e0096 */
[----:B------:R-:W2:Y:S04]  /*32520*/  LDL.LU R150, [R1+0x5f0] ;  /* 0x0005f00001967983 */ /* 0x000ea80000300800 */
[----:B------:R1:W-:Y:S01]  /*32530*/  LDGSTS.E [R0+0xc00], desc[UR52][R4.64], P0 ;  /* 0x00c0000004007fae */ /* 0x0003e20008121874 */
[----:B------:R-:W-:Y:S02]  /*32540*/  IADD3 R2, P1, R2, UR5, RZ ;  /* 0x0000000502027c10 */ /* 0x000fe4000ff3e0ff */
[----:B------:R-:W-:-:S03]  /*32550*/  IADD3 R148, P2, R148, UR5, RZ ;  /* 0x0000000594947c10 */ /* 0x000fc6000ff5e0ff */
[----:B------:R4:W-:Y:S01]  /*32560*/  STL [R1+0x534], R2 ;  /* 0x0005340201007387 */ /* 0x0009e20000100800 */
[----:B-1----:R-:W-:Y:S01]  /*32570*/  IMAD.MOV.U32 R4, RZ, RZ, R2 ;  /* 0x000000ffff047224 */ /* 0x002fe200078e0002 */
[----:B---3--:R-:W-:Y:S02]  /*32580*/  IADD3.X R8, R8, UR7, RZ, P1, !PT ;  /* 0x0000000708087c10 */ /* 0x008fe40008ffe4ff */
[----:B----4-:R-:W-:-:S03]  /*32590*/  IADD3.X R151, R151, UR7, RZ, P2, !PT ;  /* 0x0000000797977c10 */ /* 0x010fc600097fe4ff */
[----:B------:R-:W-:Y:S01]  /*325a0*/  IMAD.MOV.U32 R5, RZ, RZ, R8 ;  /* 0x000000ffff057224 */ /* 0x000fe200078e0008 */
[----:B------:R1:W-:Y:S04]  /*325b0*/  STL [R1+0x530], R8 ;  /* 0x0005300801007387 */ /* 0x0003e80000100800 */
[----:B------:R3:W-:Y:S04]  /*325c0*/  STL [R1+0x574], R148 ;  /* 0x0005749401007387 */ /* 0x0007e80000100800 */
[----:B------:R-:W4:Y:S04]  /*325d0*/  LDL.LU R2, [R1+0x634] ;  /* 0x0006340001027983 */ /* 0x000f280000300800 */
[----:B------:R3:W-:Y:S04]  /*325e0*/  STL [R1+0x570], R151 ;  /* 0x0005709701007387 */ /* 0x0007e80000100800 */
[----:B------:R3:W-:Y:S04]  /*325f0*/  LDGSTS.E [R0+0x1000], desc[UR52][R4.64], P0 ;  /* 0x0100000004007fae */ /* 0x0007e80008121874 */
[----:B-1----:R-:W4:Y:S01]  /*32600*/  LDL.LU R8, [R1+0x674] ;  /* 0x0006740001087983 */ /* 0x002f220000300800 */
[----:B---3--:R-:W-:-:S03]  /*32610*/  IMAD.MOV.U32 R4, RZ, RZ, R148 ;  /* 0x000000ffff047224 */ /* 0x008fc600078e0094 */
[----:B------:R-:W3:Y:S01]  /*32620*/  LDL.LU R148, [R1+0x630] ;  /* 0x0006300001947983 */ /* 0x000ee20000300800 */
[----:B------:R-:W-:-:S03]  /*32630*/  IMAD.MOV.U32 R5, RZ, RZ, R151 ;  /* 0x000000ffff057224 */ /* 0x000fc600078e0097 */
[----:B------:R-:W3:Y:S01]  /*32640*/  LDL.LU R151, [R1+0x670] ;  /* 0x0006700001977983 */ /* 0x000ee20000300800 */
[----:B--2---:R-:W-:Y:S02]  /*32650*/  IADD3 R3, P1, R3, UR5, RZ ;  /* 0x0000000503037c10 */ /* 0x004fe4000ff3e0ff */
[----:B------:R-:W-:Y:S01]  /*32660*/  IADD3 R149, P2, R149, UR5, RZ ;  /* 0x0000000595957c10 */ /* 0x000fe2000ff5e0ff */
[----:B------:R1:W-:Y:S01]  /*32670*/  LDGSTS.E [R0+0x1400], desc[UR52][R4.64], P0 ;  /* 0x0140000004007fae */ /* 0x0003e20008121874 */
[----:B------:R-:W-:-:S03]  /*32680*/  IADD3.X R147, R147, UR7, RZ, P1, !PT ;  /* 0x0000000793937c10 */ /* 0x000fc60008ffe4ff */
[----:B------:R2:W-:Y:S01]  /*32690*/  STL [R1+0x5b4], R3 ;  /* 0x0005b40301007387 */ /* 0x0005e20000100800 */
[----:B------:R-:W-:-:S03]  /*326a0*/  IADD3.X R150, R150, UR7, RZ, P2, !PT ;  /* 0x0000000796967c10 */ /* 0x000fc600097fe4ff */
[----:B------:R2:W-:Y:S01]  /*326b0*/  STL [R1+0x5b0], R147 ;  /* 0x0005b09301007387 */ /* 0x0005e20000100800 */
[----:B-1----:R-:W-:Y:S02]  /*326c0*/  IMAD.MOV.U32 R4, RZ, RZ, R3 ;  /* 0x000000ffff047224 */ /* 0x002fe400078e0003 */
        /* <DEDUP_REMOVED lines=11> */
[----:B----4-:R-:W-:-:S04]  /*32780*/  IADD3 R2, P1, R2, UR5, RZ ;  /* 0x0000000502027c10 */ /* 0x010fc8000ff3e0ff */
[----:B-1----:R-:W-:Y:S01]  /*32790*/  MOV R4, R2 ;  /* 0x0000000200047202 */ /* 0x002fe20000000f00 */
[----:B------:R1:W-:Y:S01]  /*327a0*/  STL [R1+0x634], R2 ;  /* 0x0006340201007387 */ /* 0x0003e20000100800 */
[----:B------:R-:W-:Y:S02]  /*327b0*/  IADD3 R8, P2, R8, UR5, RZ ;  /* 0x0000000508087c10 */ /* 0x000fe4000ff5e0ff */
[----:B---3--:R-:W-:Y:S02]  /*327c0*/  IADD3.X R148, R148, UR7, RZ, P1, !PT ;  /* 0x0000000794947c10 */ /* 0x008fe40008ffe4ff */
[----:B------:R-:W-:-:S03]  /*327d0*/  IADD3.X R151, R151, UR7, RZ, P2, !PT ;  /* 0x0000000797977c10 */ /* 0x000fc600097fe4ff */
[----:B------:R-:W-:Y:S01]  /*327e0*/  IMAD.MOV.U32 R5, RZ, RZ, R148 ;  /* 0x000000ffff057224 */ /* 0x000fe200078e0094 */
[----:B------:R3:W-:Y:S04]  /*327f0*/  STL [R1+0x630], R148 ;  /* 0x0006309401007387 */ /* 0x0007e80000100800 */
[----:B------:R4:W-:Y:S04]  /*32800*/  STL [R1+0x674], R8 ;  /* 0x0006740801007387 */ /* 0x0009e80000100800 */
[----:B-1----:R-:W2:Y:S04]  /*32810*/  LDL.LU R2, [R1+0x734] ;  /* 0x0007340001027983 */ /* 0x002ea80000300800 */
[----:B------:R1:W-:Y:S04]  /*32820*/  STL [R1+0x670], R151 ;  /* 0x0006709701007387 */ /* 0x0003e80000100800 */
[----:B------:R4:W-:Y:S04]  /*32830*/  LDGSTS.E [R0+0x2000], desc[UR52][R4.64], P0 ;  /* 0x0200000004007fae */ /* 0x0009e80008121874 */
[----:B---3--:R-:W3:Y:S01]  /*32840*/  LDL.LU R148, [R1+0x774] ;  /* 0x0007740001947983 */ /* 0x008ee20000300800 */
[----:B----4-:R-:W-:-:S03]  /*32850*/  IMAD.MOV.U32 R4, RZ, RZ, R8 ;  /* 0x000000ffff047224 */ /* 0x010fc600078e0008 */
[----:B------:R-:W4:Y:S01]  /*32860*/  LDL.LU R8, [R1+0x730] ;  /* 0x0007300001087983 */ /* 0x000f220000300800 */
[----:B------:R-:W-:-:S03]  /*32870*/  IMAD.MOV.U32 R5, RZ, RZ, R151 ;  /* 0x000000ffff057224 */ /* 0x000fc600078e0097 */
[----:B-1----:R-:W4:Y:S01]  /*32880*/  LDL.LU R151, [R1+0x770] ;  /* 0x0007700001977983 */ /* 0x002f220000300800 */
        /* <DEDUP_REMOVED lines=19> */
[----:B------:R-:W-:-:S05]  /*329c0*/  IADD3 R2, P1, R2, UR5, RZ ;  /* 0x0000000502027c10 */ /* 0x000fca000ff3e0ff */
[----:B------:R4:W-:Y:S01]  /*329d0*/  STL [R1+0x734], R2 ;  /* 0x0007340201007387 */ /* 0x0009e20000100800 */
[----:B-1----:R-:W-:Y:S01]  /*329e0*/  IMAD.MOV.U32 R4, RZ, RZ, R2 ;  /* 0x000000ffff047224 */ /* 0x002fe200078e0002 */
[----:B---3--:R-:W-:Y:S02]  /*329f0*/  IADD3 R148, P2, R148, UR5, RZ ;  /* 0x0000000594947c10 */ /* 0x008fe4000ff5e0ff */
[----:B----4-:R-:W-:Y:S02]  /*32a00*/  IADD3.X R8, R8, UR7, RZ, P1, !PT ;  /* 0x0000000708087c10 */ /* 0x010fe40008ffe4ff */
[----:B------:R-:W-:-:S03]  /*32a10*/  IADD3.X R151, R151, UR7, RZ, P2, !PT ;  /* 0x0000000797977c10 */ /* 0x000fc600097fe4ff */
        /* <DEDUP_REMOVED lines=30> */
[----:B----4-:R-:W-:-:S05]  /*32c00*/  IADD3 R2, P1, R2, UR5, RZ ;  /* 0x0000000502027c10 */ /* 0x010fca000ff3e0ff */
[----:B------:R4:W-:Y:S01]  /*32c10*/  STL [R1+0x834], R2 ;  /* 0x0008340201007387 */ /* 0x0009e20000100800 */
[----:B-1----:R-:W-:Y:S01]  /*32c20*/  IMAD.MOV.U32 R4, RZ, RZ, R2 ;  /* 0x000000ffff047224 */ /* 0x002fe200078e0002 */
[----:B------:R-:W-:Y:S02]  /*32c30*/  IADD3 R8, P2, R8, UR5, RZ ;  /* 0x0000000508087c10 */ /* 0x000fe4000ff5e0ff */
[----:B---3--:R-:W-:Y:S02]  /*32c40*/  IADD3.X R148, R148, UR7, RZ, P1, !PT ;  /* 0x0000000794947c10 */ /* 0x008fe40008ffe4ff */
[----:B------:R-:W-:-:S03]  /*32c50*/  IADD3.X R151, R151, UR7, RZ, P2, !PT ;  /* 0x0000000797977c10 */ /* 0x000fc600097fe4ff */
[----:B------:R-:W-:Y:S01]  /*32c60*/  IMAD.MOV.U32 R5, RZ, RZ, R148 ;  /* 0x000000ffff057224 */ /* 0x000fe200078e0094 */
[----:B------:R1:W-:Y:S04]  /*32c70*/  STL [R1+0x830], R148 ;  /* 0x0008309401007387 */ /* 0x0003e80000100800 */
[----:B------:R3:W-:Y:S04]  /*32c80*/  STL [R1+0x874], R8 ;  /* 0x0008740801007387 */ /* 0x0007e80000100800 */
[----:B----4-:R-:W4:Y:S04]  /*32c90*/  LDL.LU R2, [R1+0x934] ;  /* 0x0009340001027983 */ /* 0x010f280000300800 */
        /* <DEDUP_REMOVED lines=83> */
[----:B------:R-:W-:Y:S01]  /*331d0*/  STL [R1+0xab4], R3 ;  /* 0x000ab40301007387 */ /* 0x000fe20000100800 */
[----:B------:R-:W-:-:S03]  /*331e0*/  IADD3.X R150, R150, UR7, RZ, P2, !PT ;  /* 0x0000000796967c10 */ /* 0x000fc600097fe4ff */
[----:B------:R2:W-:Y:S01]  /*331f0*/  STL [R1+0xab0], R149 ;  /* 0x000ab09501007387 */ /* 0x0005e20000100800 */
[----:B-1----:R-:W-:Y:S02]  /*33200*/  IMAD.MOV.U32 R4, RZ, RZ, R3 ;  /* 0x000000ffff047224 */ /* 0x002fe400078e0003 */
[----:B------:R-:W-:Y:S01]  /*33210*/  IMAD.MOV.U32 R5, RZ, RZ, R149 ;  /* 0x000000ffff057224 */ /* 0x000fe200078e0095 */
[----:B------:R-:W-:Y:S04]  /*33220*/  STL [R1+0xaf4], R147 ;  /* 0x000af49301007387 */ /* 0x000fe80000100800 */
[----:B------:R1:W-:Y:S04]  /*33230*/  LDGSTS.E [R0+0x6800], desc[UR52][R4.64], P0 ;  /* 0x0680000004007fae */ /* 0x0003e80008121874 */
[----:B--2---:R-:W2:Y:S04]  /*33240*/  LDL.LU R149, [R1+0xbb4] ;  /* 0x000bb40001957983 */ /* 0x004ea80000300800 */
[----:B------:R1:W-:Y:S04]  /*33250*/  STL [R1+0xaf0], R150 ;  /* 0x000af09601007387 */ /* 0x0003e80000100800 */
        /* <DEDUP_REMOVED lines=26> */
[----:B------:R-:W-:Y:S02]  /*33400*/  IADD3.X R150, R150, UR7, RZ, P1, !PT ;  /* 0x0000000796967c10 */ /* 0x000fe40008ffe4ff */
[----:B------:R-:W-:Y:S01]  /*33410*/  IADD3.X R147, R147, UR7, RZ, P2, !PT ;  /* 0x0000000793937c10 */ /* 0x000fe200097fe4ff */
[----:B------:R2:W-:Y:S01]  /*33420*/  STL [R1+0xbb4], R149 ;  /* 0x000bb49501007387 */ /* 0x0005e20000100800 */
[----:B-1----:R-:W-:Y:S02]  /*33430*/  IMAD.MOV.U32 R4, RZ, RZ, R149 ;  /* 0x000000ffff047224 */ /* 0x002fe400078e0095 */
[----:B------:R-:W-:Y:S01]  /*33440*/  IMAD.MOV.U32 R5, RZ, RZ, R150 ;  /* 0x000000ffff057224 */ /* 0x000fe200078e0096 */
[----:B------:R-:W-:Y:S04]  /*33450*/  STL [R1+0xbb0], R150 ;  /* 0x000bb09601007387 */ /* 0x000fe80000100800 */
[----:B------:R1:W-:Y:S04]  /*33460*/  STL [R1+0xbf4], R3 ;  /* 0x000bf40301007387 */ /* 0x0003e80000100800 */
[----:B------:R1:W-:Y:S04]  /*33470*/  LDGSTS.E [R0+0x7800], desc[UR52][R4.64], P0 ;  /* 0x0780000004007fae */ /* 0x0003e80008121874 */
[----:B------:R1:W-:Y:S04]  /*33480*/  STL [R1+0xbf0], R147 ;  /* 0x000bf09301007387 */ /* 0x0003e80000100800 */
[----:B--2---:R-:W2:Y:S01]  /*33490*/  LDL.LU R149, [R1+0x4b8] ;  /* 0x0004b80001957983 */ /* 0x004ea20000300800 */
[----:B-1----:R-:W-:-:S03]  /*334a0*/  IMAD.MOV.U32 R4, RZ, RZ, R3 ;  /* 0x000000ffff047224 */ /* 0x002fc600078e0003 */
[----:B------:R-:W2:Y:S01]  /*334b0*/  LDL.LU R3, [R1+0x4bc] ;  /* 0x0004bc0001037983 */ /* 0x000ea20000300800 */
[----:B------:R-:W-:-:S03]  /*334c0*/  IMAD.MOV.U32 R5, RZ, RZ, R147 ;  /* 0x000000ffff057224 */ /* 0x000fc600078e0093 */
[----:B------:R-:W2:Y:S04]  /*334d0*/  LDL.LU R150, [R1+0x4f8] ;  /* 0x0004f80001967983 */ /* 0x000ea80000300800 */
[----:B------:R-:W2:Y:S04]  /*334e0*/  LDL.LU R147, [R1+0x4fc] ;  /* 0x0004fc0001937983 */ /* 0x000ea80000300800 */
[----:B------:R1:W-:Y:S02]  /*334f0*/  LDGSTS.E [R0+0x7c00], desc[UR52][R4.64], P0 ;  /* 0x07c0000004007fae */ /* 0x0003e40008121874 */
[----:B-1----:R-:W-:-:S05]  /*33500*/  LOP3.LUT R0, R7, 0x10, RZ, 0x3c, !PT ;  /* 0x0000001007007812 */ /* 0x002fca00078e3cff */
[----:B------:R-:W-:Y:S01]  /*33510*/  VIADD R0, R0, UR8 ;  /* 0x0000000800007c36 */ /* 0x000fe20008000000 */
[----:B----4-:R-:W-:-:S05]  /*33520*/  IADD3 R2, P1, R2, UR5, RZ ;  /* 0x0000000502027c10 */ /* 0x010fca000ff3e0ff */
[----:B------:R1:W-:Y:S01]  /*33530*/  STL [R1+0x43c], R2 ;  /* 0x00043c0201007387 */ /* 0x0003e20000100800 */
[----:B------:R-:W-:Y:S01]  /*33540*/  IMAD.MOV.U32 R4, RZ, RZ, R2 ;  /* 0x000000ffff047224 */ /* 0x000fe200078e0002 */
[----:B------:R-:W-:Y:S02]  /*33550*/  IADD3 R8, P2, R8, UR5, RZ ;  /* 0x0000000508087c10 */ /* 0x000fe4000ff5e0ff */
[----:B---3--:R-:W-:-:S03]  /*33560*/  IADD3.X R148, R148, UR7, RZ, P1, !PT ;  /* 0x0000000794947c10 */ /* 0x008fc60008ffe4ff */
[----:B------:R-:W-:Y:S01]  /*33570*/  STL [R1+0x47c], R8 ;  /* 0x00047c0801007387 */ /* 0x000fe20000100800 */
[----:B------:R-:W-:Y:S01]  /*33580*/  IADD3.X R151, R151, UR7, RZ, P2, !PT ;  /* 0x0000000797977c10 */ /* 0x000fe200097fe4ff */
[----:B------:R-:W-:Y:S02]  /*33590*/  IMAD.MOV.U32 R5, RZ, RZ, R148 ;  /* 0x000000ffff057224 */ /* 0x000fe400078e0094 */
[----:B------:R3:W-:Y:S04]  /*335a0*/  STL [R1+0x438], R148 ;  /* 0x0004389401007387 */ /* 0x0007e80000100800 */
[----:B-1----:R-:W4:Y:S04]  /*335b0*/  LDL.LU R2, [R1+0x53c] ;  /* 0x00053c0001027983 */ /* 0x002f280000300800 */
[----:B------:R1:W-:Y:S04]  /*335c0*/  LDGSTS.E [R0+0x80], desc[UR52][R4.64], P0 ;  /* 0x0008000004007fae */ /* 0x0003e80008121874 */
[----:B---3--:R-:W3:Y:S04]  /*335d0*/  LDL.LU R148, [R1+0x57c] ;  /* 0x00057c0001947983 */ /* 0x008ee80000300800 */
[----:B------:R1:W-:Y:S02]  /*335e0*/  STL [R1+0x478], R151 ;  /* 0x0004789701007387 */ /* 0x0003e40000100800 */
[----:B-1----:R-:W-:-:S02]  /*335f0*/  IMAD.MOV.U32 R4, RZ, RZ, R8 ;  /* 0x000000ffff047224 */ /* 0x002fc400078e0008 */
[----:B------:R-:W3:Y:S01]  /*33600*/  LDL.LU R8, [R1+0x538] ;  /* 0x0005380001087983 */ /* 0x000ee20000300800 */
[----:B------:R-:W-:-:S03]  /*33610*/  IMAD.MOV.U32 R5, RZ, RZ, R151 ;  /* 0x000000ffff057224 */ /* 0x000fc600078e0097 */
[----:B------:R-:W3:Y:S04]  /*33620*/  LDL.LU R151, [R1+0x578] ;  /* 0x0005780001977983 */ /* 0x000ee80000300800 */
[----:B------:R1:W-:Y:S01]  /*33630*/  LDGSTS.E [R0+0x480], desc[UR52][R4.64], P0 ;  /* 0x0048000004007fae */ /* 0x0003e20008121874 */
[----:B--2---:R-:W-:-:S04]  /*33640*/  IADD3 R3, P1, R3, UR5, RZ ;  /* 0x0000000503037c10 */ /* 0x004fc8000ff3e0ff */
[----:B------:R-:W-:Y:S02]  /*33650*/  IADD3.X R149, R149, UR7, RZ, P1, !PT ;  /* 0x0000000795957c10 */ /* 0x000fe40008ffe4ff */
[----:B------:R-:W-:Y:S01]  /*33660*/  IADD3 R147, P2, R147, UR5, RZ ;  /* 0x0000000593937c10 */ /* 0x000fe2000ff5e0ff */
[----:B------:R2:W-:Y:S01]  /*33670*/  STL [R1+0x4bc], R3 ;  /* 0x0004bc0301007387 */ /* 0x0005e20000100800 */
[----:B-1----:R-:W-:Y:S02]  /*33680*/  IMAD.MOV.U32 R4, RZ, RZ, R3 ;  /* 0x000000ffff047224 */ /* 0x002fe400078e0003 */
[----:B------:R-:W-:Y:S01]  /*33690*/  IADD3.X R150, R150, UR7, RZ, P2, !PT ;  /* 0x0000000796967c10 */ /* 0x000fe200097fe4ff */
[----:B------:R-:W-:Y:S01]  /*336a0*/  IMAD.MOV.U32 R5, RZ, RZ, R149 ;  /* 0x000000ffff057224 */ /* 0x000fe200078e0095 */
[----:B------:R1:W-:Y:S04]  /*336b0*/  STL [R1+0x4b8], R149 ;  /* 0x0004b89501007387 */ /* 0x0003e80000100800 */
[----:B------:R1:W-:Y:S04]  /*336c0*/  STL [R1+0x4fc], R147 ;  /* 0x0004fc9301007387 */ /* 0x0003e80000100800 */
[----:B--2---:R-:W2:Y:S04]  /*336d0*/  LDL.LU R3, [R1+0x5bc] ;  /* 0x0005bc0001037983 */ /* 0x004ea80000300800 */
[----:B------:R1:W-:Y:S04]  /*336e0*/  STL [R1+0x4f8], R150 ;  /* 0x0004f89601007387 */ /* 0x0003e80000100800 */
[----:B------:R1:W-:Y:S04]  /*336f0*/  LDGSTS.E [R0+0x880], desc[UR52][R4.64], P0 ;  /* 0x0088000004007fae */ /* 0x0003e80008121874 */
[----:B-1----:R-:W2:Y:S01]  /*33700*/  LDL.LU R149, [R1+0x5fc] ;  /* 0x0005fc0001957983 */ /* 0x002ea20000300800 */
[----:B------:R-:W-:-:S03]  /*33710*/  IMAD.MOV.U32 R4, RZ, RZ, R147 ;  /* 0x000000ffff047224 */ /* 0x000fc600078e0093 */
[----:B------:R-:W2:Y:S01]  /*33720*/  LDL.LU R147, [R1+0x5b8] ;  /* 0x0005b80001937983 */ /* 0x000ea20000300800 */
[----:B------:R-:W-:-:S03]  /*33730*/  IMAD.MOV.U32 R5, RZ, RZ, R150 ;  /* 0x000000ffff057224 */ /* 0x000fc600078e0096 */
[----:B------:R-:W2:Y:S04]  /*33740*/  LDL.LU R150, [R1+0x5f8] ;  /* 0x0005f80001967983 */ /* 0x000ea80000300800 */
[----:B------:R1:W-:Y:S01]  /*33750*/  LDGSTS.E [R0+0xc80], desc[UR52][R4.64], P0 ;  /* 0x00c8000004007fae */ /* 0x0003e20008121874 */
[----:B----4-:R-:W-:Y:S02]  /*33760*/  IADD3 R2, P1, R2, UR5, RZ ;  /* 0x0000000502027c10 */ /* 0x010fe4000ff3e0ff */
[----:B---3--:R-:W-:-:S03]  /*33770*/  IADD3 R148, P2, R148, UR5, RZ ;  /* 0x0000000594947c10 */ /* 0x008fc6000ff5e0ff */
[----:B------:R3:W-:Y:S01]  /*33780*/  STL [R1+0x53c], R2 ;  /* 0x00053c0201007387 */ /* 0x0007e20000100800 */
[----:B-1----:R-:W-:Y:S01]  /*33790*/  IMAD.MOV.U32 R4, RZ, RZ, R2 ;  /* 0x000000ffff047224 */ /* 0x002fe200078e0002 */
[----:B------:R-:W-:Y:S02]  /*337a0*/  IADD3.X R8, R8, UR7, RZ, P1, !PT ;  /* 0x0000000708087c10 */ /* 0x000fe40008ffe4ff */
[----:B------:R-:W-:-:S03]  /*337b0*/  IADD3.X R151, R151, UR7, RZ, P2, !PT ;  /* 0x0000000797977c10 */ /* 0x000fc600097fe4ff */
[----:B------:R-:W-:Y:S01]  /*337c0*/  IMAD.MOV.U32 R5, RZ, RZ, R8 ;  /* 0x000000ffff057224 */ /* 0x000fe200078e0008 */
[----:B------:R1:W-:Y:S04]  /*337d0*/  STL [R1+0x538], R8 ;  /* 0x0005380801007387 */ /* 0x0003e80000100800 */
[----:B------:R4:W-:Y:S04]  /*337e0*/  STL [R1+0x57c], R148 ;  /* 0x00057c9401007387 */ /* 0x0009e80000100800 */
[----:B---3--:R-:W3:Y:S04]  /*337f0*/  LDL.LU R2, [R1+0x63c] ;  /* 0x00063c0001027983 */ /* 0x008ee80000300800 */
[----:B------:R4:W-:Y:S04]  /*33800*/  STL [R1+0x578], R151 ;  /* 0x0005789701007387 */ /* 0x0009e80000100800 */
[----:B------:R4:W-:Y:S04]  /*33810*/  LDGSTS.E [R0+0x1080], desc[UR52][R4.64], P0 ;  /* 0x0108000004007fae */ /* 0x0009e80008121874 */
[----:B-1----:R-:W3:Y:S01]  /*33820*/  LDL.LU R8, [R1+0x67c] ;  /* 0x00067c0001087983 */ /* 0x002ee20000300800 */
[----:B----4-:R-:W-:-:S03]  /*33830*/  MOV R4, R148 ;  /* 0x0000009400047202 */ /* 0x010fc60000000f00 */
[----:B------:R-:W4:Y:S01]  /*33840*/  LDL.LU R148, [R1+0x638] ;  /* 0x0006380001947983 */ /* 0x000f220000300800 */
[----:B------:R-:W-:-:S03]  /*33850*/  IMAD.MOV.U32 R5, RZ, RZ, R151 ;  /* 0x000000ffff057224 */ /* 0x000fc600078e0097 */
[----:B------:R-:W4:Y:S01]  /*33860*/  LDL.LU R151, [R1+0x678] ;  /* 0x0006780001977983 */ /* 0x000f220000300800 */
[----:B--2---:R-:W-:-:S03]  /*33870*/  IADD3 R3, P1, R3, UR5, RZ ;  /* 0x0000000503037c10 */ /* 0x004fc6000ff3e0ff */
[----:B------:R1:W-:Y:S01]  /*33880*/  LDGSTS.E [R0+0x1480], desc[UR52][R4.64], P0 ;  /* 0x0148000004007fae */ /* 0x0003e20008121874 */
[----:B------:R-:W-:-:S03]  /*33890*/  IADD3 R149, P2, R149, UR5, RZ ;  /* 0x0000000595957c10 */ /* 0x000fc6000ff5e0ff */
[----:B------:R2:W-:Y:S01]  /*338a0*/  STL [R1+0x5bc], R3 ;  /* 0x0005bc0301007387 */ /* 0x0005e20000100800 */
[----:B-1----:R-:W-:Y:S01]  /*338b0*/  IMAD.MOV.U32 R4, RZ, RZ, R3 ;  /* 0x000000ffff047224 */ /* 0x002fe200078e0003 */
[----:B------:R-:W-:Y:S02]  /*338c0*/  IADD3.X R147, R147, UR7, RZ, P1, !PT ;  /* 0x0000000793937c10 */ /* 0x000fe40008ffe4ff */
[----:B------:R-:W-:-:S03]  /*338d0*/  IADD3.X R150, R150, UR7, RZ, P2, !PT ;  /* 0x0000000796967c10 */ /* 0x000fc600097fe4ff */
        /* <DEDUP_REMOVED lines=12> */
[----:B---3--:R-:W-:-:S05]  /*339a0*/  IADD3 R2, P1, R2, UR5, RZ ;  /* 0x0000000502027c10 */ /* 0x008fca000ff3e0ff */
[----:B------:R3:W-:Y:S01]  /*339b0*/  STL [R1+0x63c], R2 ;  /* 0x00063c0201007387 */ /* 0x0007e20000100800 */
[----:B-1----:R-:W-:Y:S01]  /*339c0*/  IMAD.MOV.U32 R4, RZ, RZ, R2 ;  /* 0x000000ffff047224 */ /* 0x002fe200078e0002 */
[----:B------:R-:W-:Y:S02]  /*339d0*/  IADD3 R8, P2, R8, UR5, RZ ;  /* 0x0000000508087c10 */ /* 0x000fe4000ff5e0ff */
[----:B----4-:R-:W-:Y:S02]  /*339e0*/  IADD3.X R148, R148, UR7, RZ, P1, !PT ;  /* 0x0000000794947c10 */ /* 0x010fe40008ffe4ff */
        /* <DEDUP_REMOVED lines=8> */
[----:B----4-:R-:W-:-:S03]  /*33a70*/  IMAD.MOV.U32 R4, RZ, RZ, R8 ;  /* 0x000000ffff047224 */ /* 0x010fc600078e0008 */
        /* <DEDUP_REMOVED lines=150> */
[----:B------:R-:W-:Y:S01]  /*343e0*/  STL [R1+0xabc], R3 ;  /* 0x000abc0301007387 */ /* 0x000fe20000100800 */
[----:B-1----:R-:W-:Y:S01]  /*343f0*/  IMAD.MOV.U32 R4, RZ, RZ, R3 ;  /* 0x000000ffff047224 */ /* 0x002fe200078e0003 */
[----:B------:R-:W-:Y:S02]  /*34400*/  IADD3.X R149, R149, UR7, RZ, P1, !PT ;  /* 0x0000000795957c10 */ /* 0x000fe40008ffe4ff */
[----:B------:R-:W-:-:S03]  /*34410*/  IADD3.X R150, R150, UR7, RZ, P2, !PT ;  /* 0x0000000796967c10 */ /* 0x000fc600097fe4ff */
[----:B------:R-:W-:Y:S01]  /*34420*/  IMAD.MOV.U32 R5, RZ, RZ, R149 ;  /* 0x000000ffff057224 */ /* 0x000fe200078e0095 */
[----:B------:R1:W-:Y:S04]  /*34430*/  STL [R1+0xab8], R149 ;  /* 0x000ab89501007387 */ /* 0x0003e80000100800 */
[----:B------:R-:W-:Y:S04]  /*34440*/  STL [R1+0xafc], R147 ;  /* 0x000afc9301007387 */ /* 0x000fe80000100800 */
[----:B------:R2:W-:Y:S04]  /*34450*/  LDGSTS.E [R0+0x6880], desc[UR52][R4.64], P0 ;  /* 0x0688000004007fae */ /* 0x0005e80008121874 */
[----:B-1----:R-:W4:Y:S04]  /*34460*/  LDL.LU R149, [R1+0xbbc] ;  /* 0x000bbc0001957983 */ /* 0x002f280000300800 */
[----:B------:R1:W-:Y:S04]  /*34470*/  STL [R1+0xaf8], R150 ;  /* 0x000af89601007387 */ /* 0x0003e80000100800 */
[----:B------:R-:W4:Y:S01]  /*34480*/  LDL.LU R3, [R1+0xbfc] ;  /* 0x000bfc0001037983 */ /* 0x000f220000300800 */
[----:B--2---:R-:W-:-:S03]  /*34490*/  IMAD.MOV.U32 R5, RZ, RZ, R150 ;  /* 0x000000ffff057224 */ /* 0x004fc600078e0096 */
[----:B-1----:R-:W2:Y:S01]  /*344a0*/  LDL.LU R150, [R1+0xbb8] ;  /* 0x000bb80001967983 */ /* 0x002ea20000300800 */
        /* <DEDUP_REMOVED lines=20> */
[----:B------:R-:W-:-:S03]  /*345f0*/  IADD3 R149, P1, R149, UR5, RZ ;  /* 0x0000000595957c10 */ /* 0x000fc6000ff3e0ff */
[----:B------:R1:W-:Y:S01]  /*34600*/  LDGSTS.E [R0+0x7480], desc[UR52][R4.64], P0 ;  /* 0x0748000004007fae */ /* 0x0003e20008121874 */
[----:B------:R-:W-:Y:S02]  /*34610*/  IADD3 R3, P2, R3, UR5, RZ ;  /* 0x0000000503037c10 */ /* 0x000fe4000ff5e0ff */
[----:B--2---:R-:W-:Y:S01]  /*34620*/  IADD3.X R150, R150, UR7, RZ, P1, !PT ;  /* 0x0000000796967c10 */ /* 0x004fe20008ffe4ff */
[----:B-1----:R-:W-:Y:S01]  /*34630*/  IMAD.MOV.U32 R4, RZ, RZ, R149 ;  /* 0x000000ffff047224 */ /* 0x002fe200078e0095 */
[----:B------:R1:W-:Y:S01]  /*34640*/  STL [R1+0xbbc], R149 ;  /* 0x000bbc9501007387 */ /* 0x0003e20000100800 */
[----:B------:R-:W-:Y:S02]  /*34650*/  IADD3.X R147, R147, UR7, RZ, P2, !PT ;  /* 0x0000000793937c10 */ /* 0x000fe400097fe4ff */
[----:B------:R-:W-:Y:S01]  /*34660*/  IMAD.MOV.U32 R5, RZ, RZ, R150 ;  /* 0x000000ffff057224 */ /* 0x000fe200078e0096 */
[----:B------:R-:W-:Y:S04]  /*34670*/  STL [R1+0xbb8], R150 ;  /* 0x000bb89601007387 */ /* 0x000fe80000100800 */
[----:B------:R2:W-:Y:S04]  /*34680*/  STL [R1+0xbfc], R3 ;  /* 0x000bfc0301007387 */ /* 0x0005e80000100800 */
[----:B------:R2:W-:Y:S04]  /*34690*/  LDGSTS.E [R0+0x7880], desc[UR52][R4.64], P0 ;  /* 0x0788000004007fae */ /* 0x0005e80008121874 */
[----:B------:R2:W-:Y:S04]  /*346a0*/  STL [R1+0xbf8], R147 ;  /* 0x000bf89301007387 */ /* 0x0005e80000100800 */
[----:B-1----:R-:W4:Y:S01]  /*346b0*/  LDL.LU R149, [R1+0x4c0] ;  /* 0x0004c00001957983 */ /* 0x002f220000300800 */
[----:B--2---:R-:W-:-:S03]  /*346c0*/  IMAD.MOV.U32 R4, RZ, RZ, R3 ;  /* 0x000000ffff047224 */ /* 0x004fc600078e0003 */
[----:B------:R-:W2:Y:S01]  /*346d0*/  LDL.LU R3, [R1+0x4c4] ;  /* 0x0004c40001037983 */ /* 0x000ea20000300800 */
[----:B------:R-:W-:-:S03]  /*346e0*/  IMAD.MOV.U32 R5, RZ, RZ, R147 ;  /* 0x000000ffff057224 */ /* 0x000fc600078e0093 */
[----:B------:R-:W2:Y:S04]  /*346f0*/  LDL.LU R150, [R1+0x500] ;  /* 0x0005000001967983 */ /* 0x000ea80000300800 */
[----:B------:R-:W2:Y:S04]  /*34700*/  LDL.LU R147, [R1+0x504] ;  /* 0x0005040001937983 */ /* 0x000ea80000300800 */
[----:B------:R1:W-:Y:S02]  /*34710*/  LDGSTS.E [R0+0x7c80], desc[UR52][R4.64], P0 ;  /* 0x07c8000004007fae */ /* 0x0003e40008121874 */
[----:B-1----:R-:W-:-:S05]  /*34720*/  LOP3.LUT R0, R7, 0x20, RZ, 0x3c, !PT ;  /* 0x0000002007007812 */ /* 0x002fca00078e3cff */
[----:B------:R-:W-:Y:S01]  /*34730*/  VIADD R0, R0, UR8 ;  /* 0x0000000800007c36 */ /* 0x000fe20008000000 */
[----:B---3--:R-:W-:-:S05]  /*34740*/  IADD3 R2, P1, R2, UR5, RZ ;  /* 0x0000000502027c10 */ /* 0x008fca000ff3e0ff */
[----:B------:R1:W-:Y:S01]  /*34750*/  STL [R1+0x444], R2 ;  /* 0x0004440201007387 */ /* 0x0003e20000100800 */
[----:B------:R-:W-:Y:S01]  /*34760*/  IMAD.MOV.U32 R4, RZ, RZ, R2 ;  /* 0x000000ffff047224 */ /* 0x000fe200078e0002 */
[----:B------:R-:W-:Y:S02]  /*34770*/  IADD3 R8, P2, R8, UR5, RZ ;  /* 0x0000000508087c10 */ /* 0x000fe4000ff5e0ff */
[----:B----4-:R-:W-:-:S03]  /*34780*/  IADD3.X R148, R148, UR7, RZ, P1, !PT ;  /* 0x0000000794947c10 */ /* 0x010fc60008ffe4ff */
        /* <DEDUP_REMOVED lines=17> */
[----:B-1----:R-:W-:Y:S01]  /*348a0*/  MOV R4, R3 ;  /* 0x0000000300047202 */ /* 0x002fe20000000f00 */
[----:B------:R-:W-:Y:S01]  /*348b0*/  IMAD.MOV.U32 R5, RZ, RZ, R149 ;  /* 0x000000ffff057224 */ /* 0x000fe200078e0095 */
[----:B------:R-:W-:Y:S01]  /*348c0*/  IADD3.X R150, R150, UR7, RZ, P2, !PT ;  /* 0x0000000796967c10 */ /* 0x000fe200097fe4ff */
        /* <DEDUP_REMOVED lines=29> */
[----:B------:R1:W-:Y:S04]  /*34aa0*/  LDGSTS.E [R0+0x1500], desc[UR52][R4.64], P0 ;  /* 0x0150000004007fae */ /* 0x0003e80008121874 */
[----:B------:R2:W-:Y:S01]  /*34ab0*/  STL [R1+0x5c4], R3 ;  /* 0x0005c40301007387 */ /* 0x0005e20000100800 */
[----:B------:R-:W-:Y:S01]  /*34ac0*/  IADD3 R149, P2, R149, UR5, RZ ;  /* 0x0000000595957c10 */ /* 0x000fe2000ff5e0ff */
        /* <DEDUP_REMOVED lines=178> */
[----:B------:R-:W-:Y:S01]  /*355f0*/  STL [R1+0xac4], R3 ;  /* 0x000ac40301007387 */ /* 0x000fe20000100800 */
[----:B------:R-:W-:Y:S01]  /*35600*/  IADD3 R147, P2, R147, UR5, RZ ;  /* 0x0000000593937c10 */ /* 0x000fe2000ff5e0ff */
        /* <DEDUP_REMOVED lines=31> */
[----:B------:R-:W4:Y:S04]  /*35800*/  LDL.LU R151, [R1+0x488] ;  /* 0x0004880001977983 */ /* 0x000f280000300800 */
[----:B------:R1:W-:Y:S01]  /*35810*/  LDGSTS.E [R0+0x7500], desc[UR52][R4.64], P0 ;  /* 0x0750000004007fae */ /* 0x0003e20008121874 */
[----:B------:R-:W-:Y:S02]  /*35820*/  IADD3 R149, P1, R149, UR5, RZ ;  /* 0x0000000595957c10 */ /* 0x000fe4000ff3e0ff */
[----:B------:R-:W-:Y:S02]  /*35830*/  IADD3 R3, P2, R3, UR5, RZ ;  /* 0x0000000503037c10 */ /* 0x000fe4000ff5e0ff */
[----:B--2---:R-:W-:Y:S01]  /*35840*/  IADD3.X R150, R150, UR7, RZ, P1, !PT ;  /* 0x0000000796967c10 */ /* 0x004fe20008ffe4ff */
[----:B-1----:R-:W-:Y:S01]  /*35850*/  IMAD.MOV.U32 R4, RZ, RZ, R149 ;  /* 0x000000ffff047224 */ /* 0x002fe200078e0095 */
[----:B------:R1:W-:Y:S01]  /*35860*/  STL [R1+0xbc4], R149 ;  /* 0x000bc49501007387 */ /* 0x0003e20000100800 */
[----:B------:R-:W-:-:S02]  /*35870*/  IADD3.X R147, R147, UR7, RZ, P2, !PT ;  /* 0x0000000793937c10 */ /* 0x000fc400097fe4ff */
        /* <DEDUP_REMOVED lines=8> */
[----:B------:R-:W-:-:S03]  /*35900*/  MOV R5, R147 ;  /* 0x0000009300057202 */ /* 0x000fc60000000f00 */
        /* <DEDUP_REMOVED lines=59> */
[----:B--2---:R-:W-:-:S05]  /*35cc0*/  IADD3 R3, P1, R3, UR5, RZ ;  /* 0x0000000503037c10 */ /* 0x004fca000ff3e0ff */
        /* <DEDUP_REMOVED lines=203> */
[----:B------:R1:W-:Y:S01]  /*36980*/  STL [R1+0xb48], R8 ;  /* 0x000b480801007387 */ /* 0x0003e20000100800 */
[----:B------:R-:W-:-:S03]  /*36990*/  MOV R5, R8 ;  /* 0x0000000800057202 */ /* 0x000fc60000000f00 */
        /* <DEDUP_REMOVED lines=11> */
[----:B------:R-:W-:-:S03]  /*36a50*/  IADD3 R3, P2, R3, UR5, RZ ;  /* 0x0000000503037c10 */ /* 0x000fc6000ff5e0ff */
[----:B-1----:R-:W-:Y:S01]  /*36a60*/  IMAD.MOV.U32 R4, RZ, RZ, R149 ;  /* 0x000000ffff047224 */ /* 0x002fe200078e0095 */
[----:B--2---:R-:W-:Y:S01]  /*36a70*/  IADD3.X R150, R150, UR7, RZ, P1, !PT ;  /* 0x0000000796967c10 */ /* 0x004fe20008ffe4ff */
[----:B------:R1:W-:Y:S01]  /*36a80*/  STL [R1+0xbcc], R149 ;  /* 0x000bcc9501007387 */ /* 0x0003e20000100800 */
[----:B------:R-:W-:-:S03]  /*36a90*/  IADD3.X R147, R147, UR7, RZ, P2, !PT ;  /* 0x0000000793937c10 */ /* 0x000fc600097fe4ff */
        /* <DEDUP_REMOVED lines=70> */
[----:B-1----:R-:W-:Y:S01]  /*36f00*/  IMAD.MOV.U32 R4, RZ, RZ, R3 ;  /* 0x000000ffff047224 */ /* 0x002fe200078e0003 */
[----:B------:R-:W-:Y:S02]  /*36f10*/  IADD3 R149, P2, R149, UR5, RZ ;  /* 0x0000000595957c10 */ /* 0x000fe4000ff5e0ff */
        /* <DEDUP_REMOVED lines=173> */
[----:B------:R-:W-:-:S03]  /*379f0*/  MOV R5, R151 ;  /* 0x0000009700057202 */ /* 0x000fc60000000f00 */
[----:B------:R-:W4:Y:S04]  /*37a00*/  LDL.LU R151, [R1+0xb90] ;  /* 0x000b900001977983 */ /* 0x000f280000300800 */
[----:B------:R1:W-:Y:S01]  /*37a10*/  LDGSTS.E [R0+0x6600], desc[UR52][R4.64], P0 ;  /* 0x0660000004007fae */ /* 0x0003e20008121874 */
[----:B--2---:R-:W-:-:S05]  /*37a20*/  IADD3 R3, P1, R3, UR5, RZ ;  /* 0x0000000503037c10 */ /* 0x004fca000ff3e0ff */
[----:B------:R-:W-:Y:S01]  /*37a30*/  STL [R1+0xad4], R3 ;  /* 0x000ad40301007387 */ /* 0x000fe20000100800 */
[----:B-1----:R-:W-:Y:S01]  /*37a40*/  IMAD.MOV.U32 R4, RZ, RZ, R3 ;  /* 0x000000ffff047224 */ /* 0x002fe200078e0003 */
[----:B------:R-:W-:Y:S02]  /*37a50*/  IADD3 R147, P2, R147, UR5, RZ ;  /* 0x0000000593937c10 */ /* 0x000fe4000ff5e0ff */
        /* <DEDUP_REMOVED lines=256> */
[----:B------:R1:W-:Y:S01]  /*38a60*/  STL [R1+0x9d8], R147 ;  /* 0x0009d89301007387 */ /* 0x0003e20000100800 */
[----:B------:R-:W-:-:S03]  /*38a70*/  MOV R5, R147 ;  /* 0x0000009300057202 */ /* 0x000fc60000000f00 */
        /* <DEDUP_REMOVED lines=261> */
[----:B------:R-:W-:-:S03]  /*39ad0*/  MOV R5, R150 ;  /* 0x0000009600057202 */ /* 0x000fc60000000f00 */
        /* <DEDUP_REMOVED lines=92> */
[----:B------:R-:W-:-:S05]  /*3a0a0*/  IADD3 R149, P1, R149, UR5, RZ ;  /* 0x0000000595957c10 */ /* 0x000fca000ff3e0ff */
[----:B-1----:R-:W-:Y:S01]  /*3a0b0*/  IMAD.MOV.U32 R4, RZ, RZ, R149 ;  /* 0x000000ffff047224 */ /* 0x002fe200078e0095 */
[----:B------:R-:W-:Y:S02]  /*3a0c0*/  IADD3 R3, P2, R3, UR5, RZ ;  /* 0x0000000503037c10 */ /* 0x000fe4000ff5e0ff */
[----:B--2---:R-:W-:Y:S01]  /*3a0d0*/  IADD3.X R150, R150, UR7, RZ, P1, !PT ;  /* 0x0000000796967c10 */ /* 0x004fe20008ffe4ff */
[----:B------:R-:W-:Y:S01]  /*3a0e0*/  STL [R1+0xbe4], R149 ;  /* 0x000be49501007387 */ /* 0x000fe20000100800 */
[----:B------:R-:W-:-:S03]  /*3a0f0*/  IADD3.X R147, R147, UR7, RZ, P2, !PT ;  /* 0x0000000793937c10 */ /* 0x000fc600097fe4ff */
[----:B------:R-:W-:Y:S01]  /*3a100*/  IMAD.MOV.U32 R5, RZ, RZ, R150 ;  /* 0x000000ffff057224 */ /* 0x000fe200078e0096 */
[----:B------:R-:W-:Y:S04]  /*3a110*/  STL [R1+0xbe0], R150 ;  /* 0x000be09601007387 */ /* 0x000fe80000100800 */
[----:B------:R-:W-:Y:S04]  /*3a120*/  STL [R1+0xc24], R3 ;  /* 0x000c240301007387 */ /* 0x000fe80000100800 */
[----:B------:R1:W-:Y:S04]  /*3a130*/  LDGSTS.E [R0+0x7b00], desc[UR52][R4.64], P0 ;  /* 0x07b0000004007fae */ /* 0x0003e80008121874 */
[----:B------:R2:W-:Y:S01]  /*3a140*/  STL [R1+0xc20], R147 ;  /* 0x000c209301007387 */ /* 0x0005e20000100800 */
[----:B-1----:R-:W-:-:S02]  /*3a150*/  IMAD.MOV.U32 R5, RZ, RZ, R147 ;  /* 0x000000ffff057224 */ /* 0x002fc400078e0093 */
[----:B------:R-:W-:Y:S01]  /*3a160*/  IMAD.MOV.U32 R4, RZ, RZ, R3 ;  /* 0x000000ffff047224 */ /* 0x000fe200078e0003 */
[----:B--2---:R-:W2:Y:S04]  /*3a170*/  LDL.LU R147, [R1+0x4e8] ;  /* 0x0004e80001937983 */ /* 0x004ea80000300800 */
[----:B------:R-:W2:Y:S04]  /*3a180*/  LDL.LU R3, [R1+0x4ec] ;  /* 0x0004ec0001037983 */ /* 0x000ea80000300800 */
[----:B------:R-:W2:Y:S04]  /*3a190*/  LDL.LU R150, [R1+0x528] ;  /* 0x0005280001967983 */ /* 0x000ea80000300800 */
[----:B------:R1:W-:Y:S04]  /*3a1a0*/  LDGSTS.E [R0+0x7f00], desc[UR52][R4.64], P0 ;  /* 0x07f0000004007fae */ /* 0x0003e80008121874 */
[----:B------:R-:W2:Y:S01]  /*3a1b0*/  LDL.LU R149, [R1+0x52c] ;  /* 0x00052c0001957983 */ /* 0x000ea20000300800 */
        /* <DEDUP_REMOVED lines=21> */
[----:B------:R-:W-:Y:S01]  /*3a310*/  IADD3.X R147, R147, UR7, RZ, P1, !PT ;  /* 0x0000000793937c10 */ /* 0x000fe20008ffe4ff */
[----:B------:R2:W-:Y:S01]  /*3a320*/  STL [R1+0x4ec], R3 ;  /* 0x0004ec0301007387 */ /* 0x0005e20000100800 */
[----:B-1----:R-:W-:Y:S01]  /*3a330*/  IMAD.MOV.U32 R4, RZ, RZ, R3 ;  /* 0x000000ffff047224 */ /* 0x002fe200078e0003 */
[----:B------:R-:W-:Y:S02]  /*3a340*/  IADD3 R149, P2, R149, UR5, RZ ;  /* 0x0000000595957c10 */ /* 0x000fe4000ff5e0ff */
[----:B------:R-:W-:Y:S01]  /*3a350*/  IMAD.MOV.U32 R5, RZ, RZ, R147 ;  /* 0x000000ffff057224 */ /* 0x000fe200078e0093 */
[----:B------:R1:W-:Y:S01]  /*3a360*/  STL [R1+0x4e8], R147 ;  /* 0x0004e89301007387 */ /* 0x0003e20000100800 */
[----:B------:R-:W-:-:S03]  /*3a370*/  IADD3.X R150, R150, UR7, RZ, P2, !PT ;  /* 0x0000000796967c10 */ /* 0x000fc600097fe4ff */
[----:B------:R1:W-:Y:S04]  /*3a380*/  STL [R1+0x52c], R149 ;  /* 0x00052c9501007387 */ /* 0x0003e80000100800 */
[----:B--2---:R-:W2:Y:S04]  /*3a390*/  LDL.LU R3, [R1+0x5ec] ;  /* 0x0005ec0001037983 */ /* 0x004ea80000300800 */
[----:B------:R1:W-:Y:S04]  /*3a3a0*/  STL [R1+0x528], R150 ;  /* 0x0005289601007387 */ /* 0x0003e80000100800 */
[----:B------:R1:W-:Y:S04]  /*3a3b0*/  LDGSTS.E [R0+0xb80], desc[UR52][R4.64], P0 ;  /* 0x00b8000004007fae */ /* 0x0003e80008121874 */
[----:B-1----:R-:W2:Y:S01]  /*3a3c0*/  LDL.LU R147, [R1+0x62c] ;  /* 0x00062c0001937983 */ /* 0x002ea20000300800 */
[----:B------:R-:W-:-:S02]  /*3a3d0*/  IMAD.MOV.U32 R4, RZ, RZ, R149 ;  /* 0x000000ffff047224 */ /* 0x000fc400078e0095 */
[----:B------:R-:W-:Y:S01]  /*3a3e0*/  IMAD.MOV.U32 R5, RZ, RZ, R150 ;  /* 0x000000ffff057224 */ /* 0x000fe200078e0096 */
[----:B------:R-:W2:Y:S04]  /*3a3f0*/  LDL.LU R149, [R1+0x5e8] ;  /* 0x0005e80001957983 */ /* 0x000ea80000300800 */
[----:B------:R-:W2:Y:S04]  /*3a400*/  LDL.LU R150, [R1+0x628] ;  /* 0x0006280001967983 */ /* 0x000ea80000300800 */
[----:B------:R1:W-:Y:S01]  /*3a410*/  LDGSTS.E [R0+0xf80], desc[UR52][R4.64], P0 ;  /* 0x00f8000004007fae */ /* 0x0003e20008121874 */
[----:B----4-:R-:W-:-:S02]  /*3a420*/  IADD3 R2, P1, R2, UR5, RZ ;  /* 0x0000000502027c10 */ /* 0x010fc4000ff3e0ff */
        /* <DEDUP_REMOVED lines=79> */
[----:B------:R-:W-:Y:S04]  /*3a920*/  STL [R1+0x7ac], R148 ;  /* 0x0007ac9401007387 */ /* 0x000fe80000100800 */
        /* <DEDUP_REMOVED lines=17> */
[----:B------:R-:W-:Y:S04]  /*3aa40*/  STL [R1+0x82c], R147 ;  /* 0x00082c9301007387 */ /* 0x000fe80000100800 */
[----:B--2---:R-:W2:Y:S04]  /*3aa50*/  LDL.LU R3, [R1+0x8ec] ;  /* 0x0008ec0001037983 */ /* 0x004ea80000300800 */
[----:B------:R1:W-:Y:S04]  /*3aa60*/  STL [R1+0x828], R150 ;  /* 0x0008289601007387 */ /* 0x0003e80000100800 */
[----:B------:R1:W-:Y:S04]  /*3aa70*/  LDGSTS.E [R0+0x3b80], desc[UR52][R4.64], P0 ;  /* 0x03b8000004007fae */ /* 0x0003e80008121874 */
[----:B-1----:R-:W2:Y:S01]  /*3aa80*/  LDL.LU R149, [R1+0x92c] ;  /* 0x00092c0001957983 */ /* 0x002ea20000300800 */
[----:B------:R-:W-:-:S02]  /*3aa90*/  IMAD.MOV.U32 R4, RZ, RZ, R147 ;  /* 0x000000ffff047224 */ /* 0x000fc400078e0093 */
[----:B------:R-:W-:Y:S02]  /*3aaa0*/  IMAD.MOV.U32 R5, RZ, RZ, R150 ;  /* 0x000000ffff057224 */ /* 0x000fe400078e0096 */
        /* <DEDUP_REMOVED lines=22> */
[----:B-1----:R-:W-:Y:S01]  /*3ac10*/  IMAD.MOV.U32 R4, RZ, RZ, R3 ;  /* 0x000000ffff047224 */ /* 0x002fe200078e0003 */
[----:B------:R-:W-:Y:S02]  /*3ac20*/  IADD3 R149, P2, R149, UR5, RZ ;  /* 0x0000000595957c10 */ /* 0x000fe4000ff5e0ff */
[----:B------:R-:W-:Y:S02]  /*3ac30*/  IADD3.X R150, R150, UR7, RZ, P1, !PT ;  /* 0x0000000796967c10 */ /* 0x000fe40008ffe4ff */
[----:B------:R-:W-:-:S03]  /*3ac40*/  IADD3.X R147, R147, UR7, RZ, P2, !PT ;  /* 0x0000000793937c10 */ /* 0x000fc600097fe4ff */
[----:B------:R-:W-:Y:S01]  /*3ac50*/  IMAD.MOV.U32 R5, RZ, RZ, R150 ;  /* 0x000000ffff057224 */ /* 0x000fe200078e0096 */
[----:B------:R-:W-:Y:S04]  /*3ac60*/  STL [R1+0x8ec], R3 ;  /* 0x0008ec0301007387 */ /* 0x000fe80000100800 */
[----:B------:R1:W-:Y:S04]  /*3ac70*/  LDGSTS.E [R0+0x4b80], desc[UR52][R4.64], P0 ;  /* 0x04b8000004007fae */ /* 0x0003e80008121874 */
[----:B------:R2:W-:Y:S04]  /*3ac80*/  STL [R1+0x8e8], R150 ;  /* 0x0008e89601007387 */ /* 0x0005e80000100800 */
[----:B------:R-:W-:Y:S01]  /*3ac90*/  STL [R1+0x92c], R149 ;  /* 0x00092c9501007387 */ /* 0x000fe20000100800 */
[----:B-1----:R-:W-:-:S02]  /*3aca0*/  IMAD.MOV.U32 R4, RZ, RZ, R149 ;  /* 0x000000ffff047224 */ /* 0x002fc400078e0095 */
[----:B------:R-:W-:Y:S01]  /*3acb0*/  IMAD.MOV.U32 R5, RZ, RZ, R147 ;  /* 0x000000ffff057224 */ /* 0x000fe200078e0093 */
[----:B--2---:R-:W2:Y:S04]  /*3acc0*/  LDL.LU R150, [R1+0x9ec] ;  /* 0x0009ec0001967983 */ /* 0x004ea80000300800 */
[----:B------:R1:W-:Y:S04]  /*3acd0*/  LDGSTS.E [R0+0x4f80], desc[UR52][R4.64], P0 ;  /* 0x04f8000004007fae */ /* 0x0003e80008121874 */
[----:B------:R1:W-:Y:S04]  /*3ace0*/  STL [R1+0x928], R147 ;  /* 0x0009289301007387 */ /* 0x0003e80000100800 */
[----:B------:R-:W2:Y:S04]  /*3acf0*/  LDL.LU R3, [R1+0xa2c] ;  /* 0x000a2c0001037983 */ /* 0x000ea80000300800 */
[----:B-1----:R-:W5:Y:S04]  /*3ad00*/  LDL.LU R147, [R1+0x1458] ;  /* 0x0014580001937983 */ /* 0x002f680000300800 */
[----:B------:R-:W2:Y:S01]  /*3ad10*/  LDL.LU R149, [R1+0xa28] ;  /* 0x000a280001957983 */ /* 0x000ea20000300800 */
[----:B---3--:R-:W-:-:S05]  /*3ad20*/  IADD3 R2, P1, R2, UR5, RZ ;  /* 0x0000000502027c10 */ /* 0x008fca000ff3e0ff */
[----:B------:R-:W-:Y:S01]  /*3ad30*/  IMAD.MOV.U32 R4, RZ, RZ, R2 ;  /* 0x000000ffff047224 */ /* 0x000fe200078e0002 */
[----:B------:R-:W-:Y:S01]  /*3ad40*/  IADD3 R151, P2, R151, UR5, RZ ;  /* 0x0000000597977c10 */ /* 0x000fe2000ff5e0ff */
[----:B------:R-:W-:Y:S01]  /*3ad50*/  STL [R1+0x96c], R2 ;  /* 0x00096c0201007387 */ /* 0x000fe20000100800 */
[----:B----4-:R-:W-:Y:S02]  /*3ad60*/  IADD3.X R8, R8, UR7, RZ, P1, !PT ;  /* 0x0000000708087c10 */ /* 0x010fe40008ffe4ff */
[----:B------:R-:W-:-:S03]  /*3ad70*/  IADD3.X R148, R148, UR7, RZ, P2, !PT ;  /* 0x0000000794947c10 */ /* 0x000fc600097fe4ff */
[----:B------:R-:W-:Y:S01]  /*3ad80*/  IMAD.MOV.U32 R5, RZ, RZ, R8 ;  /* 0x000000ffff057224 */ /* 0x000fe200078e0008 */
[----:B------:R1:W-:Y:S04]  /*3ad90*/  STL [R1+0x968], R8 ;  /* 0x0009680801007387 */ /* 0x0003e80000100800 */
[----:B------:R3:W-:Y:S04]  /*3ada0*/  LDGSTS.E [R0+0x5380], desc[UR52][R4.64], P0 ;  /* 0x0538000004007fae */ /* 0x0007e80008121874 */
[----:B------:R-:W-:Y:S04]  /*3adb0*/  STL [R1+0x9ac], R151 ;  /* 0x0009ac9701007387 */ /* 0x000fe80000100800 */
[----:B-1----:R-:W4:Y:S01]  /*3adc0*/  LDL.LU R8, [R1+0xa6c] ;  /* 0x000a6c0001087983 */ /* 0x002f220000300800 */
[----:B---3--:R-:W-:-:S02]  /*3add0*/  IMAD.MOV.U32 R4, RZ, RZ, R151 ;  /* 0x000000ffff047224 */ /* 0x008fc400078e0097 */
[----:B------:R-:W-:Y:S01]  /*3ade0*/  IMAD.MOV.U32 R5, RZ, RZ, R148 ;  /* 0x000000ffff057224 */ /* 0x000fe200078e0094 */
[----:B------:R1:W-:Y:S04]  /*3adf0*/  STL [R1+0x9a8], R148 ;  /* 0x0009a89401007387 */ /* 0x0003e80000100800 */
[----:B------:R-:W3:Y:S04]  /*3ae00*/  LDL.LU R2, [R1+0xaac] ;  /* 0x000aac0001027983 */ /* 0x000ee80000300800 */
[----:B------:R2:W-:Y:S04]  /*3ae10*/  LDGSTS.E [R0+0x5780], desc[UR52][R4.64], P0 ;  /* 0x0578000004007fae */ /* 0x0005e80008121874 */
[----:B-1----:R-:W5:Y:S04]  /*3ae20*/  LDL.LU R148, [R1+0x1454] ;  /* 0x0014540001947983 */ /* 0x002f680000300800 */
[----:B------:R-:W3:Y:S04]  /*3ae30*/  LDL.LU R151, [R1+0xaa8] ;  /* 0x000aa80001977983 */ /* 0x000ee80000300800 */
[----:B------:R-:W4:Y:S01]  /*3ae40*/  LDL.LU R5, [R1+0x9e8] ;  /* 0x0009e80001057983 */ /* 0x000f220000300800 */
[----:B--2---:R-:W-:-:S05]  /*3ae50*/  IADD3 R150, P1, R150, UR5, RZ ;  /* 0x0000000596967c10 */ /* 0x004fca000ff3e0ff */
[----:B------:R-:W-:Y:S01]  /*3ae60*/  IMAD.MOV.U32 R4, RZ, RZ, R150 ;  /* 0x000000ffff047224 */ /* 0x000fe200078e0096 */
[----:B------:R-:W-:Y:S01]  /*3ae70*/  IADD3 R3, P2, R3, UR5, RZ ;  /* 0x0000000503037c10 */ /* 0x000fe2000ff5e0ff */
[----:B------:R1:W-:Y:S03]  /*3ae80*/  STL [R1+0x9ec], R150 ;  /* 0x0009ec9601007387 */ /* 0x0003e60000100800 */
[----:B------:R-:W-:Y:S02]  /*3ae90*/  IADD3.X R149, R149, UR7, RZ, P2, !PT ;  /* 0x0000000795957c10 */ /* 0x000fe400097fe4ff */
[----:B----4-:R-:W-:-:S05]  /*3aea0*/  IADD3.X R5, R5, UR7, RZ, P1, !PT ;  /* 0x0000000705057c10 */ /* 0x010fca0008ffe4ff */
[----:B------:R2:W-:Y:S04]  /*3aeb0*/  STL [R1+0x9e8], R5 ;  /* 0x0009e80501007387 */ /* 0x0005e80000100800 */
[----:B------:R4:W-:Y:S04]  /*3aec0*/  LDGSTS.E [R0+0x5b80], desc[UR52][R4.64], P0 ;  /* 0x05b8000004007fae */ /* 0x0009e80008121874 */
[----:B------:R-:W-:Y:S04]  /*3aed0*/  STL [R1+0xa2c], R3 ;  /* 0x000a2c0301007387 */ /* 0x000fe80000100800 */
[----:B-1----:R-:W3:Y:S01]  /*3aee0*/  LDL.LU R150, [R1+0xb2c] ;  /* 0x000b2c0001967983 */ /* 0x002ee20000300800 */
[----:B----4-:R-:W-:-:S02]  /*3aef0*/  IMAD.MOV.U32 R4, RZ, RZ, R3 ;  /* 0x000000ffff047224 */ /* 0x010fc400078e0003 */
[----:B--2---:R-:W-:Y:S01]  /*3af00*/  IMAD.MOV.U32 R5, RZ, RZ, R149 ;  /* 0x000000ffff057224 */ /* 0x004fe200078e0095 */
[----:B------:R1:W-:Y:S04]  /*3af10*/  STL [R1+0xa28], R149 ;  /* 0x000a289501007387 */ /* 0x0003e80000100800 */
[----:B------:R2:W-:Y:S04]  /*3af20*/  LDGSTS.E [R0+0x5f80], desc[UR52][R4.64], P0 ;  /* 0x05f8000004007fae */ /* 0x0005e80008121874 */
[----:B-1----:R-:W4:Y:S04]  /*3af30*/  LDL.LU R149, [R1+0xb28] ;  /* 0x000b280001957983 */ /* 0x002f280000300800 */
[----:B------:R-:W4:Y:S04]  /*3af40*/  LDL.LU R3, [R1+0xbac] ;  /* 0x000bac0001037983 */ /* 0x000f280000300800 */
[----:B------:R-:W4:Y:S01]  /*3af50*/  LDL.LU R5, [R1+0xa68] ;  /* 0x000a680001057983 */ /* 0x000f220000300800 */
[----:B------:R-:W-:-:S02]  /*3af60*/  IADD3 R8, P1, R8, UR5, RZ ;  /* 0x0000000508087c10 */ /* 0x000fc4000ff3e0ff */
[----:B---3--:R-:W-:-:S03]  /*3af70*/  IADD3 R2, P2, R2, UR5, RZ ;  /* 0x0000000502027c10 */ /* 0x008fc6000ff5e0ff */
[----:B--2---:R-:W-:Y:S01]  /*3af80*/  IMAD.MOV.U32 R4, RZ, RZ, R8 ;  /* 0x000000ffff047224 */ /* 0x004fe200078e0008 */
[----:B------:R-:W-:Y:S01]  /*3af90*/  IADD3.X R151, R151, UR7, RZ, P2, !PT ;  /* 0x0000000797977c10 */ /* 0x000fe200097fe4ff */
[----:B------:R1:W-:Y:S01]  /*3afa0*/  STL [R1+0xa6c], R8 ;  /* 0x000a6c0801007387 */ /* 0x0003e20000100800 */
[----:B----4-:R-:W-:-:S05]  /*3afb0*/  IADD3.X R5, R5, UR7, RZ, P1, !PT ;  /* 0x0000000705057c10 */ /* 0x010fca0008ffe4ff */
[----:B------:R2:W-:Y:S04]  /*3afc0*/  STL [R1+0xa68], R5 ;  /* 0x000a680501007387 */ /* 0x0005e80000100800 */
[----:B------:R3:W-:Y:S04]  /*3afd0*/  LDGSTS.E [R0+0x6380], desc[UR52][R4.64], P0 ;  /* 0x0638000004007fae */ /* 0x0007e80008121874 */
[----:B------:R-:W-:Y:S04]  /*3afe0*/  STL [R1+0xaac], R2 ;  /* 0x000aac0201007387 */ /* 0x000fe80000100800 */
[----:B-1----:R-:W4:Y:S01]  /*3aff0*/  LDL.LU R8, [R1+0xba8] ;  /* 0x000ba80001087983 */ /* 0x002f220000300800 */
[----:B---3--:R-:W-:-:S02]  /*3b000*/  IMAD.MOV.U32 R4, RZ, RZ, R2 ;  /* 0x000000ffff047224 */ /* 0x008fc400078e0002 */
[----:B--2---:R-:W-:Y:S01]  /*3b010*/  IMAD.MOV.U32 R5, RZ, RZ, R151 ;  /* 0x000000ffff057224 */ /* 0x004fe200078e0097 */
[----:B------:R1:W-:Y:S04]  /*3b020*/  STL [R1+0xaa8], R151 ;  /* 0x000aa89701007387 */ /* 0x0003e80000100800 */
[----:B------:R2:W-:Y:S04]  /*3b030*/  LDGSTS.E [R0+0x6780], desc[UR52][R4.64], P0 ;  /* 0x0678000004007fae */ /* 0x0005e80008121874 */
[----:B-1----:R-:W3:Y:S04]  /*3b040*/  LDL.LU R151, [R1+0xc28] ;  /* 0x000c280001977983 */ /* 0x002ee80000300800 */
[----:B------:R-:W3:Y:S04]  /*3b050*/  LDL.LU R2, [R1+0xc2c] ;  /* 0x000c2c0001027983 */ /* 0x000ee80000300800 */
[----:B------:R-:W4:Y:S04]  /*3b060*/  LDL.LU R4, [R1+0xae8] ;  /* 0x000ae80001047983 */ /* 0x000f280000300800 */
[----:B------:R-:W2:Y:S01]  /*3b070*/  LDL.LU R5, [R1+0xaec] ;  /* 0x000aec0001057983 */ /* 0x000ea20000300800 */
[----:B------:R-:W-:-:S04]  /*3b080*/  IADD3 R150, P2, R150, UR5, RZ ;  /* 0x0000000596967c10 */ /* 0x000fc8000ff5e0ff */
[----:B------:R-:W-:Y:S02]  /*3b090*/  IADD3.X R149, R149, UR7, RZ, P2, !PT ;  /* 0x0000000795957c10 */ /* 0x000fe400097fe4ff */
[----:B--2---:R-:W-:-:S04]  /*3b0a0*/  IADD3 R5, P1, R5, UR5, RZ ;  /* 0x0000000505057c10 */ /* 0x004fc8000ff3e0ff */
[----:B----4-:R-:W-:Y:S01]  /*3b0b0*/  IADD3.X R4, R4, UR7, RZ, P1, !PT ;  /* 0x0000000704047c10 */ /* 0x010fe20008ffe4ff */
[----:B------:R1:W-:Y:S04]  /*3b0c0*/  STL [R1+0xaec], R5 ;  /* 0x000aec0501007387 */ /* 0x0003e80000100800 */
[----:B------:R2:W-:Y:S01]  /*3b0d0*/  STL [R1+0xae8], R4 ;  /* 0x000ae80401007387 */ /* 0x0005e20000100800 */
[----:B-1----:R-:W-:-:S04]  /*3b0e0*/  LOP3.LUT R5, R5, R4, RZ, 0x3c, !PT ;  /* 0x0000000405057212 */ /* 0x002fc800078e3cff */
[----:B--2---:R-:W-:-:S04]  /*3b0f0*/  LOP3.LUT R4, R5, R4, RZ, 0x3c, !PT ;  /* 0x0000000405047212 */ /* 0x004fc800078e3cff */
[----:B------:R-:W-:Y:S01]  /*3b100*/  LOP3.LUT R5, R5, R4, RZ, 0x3c, !PT ;  /* 0x0000000405057212 */ /* 0x000fe200078e3cff */
[----:B------:R-:W-:Y:S04]  /*3b110*/  STL [R1+0xb2c], R150 ;  /* 0x000b2c9601007387 */ /* 0x000fe80000100800 */
[----:B------:R1:W-:Y:S04]  /*3b120*/  LDGSTS.E [R0+0x6b80], desc[UR52][R4.64], P0 ;  /* 0x06b8000004007fae */ /* 0x0003e80008121874 */
[----:B------:R2:W-:Y:S01]  /*3b130*/  STL [R1+0xb28], R149 ;  /* 0x000b289501007387 */ /* 0x0005e20000100800 */
[----:B-1----:R-:W-:-:S02]  /*3b140*/  IMAD.MOV.U32 R4, RZ, RZ, R150 ;  /* 0x000000ffff047224 */ /* 0x002fc400078e0096 */
[----:B------:R-:W-:Y:S02]  /*3b150*/  IMAD.MOV.U32 R5, RZ, RZ, R149 ;  /* 0x000000ffff057224 */ /* 0x000fe400078e0095 */
[----:B--2---:R-:W5:Y:S04]  /*3b160*/  LDL.LU R149, [R1+0x1450] ;  /* 0x0014500001957983 */ /* 0x004f680000300800 */
[----:B------:R-:W5:Y:S04]  /*3b170*/  LDL.LU R150, [R1+0x144c] ;  /* 0x00144c0001967983 */ /* 0x000f680000300800 */
[----:B------:R1:W-:Y:S04]  /*3b180*/  LDGSTS.E [R0+0x6f80], desc[UR52][R4.64], P0 ;  /* 0x06f8000004007fae */ /* 0x0003e80008121874 */
[----:B------:R-:W2:Y:S04]  /*3b190*/  LDL.LU R4, [R1+0xb68] ;  /* 0x000b680001047983 */ /* 0x000ea80000300800 */
[----:B------:R-:W1:Y:S01]  /*3b1a0*/  LDL.LU R5, [R1+0xb6c] ;  /* 0x000b6c0001057983 */ /* 0x000e620000300800 */
[----:B------:R-:W-:-:S04]  /*3b1b0*/  IADD3 R3, P2, R3, UR5, RZ ;  /* 0x0000000503037c10 */ /* 0x000fc8000ff5e0ff */
[----:B------:R-:W-:Y:S02]  /*3b1c0*/  IADD3.X R8, R8, UR7, RZ, P2, !PT ;  /* 0x0000000708087c10 */ /* 0x000fe400097fe4ff */
[----:B-1----:R-:W-:-:S04]  /*3b1d0*/  IADD3 R5, P1, R5, UR5, RZ ;  /* 0x0000000505057c10 */ /* 0x002fc8000ff3e0ff */
[----:B--2---:R-:W-:Y:S01]  /*3b1e0*/  IADD3.X R4, R4, UR7, RZ, P1, !PT ;  /* 0x0000000704047c10 */ /* 0x004fe20008ffe4ff */
[----:B------:R1:W-:Y:S04]  /*3b1f0*/  STL [R1+0xb6c], R5 ;  /* 0x000b6c0501007387 */ /* 0x0003e80000100800 */
[----:B------:R2:W-:Y:S01]  /*3b200*/  STL [R1+0xb68], R4 ;  /* 0x000b680401007387 */ /* 0x0005e20000100800 */
[----:B-1----:R-:W-:-:S04]  /*3b210*/  LOP3.LUT R5, R5, R4, RZ, 0x3c, !PT ;  /* 0x0000000405057212 */ /* 0x002fc800078e3cff */
[----:B--2---:R-:W-:-:S04]  /*3b220*/  LOP3.LUT R4, R5, R4, RZ, 0x3c, !PT ;  /* 0x0000000405047212 */ /* 0x004fc800078e3cff */
[----:B------:R-:W-:Y:S01]  /*3b230*/  LOP3.LUT R5, R5, R4, RZ, 0x3c, !PT ;  /* 0x0000000405057212 */ /* 0x000fe200078e3cff */
[----:B------:R1:W-:Y:S04]  /*3b240*/  STL [R1+0xbac], R3 ;  /* 0x000bac0301007387 */ /* 0x0003e80000100800 */
[----:B------:R2:W-:Y:S04]  /*3b250*/  LDGSTS.E [R0+0x7380], desc[UR52][R4.64], P0 ;  /* 0x0738000004007fae */ /* 0x0005e80008121874 */
[----:B------:R4:W-:Y:S01]  /*3b260*/  STL [R1+0xba8], R8 ;  /* 0x000ba80801007387 */ /* 0x0009e20000100800 */
[----:B--2---:R-:W-:-:S02]  /*3b270*/  IMAD.MOV.U32 R4, RZ, RZ, R3 ;  /* 0x000000ffff047224 */ /* 0x004fc400078e0003 */
[----:B------:R-:W-:Y:S01]  /*3b280*/  IMAD.MOV.U32 R5, RZ, RZ, R8 ;  /* 0x000000ffff057224 */ /* 0x000fe200078e0008 */
[----:B-1----:R-:W1:Y:S01]  /*3b290*/  LDC R3, c[0x0][0x230] ;  /* 0x00008c00ff037b82 */ /* 0x002e620000000800 */
[----:B----4-:R-:W2:Y:S04]  /*3b2a0*/  LDL.LU R8, [R1+0x1448] ;  /* 0x0014480001087983 */ /* 0x010ea80000300800 */
[----:B------:R4:W-:Y:S04]  /*3b2b0*/  LDGSTS.E [R0+0x7780], desc[UR52][R4.64], P0 ;  /* 0x0778000004007fae */ /* 0x0009e80008121874 */
[----:B------:R-:W2:Y:S04]  /*3b2c0*/  LDL.LU R4, [R1+0xbe8] ;  /* 0x000be80001047983 */ /* 0x000ea80000300800 */
[----:B------:R-:W4:Y:S01]  /*3b2d0*/  LDL.LU R5, [R1+0xbec] ;  /* 0x000bec0001057983 */ /* 0x000f220000300800 */
[----:B---3--:R-:W-:Y:S01]  /*3b2e0*/  IADD3 R2, P2, R2, UR5, RZ ;  /* 0x0000000502027c10 */ /* 0x008fe2000ff5e0ff */
[----:B-1----:R-:W-:-:S03]  /*3b2f0*/  VIADD R3, R3, 0x7f ;  /* 0x0000007f03037836 */ /* 0x002fc60000000000 */
[----:B------:R-:W-:Y:S02]  /*3b300*/  IADD3.X R151, R151, UR7, RZ, P2, !PT ;  /* 0x0000000797977c10 */ /* 0x000fe400097fe4ff */
[----:B----4-:R-:W-:-:S04]  /*3b310*/  IADD3 R5, P1, R5, UR5, RZ ;  /* 0x0000000505057c10 */ /* 0x010fc8000ff3e0ff */
        /* <DEDUP_REMOVED lines=9> */
[----:B--2---:R-:W-:Y:S01]  /*3b3b0*/  IMAD.MOV.U32 R4, RZ, RZ, R2 ;  /* 0x000000ffff047224 */ /* 0x004fe200078e0002 */
[----:B-1----:R-:W-:Y:S01]  /*3b3c0*/  SHF.R.S32.HI R2, RZ, 0x1f, R3 ;  /* 0x0000001fff027819 */ /* 0x002fe20000011403 */
[----:B------:R-:W-:-:S02]  /*3b3d0*/  IMAD.MOV.U32 R5, RZ, RZ, R151 ;  /* 0x000000ffff057224 */ /* 0x000fc400078e0097 */
[----:B---3--:R1:W5:Y:S01]  /*3b3e0*/  LDL.LU R151, [R1+0x1444] ;  /* 0x0014440001977983 */ /* 0x0083620000300800 */
[----:B------:R-:W-:-:S03]  /*3b3f0*/  LEA.HI R2, R2, R3, RZ, 0x7 ;  /* 0x0000000302027211 */ /* 0x000fc600078f38ff */
[----:B------:R1:W5:Y:S01]  /*3b400*/  LDL.LU R3, [R1+0x1440] ;  /* 0x0014400001037983 */ /* 0x0003620000300800 */
[----:B------:R-:W-:Y:S01]  /*3b410*/  VIADD R8, R8, 0x1 ;  /* 0x0000000108087836 */ /* 0x000fe20000000000 */
[----:B------:R-:W-:Y:S02]  /*3b420*/  SHF.R.S32.HI R2, RZ, 0x7, R2 ;  /* 0x00000007ff027819 */ /* 0x000fe40000011402 */
[----:B------:R1:W-:Y:S02]  /*3b430*/  LDGSTS.E [R0+0x7f80], desc[UR52][R4.64], P0 ;  /* 0x07f8000004007fae */ /* 0x0003e40008121874 */
[----:B------:R-:W-:Y:S02]  /*3b440*/  ISETP.NE.U32.AND P0, PT, R8, R2, PT ;  /* 0x000000020800720c */ /* 0x000fe40003f05070 */
[----:B------:R-:W0:Y:S11]  /*3b450*/  LDGDEPBAR ;  /* 0x00000000000079af */ /* 0x000e360000000000 */
[----:B-1----:R-:W-:Y:S05]  /*3b460*/  @P0 BRA `(.L_x_1) ;  /* 0xfffffef400400947 */ /* 0x002fea000383ffff */
.L_x_0:
[----:B------:R-:W2:Y:S01]  /*3b470*/  LDL.LU R5, [R1+0xd10] ;  /* 0x000d100001057983 */ /* 0x000ea20000300800 */
[----:B------:R-:W-:Y:S01]  /*3b480*/  ULDC UR4, c[0x0][0x22c] ;  /* 0x00008b0000047ab9 */ /* 0x000fe20000000800 */
[----:B------:R-:W-:-:S04]  /*3b490*/  DEPBAR.LE SB0, 0x0 ;  /* 0x000080000000791a */ /* 0x000fc80000000000 */
[----:B------:R-:W3:Y:S01]  /*3b4a0*/  LDL.LU R250, [R1+0xd14] ;  /* 0x000d140001fa7983 */ /* 0x000ee20000300800 */
[----:B------:R-:W1:Y:S01]  /*3b4b0*/  S2R R0, SR_TID.X ;  /* 0x0000000000007919 */ /* 0x000e620000002100 */
[----:B------:R-:W-:Y:S01]  /*3b4c0*/  IMAD.MOV.U32 R10, RZ, RZ, R24 ;  /* 0x000000ffff0a7224 */ /* 0x000fe200078e0018 */
[----:B------:R-:W-:Y:S01]  /*3b4d0*/  ULDC UR5, c[0x0][0x22c] ;  /* 0x00008b0000057ab9 */ /* 0x000fe20000000800 */
[----:B------:R-:W-:Y:S01]  /*3b4e0*/  IMAD.MOV.U32 R11, RZ, RZ, R26 ;  /* 0x000000ffff0b7224 */ /* 0x000fe200078e001a */
[----:B------:R-:W4:Y:S01]  /*3b4f0*/  LDL.LU R8, [R1+0x1050] ;  /* 0x0010500001087983 */ /* 0x000f220000300800 */
[----:B-----5:R-:W-:Y:S01]  /*3b500*/  IMAD.MOV.U32 R6, RZ, RZ, R25 ;  /* 0x000000ffff067224 */ /* 0x020fe200078e0019 */
[----:B------:R-:W-:Y:S02]  /*3b510*/  ULDC.64 UR6, c[0x0][0x220] ;  /* 0x0000880000067ab9 */ /* 0x000fe40000000a00 */
[----:B------:R-:W3:Y:S04]  /*3b520*/  LDL.LU R249, [R1+0x104c] ;  /* 0x00104c0001f97983 */ /* 0x000ee80000300800 */
[----:B------:R-:W3:Y:S04]  /*3b530*/  LDL.LU R252, [R1+0x1048] ;  /* 0x0010480001fc7983 */ /* 0x000ee80000300800 */
[----:B------:R-:W3:Y:S04]  /*3b540*/  LDL.LU R251, [R1+0x1044] ;  /* 0x0010440001fb7983 */ /* 0x000ee80000300800 */
[----:B------:R-:W2:Y:S01]  /*3b550*/  LDL.LU R245, [R1+0x1040] ;  /* 0x0010400001f57983 */ /* 0x000ea20000300800 */
[----:B-1----:R-:W-:-:S02]  /*3b560*/  IMAD.SHL.U32 R4, R0, 0x10, RZ ;  /* 0x0000001000047824 */ /* 0x002fc400078e00ff */
[----:B------:R-:W-:-:S03]  /*3b570*/  IMAD.SHL.U32 R2, R0, 0x40, RZ ;  /* 0x0000004000027824 */ /* 0x000fc600078e00ff */
[----:B------:R-:W-:Y:S02]  /*3b580*/  LOP3.LUT R4, R4, 0xf0, RZ, 0xc0, !PT ;  /* 0x000000f004047812 */ /* 0x000fe400078ec0ff */
[----:B------:R-:W-:Y:S01]  /*3b590*/  LOP3.LUT R2, R2, 0x400, RZ, 0xc0, !PT ;  /* 0x0000040002027812 */ /* 0x000fe200078ec0ff */
[----:B------:R-:W-:Y:S01]  /*3b5a0*/  BAR.SYNC.DEFER_BLOCKING 0x0 ;  /* 0x0000000000007b1d */ /* 0x000fe20000010000 */
[----:B--2---:R-:W-:Y:S02]  /*3b5b0*/  ISETP.GE.AND P0, PT, R245, R5, PT ;  /* 0x00000005f500720c */ /* 0x004fe40003f06270 */
[----:B------:R-:W-:Y:S02]  /*3b5c0*/  LOP3.LUT R5, R0, 0x60, RZ, 0xc0, !PT ;  /* 0x0000006000057812 */ /* 0x000fe400078ec0ff */
[----:B----4-:R-:W-:Y:S01]  /*3b5d0*/  ISETP.LT.AND P4, PT, R8, UR4, !P0 ;  /* 0x0000000408007c0c */ /* 0x010fe2000c781270 */
[----:B------:R-:W-:Y:S01]  /*3b5e0*/  IMAD.MOV.U32 R7, RZ, RZ, R27 ;  /* 0x000000ffff077224 */ /* 0x000fe200078e001b */
[----:B------:R-:W1:Y:S01]  /*3b5f0*/  S2R R8, SR_TID.X ;  /* 0x0000000000087919 */ /* 0x000e620000002100 */
[----:B------:R-:W-:Y:S01]  /*3b600*/  IADD3 R0, R2, UR54, R4 ;  /* 0x0000003602007c10 */ /* 0x000fe2000fffe004 */
[----:B------:R-:W-:Y:S01]  /*3b610*/  ULDC UR4, c[0x0][0x22c] ;  /* 0x00008b0000047ab9 */ /* 0x000fe20000000800 */
[----:B---3--:R-:W-:Y:S01]  /*3b620*/  ISETP.LT.AND P3, PT, R249, UR5, !P0 ;  /* 0x00000005f9007c0c */ /* 0x008fe2000c761270 */
[----:B------:R-:W-:Y:S01]  /*3b630*/  ULDC UR5, c[0x0][0x22c] ;  /* 0x00008b0000057ab9 */ /* 0x000fe20000000800 */
[----:B------:R-:W-:Y:S01]  /*3b640*/  ISETP.LT.AND P2, PT, R252, UR4, !P0 ;  /* 0x00000004fc007c0c */ /* 0x000fe2000c741270 */
[----:B------:R-:W-:Y:S01]  /*3b650*/  IMAD R0, R5, 0x8, R0 ;  /* 0x0000000805007824 */ /* 0x000fe200078e0200 */
[----:B------:R-:W-:Y:S01]  /*3b660*/  ISETP.LT.AND P5, PT, R3, R250, !P0 ;  /* 0x000000fa0300720c */ /* 0x000fe200047a1270 */
[----:B------:R-:W-:Y:S01]  /*3b670*/  IMAD.MOV.U32 R22, RZ, RZ, R41 ;  /* 0x000000ffff167224 */ /* 0x000fe200078e0029 */
[----:B------:R-:W-:Y:S01]  /*3b680*/  ISETP.LT.AND P1, PT, R251, UR5, !P0 ;  /* 0x00000005fb007c0c */ /* 0x000fe2000c721270 */
[----:B------:R-:W-:Y:S01]  /*3b690*/  IMAD.MOV.U32 R23, RZ, RZ, R43 ;  /* 0x000000ffff177224 */ /* 0x000fe200078e002b */
[----:B------:R-:W-:Y:S01]  /*3b6a0*/  ULDC UR5, c[0x0][0x244] ;  /* 0x0000910000057ab9 */ /* 0x000fe20000000800 */
[----:B------:R-:W-:Y:S01]  /*3b6b0*/  IMAD.MOV.U32 R154, RZ, RZ, R61 ;  /* 0x000000ffff9a7224 */ /* 0x000fe200078e003d */
[----:B------:R-:W-:Y:S01]  /*3b6c0*/  ULDC UR4, c[0x0][0x248] ;  /* 0x0000920000047ab9 */ /* 0x000fe20000000800 */
[----:B-1----:R-:W-:-:S04]  /*3b6d0*/  LOP3.LUT R8, R8, 0x7f, RZ, 0xc0, !PT ;  /* 0x0000007f08087812 */ /* 0x002fc800078ec0ff */
[----:B------:R-:W-:Y:S02]  /*3b6e0*/  LEA R247, R8, UR54, 0x4 ;  /* 0x0000003608f77c11 */ /* 0x000fe4000f8e20ff */
[----:B------:R-:W2:Y:S04]  /*3b6f0*/  LDL.LU R8, [R1] ;  /* 0x0000000001087983 */ /* 0x000ea80000300800 */
[----:B------:R-:W2:Y:S04]  /*3b700*/  LDL.LU R9, [R1+0x8] ;  /* 0x0000080001097983 */ /* 0x000ea80000300800 */
[----:B------:R-:W3:Y:S04]  /*3b710*/  LDL.LU R4, [R1+0x4] ;  /* 0x0000040001047983 */ /* 0x000ee80000300800 */
[----:B------:R-:W3:Y:S04]  /*3b720*/  LDL.LU R5, [R1+0xc] ;  /* 0x00000c0001057983 */ /* 0x000ee80000300800 */
[----:B--2---:R-:W-:Y:S01]  /*3b730*/  STSM.16.M88.4 [R0], R8 ;  /* 0x0000000800007844 */ /* 0x004fe20000000200 */
[----:B------:R-:W-:Y:S06]  /*3b740*/  BAR.SYNC.DEFER_BLOCKING 0x0 ;  /* 0x0000000000007b1d */ /* 0x000fec0000010000 */
[----:B------:R-:W1:Y:S02]  /*3b750*/  LDS.128 R8, [R247] ;  /* 0x00000000f7087984 */ /* 0x000e640000000c00 */
[----:B------:R-:W-:Y:S06]  /*3b760*/  BAR.SYNC.DEFER_BLOCKING 0x0 ;  /* 0x0000000000007b1d */ /* 0x000fec0000010000 */
[----:B---3--:R-:W-:Y:S02]  /*3b770*/  STSM.16.M88.4 [R0], R4 ;  /* 0x0000000400007844 */ /* 0x008fe40000000200 */
[----:B------:R-:W-:Y:S06]  /*3b780*/  BAR.SYNC.DEFER_BLOCKING 0x0 ;  /* 0x0000000000007b1d */ /* 0x000fec0000010000 */
[----:B-1----:R1:W-:Y:S04]  /*3b790*/  STL.64 [R1+0x200], R8 ;  /* 0x0002000801007387 */ /* 0x0023e80000100a00 */
[----:B------:R2:W-:Y:S04]  /*3b7a0*/  STL.64 [R1+0x208], R10 ;  /* 0x0002080a01007387 */ /* 0x0005e80000100a00 */
[----:B-1----:R-:W3:Y:S04]  /*3b7b0*/  LDL.LU R8, [R1+0x10] ;  /* 0x0000100001087983 */ /* 0x002ee80000300800 */
[----:B------:R-:W3:Y:S01]  /*3b7c0*/  LDL.LU R9, [R1+0x18] ;  /* 0x0000180001097983 */ /* 0x000ee20000300800 */
[----:B--2---:R-:W-:-:S02]  /*3b7d0*/  IMAD.MOV.U32 R10, RZ, RZ, R28 ;  /* 0x000000ffff0a7224 */ /* 0x004fc400078e001c */
[----:B------:R-:W-:Y:S01]  /*3b7e0*/  IMAD.MOV.U32 R11, RZ, RZ, R30 ;  /* 0x000000ffff0b7224 */ /* 0x000fe200078e001e */
[----:B------:R-:W2:Y:S04]  /*3b7f0*/  LDL.LU R4, [R1+0x14] ;  /* 0x0000140001047983 */ /* 0x000ea80000300800 */
[----:B------:R-:W2:Y:S01]  /*3b800*/  LDL.LU R5, [R1+0x1c] ;  /* 0x00001c0001057983 */ /* 0x000ea20000300800 */
[----:B------:R-:W-:Y:S02]  /*3b810*/  IMAD.MOV.U32 R6, RZ, RZ, R29 ;  /* 0x000000ffff067224 */ /* 0x000fe400078e001d */
[----:B------:R-:W-:Y:S01]  /*3b820*/  IMAD.MOV.U32 R7, RZ, RZ, R31 ;  /* 0x000000ffff077224 */ /* 0x000fe200078e001f */
[----:B------:R-:W1:Y:S01]  /*3b830*/  LDS.128 R12, [R247] ;  /* 0x00000000f70c7984 */ /* 0x000e620000000c00 */
[----:B------:R-:W-:Y:S06]  /*3b840*/  BAR.SYNC.DEFER_BLOCKING 0x0 ;  /* 0x0000000000007b1d */ /* 0x000fec0000010000 */
[----:B-1----:R-:W-:Y:S04]  /*3b850*/  STL.64 [R1], R12 ;  /* 0x0000000c01007387 */ /* 0x002fe80000100a00 */
[----:B------:R-:W-:Y:S04]  /*3b860*/  STL.64 [R1+0x8], R14 ;  /* 0x0000080e01007387 */ /* 0x000fe80000100a00 */
[----:B---3--:R-:W-:Y:S01]  /*3b870*/  STSM.16.M88.4 [R0], R8 ;  /* 0x0000000800007844 */ /* 0x008fe20000000200 */
[----:B------:R-:W-:Y:S06]  /*3b880*/  BAR.SYNC.DEFER_BLOCKING 0x0 ;  /* 0x0000000000007b1d */ /* 0x000fec0000010000 */
[----:B------:R-:W1:Y:S02]  /*3b890*/  LDS.128 R12, [R247] ;  /* 0x00000000f70c7984 */ /* 0x000e640000000c00 */
[----:B------:R-:W-:Y:S06]  /*3b8a0*/  BAR.SYNC.DEFER_BLOCKING 0x0 ;  /* 0x0000000000007b1d */ /* 0x000fec0000010000 */
[----:B--2---:R2:W-:Y:S02]  /*3b8b0*/  STSM.16.M88.4 [R0], R4 ;  /* 0x0000000400007844 */ /* 0x0045e40000000200 */
[----:B------:R-:W-:Y:S01]  /*3b8c0*/  BAR.SYNC.DEFER_BLOCKING 0x0 ;  /* 0x0000000000007b1d */ /* 0x000fe20000010000 */
[----:B-1----:R-:W-:-:S05]  /*3b8d0*/  IMAD.MOV.U32 R252, RZ, RZ, R15 ;  /* 0x000000fffffc7224 */ /* 0x002fca00078e000f */
[----:B------:R-:W-:Y:S04]  /*3b8e0*/  STL.64 [R1+0x10], R12 ;  /* 0x0000100c01007387 */ /* 0x000fe80000100a00 */
[----:B------:R-:W-:Y:S04]  /*3b8f0*/  STL [R1+0x18], R14 ;  /* 0x0000180e01007387 */ /* 0x000fe80000100800 */
[----:B------:R-:W-:Y:S04]  /*3b900*/  STL [R1+0x1440], R252 ;  /* 0x001440fc01007387 */ /* 0x000fe80000100800 */
[----:B------:R-:W3:Y:S04]  /*3b910*/  LDL.LU R8, [R1+0x20] ;  /* 0x0000200001087983 */ /* 0x000ee80000300800 */
[----:B------:R-:W3:Y:S01]  /*3b920*/  LDL.LU R9, [R1+0x28] ;  /* 0x0000280001097983 */ /* 0x000ee20000300800 */
[----:B------:R-:W-:-:S02]  /*3b930*/  IMAD.MOV.U32 R10, RZ, RZ, R32 ;  /* 0x000000ffff0a7224 */ /* 0x000fc400078e0020 */
[----:B------:R-:W-:Y:S01]  /*3b940*/  IMAD.MOV.U32 R11, RZ, RZ, R34 ;  /* 0x000000ffff0b7224 */ /* 0x000fe200078e0022 */
[----:B--2---:R-:W2:Y:S04]  /*3b950*/  LDL.LU R4, [R1+0x24] ;  /* 0x0000240001047983 */ /* 0x004ea80000300800 */
[----:B------:R-:W2:Y:S01]  /*3b960*/  LDL.LU R5, [R1+0x2c] ;  /* 0x00002c0001057983 */ /* 0x000ea20000300800 */
[----:B------:R-:W-:Y:S02]  /*3b970*/  IMAD.MOV.U32 R6, RZ, RZ, R33 ;  /* 0x000000ffff067224 */ /* 0x000fe400078e0021 */
[----:B------:R-:W-:Y:S01]  /*3b980*/  IMAD.MOV.U32 R7, RZ, RZ, R35 ;  /* 0x000000ffff077224 */ /* 0x000fe200078e0023 */
[----:B------:R-:W1:Y:S01]  /*3b990*/  LDS.128 R248, [R247] ;  /* 0x00000000f7f87984 */ /* 0x000e620000000c00 */
[----:B------:R-:W-:Y:S06]  /*3b9a0*/  BAR.SYNC.DEFER_BLOCKING 0x0 ;  /* 0x0000000000007b1d */ /* 0x000fec0000010000 */
[----:B-1----:R-:W-:Y:S04]  /*3b9b0*/  STL [R1+0x1444], R251 ;  /* 0x001444fb01007387 */ /* 0x002fe80000100800 */
[----:B---3--:R-:W-:Y:S01]  /*3b9c0*/  STSM.16.M88.4 [R0], R8 ;  /* 0x0000000800007844 */ /* 0x008fe20000000200 */
[----:B------:R-:W-:Y:S06]  /*3b9d0*/  BAR.SYNC.DEFER_BLOCKING 0x0 ;  /* 0x0000000000007b1d */ /* 0x000fec0000010000 */
[----:B------:R-:W1:Y:S02]  /*3b9e0*/  LDS.128 R8, [R247] ;  /* 0x00000000f7087984 */ /* 0x000e640000000c00 */
[----:B------:R-:W-:Y:S06]  /*3b9f0*/  BAR.SYNC.DEFER_BLOCKING 0x0 ;  /* 0x0000000000007b1d */ /* 0x000fec0000010000 */
[----:B--2---:R2:W-:Y:S02]  /*3ba00*/  STSM.16.M88.4 [R0], R4 ;  /* 0x0000000400007844 */ /* 0x0045e40000000200 */
[----:B------:R-:W-:Y:S06]  /*3ba10*/  BAR.SYNC.DEFER_BLOCKING 0x0 ;  /* 0x0000000000007b1d */ /* 0x000fec0000010000 */
[----:B--2---:R-:W2:Y:S04]  /*3ba20*/  LDL.LU R4, [R1+0x30] ;  /* 0x0000300001047983 */ /* 0x004ea80000300800 */
[----:B------:R-:W2:Y:S01]  /*3ba30*/  LDL.LU R5, [R1+0x38] ;  /* 0x0000380001057983 */ /* 0x000ea20000300800 */
[----:B------:R-:W-:-:S02]  /*3ba40*/  IMAD.MOV.U32 R6, RZ, RZ, R36 ;  /* 0x000000ffff067224 */ /* 0x000fc400078e0024 */
[----:B------:R-:W-:Y:S01]  /*3ba50*/  IMAD.MOV.U32 R7, RZ, RZ, R38 ;  /* 0x000000ffff077224 */ /* 0x000fe200078e0026 */
[----:B------:R-:W3:Y:S04]  /*3ba60*/  LDL.LU R12, [R1+0x34] ;  /* 0x00003400010c7983 */ /* 0x000ee80000300800 */
[----:B------:R-:W3:Y:S01]  /*3ba70*/  LDL.LU R13, [R1+0x3c] ;  /* 0x00003c00010d7983 */ /* 0x000ee20000300800 */
[----:B------:R-:W-:Y:S02]  /*3ba80*/  IMAD.MOV.U32 R14, RZ, RZ, R37 ;  /* 0x000000ffff0e7224 */ /* 0x000fe400078e0025 */
[----:B------:R-:W-:Y:S01]  /*3ba90*/  IMAD.MOV.U32 R15, RZ, RZ, R39 ;  /* 0x000000ffff0f7224 */ /* 0x000fe200078e0027 */
[----:B------:R-:W4:Y:S01]  /*3baa0*/  LDS.128 R16, [R247] ;  /* 0x00000000f7107984 */ /* 0x000f220000000c00 */
[----:B------:R-:W-:Y:S06]  /*3bab0*/  BAR.SYNC.DEFER_BLOCKING 0x0 ;  /* 0x0000000000007b1d */ /* 0x000fec0000010000 */
[----:B--2---:R-:W-:Y:S02]  /*3bac0*/  STSM.16.M88.4 [R0], R4 ;  /* 0x0000000400007844 */ /* 0x004fe40000000200 */
[----:B------:R-:W-:Y:S06]  /*3bad0*/  BAR.SYNC.DEFER_BLOCKING 0x0 ;  /* 0x0000000000007b1d */ /* 0x000fec0000010000 */
[----:B------:R-:W2:Y:S02]  /*3bae0*/  LDS.128 R4, [R247] ;  /* 0x00000000f7047984 */ /* 0x000ea40000000c00 */
[----:B------:R-:W-:Y:S06]  /*3baf0*/  BAR.SYNC.DEFER_BLOCKING 0x0 ;  /* 0x0000000000007b1d */ /* 0x000fec0000010000 */
[----:B---3--:R3:W-:Y:S02]  /*3bb00*/  STSM.16.M88.4 [R0], R12 ;  /* 0x0000000c00007844 */ /* 0x0087e40000000200 */
[----:B------:R-:W-:Y:S06]  /*3bb10*/  BAR.SYNC.DEFER_BLOCKING 0x0 ;  /* 0x0000000000007b1d */ /* 0x000fec0000010000 */
[----:B---3--:R-:W3:Y:S04]  /*3bb20*/  LDL.LU R12, [R1+0x40] ;  /* 0x00004000010c7983 */ /* 0x008ee80000300800 */
[----:B------:R-:W3:Y:S01]  /*3bb30*/  LDL.LU R13, [R1+0x48] ;  /* 0x00004800010d7983 */ /* 0x000ee20000300800 */
[----:B------:R-:W-:-:S02]  /*3bb40*/  IMAD.MOV.U32 R14, RZ, RZ, R40 ;  /* 0x000000ffff0e7224 */ /* 0x000fc400078e0028 */
[----:B------:R-:W-:Y:S01]  /*3bb50*/  IMAD.MOV.U32 R15, RZ, RZ, R42 ;  /* 0x000000ffff0f7224 */ /* 0x000fe200078e002a */
[----:B------:R-:W4:Y:S04]  /*3bb60*/  LDL.LU R20, [R1+0x44] ;  /* 0x0000440001147983 */ /* 0x000f280000300800 */
[----:B------:R-:W4:Y:S04]  /*3bb70*/  LDL.LU R21, [R1+0x4c] ;  /* 0x00004c0001157983 */ /* 0x000f280000300800 */
[----:B------:R-:W2:Y:S01]  /*3bb80*/  LDS.128 R24, [R247] ;  /* 0x00000000f7187984 */ /* 0x000ea20000000c00 */
[----:B------:R-:W-:Y:S06]  /*3bb90*/  BAR.SYNC.DEFER_BLOCKING 0x0 ;  /* 0x0000000000007b1d */ /* 0x000fec0000010000 */
[----:B---3--:R-:W-:Y:S02]  /*3bba0*/  STSM.16.M88.4 [R0], R12 ;  /* 0x0000000c00007844 */ /* 0x008fe40000000200 */
[----:B------:R-:W-:Y:S06]  /*3bbb0*/  BAR.SYNC.DEFER_BLOCKING 0x0 ;  /* 0x0000000000007b1d */ /* 0x000fec0000010000 */
[----:B------:R-:W3:Y:S02]  /*3bbc0*/  LDS.128 R12, [R247] ;  /* 0x00000000f70c7984 */ /* 0x000ee40000000c00 */
[----:B------:R-:W-:Y:S06]  /*3bbd0*/  BAR.SYNC.DEFER_BLOCKING 0x0 ;  /* 0x0000000000007b1d */ /* 0x000fec0000010000 */
[----:B----4-:R4:W-:Y:S02]  /*3bbe0*/  STSM.16.M88.4 [R0], R20 ;  /* 0x0000001400007844 */ /* 0x0109e40000000200 */
[----:B------:R-:W-:Y:S06]  /*3bbf0*/  BAR.SYNC.DEFER_BLOCKING 0x0 ;  /* 0x0000000000007b1d */ /* 0x000fec0000010000 */
[----:B----4-:R-:W4:Y:S04]  /*3bc00*/  LDL.LU R20, [R1+0x50] ;  /* 0x0000500001147983 */ /* 0x010f280000300800 */
[----:B------:R-:W4:Y:S01]  /*3bc10*/  LDL.LU R21, [R1+0x58] ;  /* 0x0000580001157983 */ /* 0x000f220000300800 */
[----:B------:R-:W-:-:S02]  /*3bc20*/  IMAD.MOV.U32 R22, RZ, RZ, R44 ;  /* 0x000000ffff167224 */ /* 0x000fc400078e002c */
[----:B------:R-:W-:Y:S01]  /*3bc30*/  IMAD.MOV.U32 R23, RZ, RZ, R46 ;  /* 0x000000ffff177224 */ /* 0x000fe200078e002e */
[----:B------:R-:W2:Y:S04]  /*3bc40*/  LDL.LU R28, [R1+0x54] ;  /* 0x00005400011c7983 */ /* 0x000ea80000300800 */
[----:B------:R-:W2:Y:S01]  /*3bc50*/  LDL.LU R29, [R1+0x5c] ;  /* 0x00005c00011d7983 */ /* 0x000ea20000300800 */
[----:B------:R-:W-:Y:S02]  /*3bc60*/  IMAD.MOV.U32 R30, RZ, RZ, R45 ;  /* 0x000000ffff1e7224 */ /* 0x000fe400078e002d */
[----:B------:R-:W-:Y:S01]  /*3bc70*/  IMAD.MOV.U32 R31, RZ, RZ, R47 ;  /* 0x000000ffff1f7224 */ /* 0x000fe200078e002f */
[----:B------:R-:W3:Y:S01]  /*3bc80*/  LDS.128 R32, [R247] ;  /* 0x00000000f7207984 */ /* 0x000ee20000000c00 */
[----:B------:R-:W-:Y:S06]  /*3bc90*/  BAR.SYNC.DEFER_BLOCKING 0x0 ;  /* 0x0000000000007b1d */ /* 0x000fec0000010000 */
[----:B----4-:R-:W-:Y:S02]  /*3bca0*/  STSM.16.M88.4 [R0], R20 ;  /* 0x0000001400007844 */ /* 0x010fe40000000200 */
[----:B------:R-:W-:Y:S06]  /*3bcb0*/  BAR.SYNC.DEFER_BLOCKING 0x0 ;  /* 0x0000000000007b1d */ /* 0x000fec0000010000 */
[----:B------:R-:W4:Y:S02]  /*3bcc0*/  LDS.128 R20, [R247] ;  /* 0x00000000f7147984 */ /* 0x000f240000000c00 */
        /* <DEDUP_REMOVED lines=24> */
[----:B------:R-:W4:Y:S01]  /*3be50*/  LDL.LU R45, [R1+0x7c] ;  /* 0x00007c00012d7983 */ /* 0x000f220000300800 */
[----:B------:R-:W-:Y:S01]  /*3be60*/  MOV R46, R53 ;  /* 0x00000035002e7202 */ /* 0x000fe20000000f00 */
[----:B------:R-:W-:Y:S02]  /*3be70*/  IMAD.MOV.U32 R47, RZ, RZ, R55 ;  /* 0x000000ffff2f7224 */ /* 0x000fe400078e0037 */
[----:B------:R-:W2:Y:S01]  /*3be80*/  LDS.128 R48, [R247] ;  /* 0x00000000f7307984 */ /* 0x000ea20000000c00 */
[----:B------:R-:W-:Y:S06]  /*3be90*/  BAR.SYNC.DEFER_BLOCKING 0x0 ;  /* 0x0000000000007b1d */ /* 0x000fec0000010000 */
[----:B---3--:R-:W-:Y:S02]  /*3bea0*/  STSM.16.M88.4 [R0], R36 ;  /* 0x0000002400007844 */ /* 0x008fe40000000200 */
[----:B------:R-:W-:Y:S06]  /*3beb0*/  BAR.SYNC.DEFER_BLOCKING 0x0 ;  /* 0x0000000000007b1d */ /* 0x000fec0000010000 */
[----:B------:R-:W3:Y:S02]  /*3bec0*/  LDS.128 R36, [R247] ;  /* 0x00000000f7247984 */ /* 0x000ee40000000c00 */
[----:B------:R-:W-:Y:S06]  /*3bed0*/  BAR.SYNC.DEFER_BLOCKING 0x0 ;  /* 0x0000000000007b1d */ /* 0x000fec0000010000 */
[----:B----4-:R4:W-:Y:S04]  /*3bee0*/  STSM.16.M88.4 [R0], R44 ;  /* 0x0000002c00007844 */ /* 0x0109e80000000200 */
        /* <DEDUP_REMOVED lines=8> */
[----:B------:R-:W-:Y:S06]  /*3bf70*/  BAR.SYNC.DEFER_BLOCKING 0x0 ;  /* 0x0000000000007b1d */ /* 0x000fec0000010000 */
[----:B------:R-:W3:Y:S02]  /*3bf80*/  LDS.128 R56, [R247] ;  /* 0x00000000f7387984 */ /* 0x000ee40000000c00 */
[----:B------:R-:W-:Y:S06]  /*3bf90*/  BAR.SYNC.DEFER_BLOCKING 0x0 ;  /* 0x0000000000007b1d */ /* 0x000fec0000010000 */
[----:B----4-:R-:W-:Y:S02]  /*3bfa0*/  STSM.16.M88.4 [R0], R44 ;  /* 0x0000002c00007844 */ /* 0x010fe40000000200 */
[----:B------:R-:W-:Y:S06]  /*3bfb0*/  BAR.SYNC.DEFER_BLOCKING 0x0 ;  /* 0x0000000000007b1d */ /* 0x000fec0000010000 */
[----:B------:R-:W4:Y:S02]  /*3bfc0*/  LDS.128 R44, [R247] ;  /* 0x00000000f72c7984 */ /* 0x000f240000000c00 */
[----:B------:R-:W-:Y:S06]  /*3bfd0*/  BAR.SYNC.DEFER_BLOCKING 0x0 ;  /* 0x0000000000007b1d */ /* 0x000fec0000010000 */
[----:B--2---:R2:W-:Y:S04]  /*3bfe0*/  STSM.16.M88.4 [R0], R52 ;  /* 0x0000003400007844 */ /* 0x0045e80000000200 */
[----:B--2---:R-:W2:Y:S04]  /*3bff0*/  LDL.LU R52, [R1+0x90] ;  /* 0x0000900001347983 */ /* 0x004ea80000300800 */
[----:B------:R-:W2:Y:S01]  /*3c000*/  LDL.LU R53, [R1+0x98] ;  /* 0x0000980001357983 */ /* 0x000ea20000300800 */
[----:B------:R-:W-:-:S02]  /*3c010*/  IMAD.MOV.U32 R54, RZ, RZ, R60 ;  /* 0x000000ffff367224 */ /* 0x000fc400078e003c */
[----:B------:R-:W-:Y:S01]  /*3c020*/  IMAD.MOV.U32 R55, RZ, RZ, R62 ;  /* 0x000000ffff377224 */ /* 0x000fe200078e003e */
[----:B------:R-:W3:Y:S04]  /*3c030*/  LDL.LU R152, [R1+0x94] ;  /* 0x0000940001987983 */ /* 0x000ee80000300800 */
[----:B------:R-:W3:Y:S01]  /*3c040*/  LDL.LU R153, [R1+0x9c] ;  /* 0x00009c0001997983 */ /* 0x000ee20000300800 */
[----:B------:R-:W-:Y:S01]  /*3c050*/  IMAD.MOV.U32 R155, RZ, RZ, R63 ;  /* 0x000000ffff9b7224 */ /* 0x000fe200078e003f */
[----:B------:R-:W-:Y:S06]  /*3c060*/  BAR.SYNC.DEFER_BLOCKING 0x0 ;  /* 0x0000000000007b1d */ /* 0x000fec0000010000 */
[----:B------:R-:W4:Y:S02]  /*3c070*/  LDS.128 R60, [R247] ;  /* 0x00000000f73c7984 */ /* 0x000f240000000c00 */
[----:B------:R-:W-:Y:S06]  /*3c080*/  BAR.SYNC.DEFER_BLOCKING 0x0 ;  /* 0x0000000000007b1d */ /* 0x000fec0000010000 */
[----:B--2---:R-:W-:Y:S02]  /*3c090*/  STSM.16.M88.4 [R0], R52 ;  /* 0x0000003400007844 */ /* 0x004fe40000000200 */
[----:B------:R-:W-:Y:S06]  /*3c0a0*/  BAR.SYNC.DEFER_BLOCKING 0x0 ;  /* 0x0000000000007b1d */ /* 0x000fec0000010000 */
[----:B------:R-:W2:Y:S02]  /*3c0b0*/  LDS.128 R52, [R247] ;  /* 0x00000000f7347984 */ /* 0x000ea40000000c00 */
[----:B------:R-:W-:Y:S06]  /*3c0c0*/  BAR.SYNC.DEFER_BLOCKING 0x0 ;  /* 0x0000000000007b1d */ /* 0x000fec0000010000 */
[----:B---3--:R3:W-:Y:S04]  /*3c0d0*/  STSM.16.M88.4 [R0], R152 ;  /* 0x0000009800007844 */ /* 0x0087e80000000200 */
[----:B---3--:R-:W3:Y:S04]  /*3c0e0*/  LDL.LU R152, [R1+0xa0] ;  /* 0x0000a00001987983 */ /* 0x008ee80000300800 */
[----:B------:R-:W3:Y:S01]  /*3c0f0*/  LDL.LU R153, [R1+0xa8] ;  /* 0x0000a80001997983 */ /* 0x000ee20000300800 */
[----:B------:R-:W-:-:S02]  /*3c100*/  IMAD.MOV.U32 R154, RZ, RZ, R64 ;  /* 0x000000ffff9a7224 */ /* 0x000fc400078e0040 */
[----:B------:R-:W-:Y:S01]  /*3c110*/  IMAD.MOV.U32 R155, RZ, RZ, R66 ;  /* 0x000000ffff9b7224 */ /* 0x000fe200078e0042 */
[----:B------:R-:W4:Y:S04]  /*3c120*/  LDL.LU R156, [R1+0xa4] ;  /* 0x0000a400019c7983 */ /* 0x000f280000300800 */
[----:B------:R-:W4:Y:S01]  /*3c130*/  LDL.LU R157, [R1+0xac] ;  /* 0x0000ac00019d7983 */ /* 0x000f220000300800 */
[----:B------:R-:W-:Y:S02]  /*3c140*/  IMAD.MOV.U32 R158, RZ, RZ, R65 ;  /* 0x000000ffff9e7224 */ /* 0x000fe400078e0041 */
[----:B------:R-:W-:Y:S01]  /*3c150*/  IMAD.MOV.U32 R159, RZ, RZ, R67 ;  /* 0x000000ffff9f7224 */ /* 0x000fe200078e0043 */
[----:B------:R-:W-:Y:S06]  /*3c160*/  BAR.SYNC.DEFER_BLOCKING 0x0 ;  /* 0x0000000000007b1d */ /* 0x000fec0000010000 */
[----:B------:R-:W2:Y:S02]  /*3c170*/  LDS.128 R64, [R247] ;  /* 0x00000000f7407984 */ /* 0x000ea40000000c00 */
        /* <DEDUP_REMOVED lines=184> */
[----:B------:R-:W-:Y:S01]  /*3cd00*/  IMAD.MOV.U32 R202, RZ, RZ, R112 ;  /* 0x000000ffffca7224 */ /* 0x000fe200078e0070 */
[----:B------:R-:W-:-:S02]  /*3cd10*/  MOV R203, R114 ;  /* 0x0000007200cb7202 */ /* 0x000fc40000000f00 */
        /* <DEDUP_REMOVED lines=139> */
[----:B---3--:R3:W-:Y:S02]  /*3d5d0*/  STSM.16.M88.4 [R0], R236 ;  /* 0x000000ec00007844 */ /* 0x0087e40000000200 */
[----:B------:R-:W-:Y:S06]  /*3d5e0*/  BAR.SYNC.DEFER_BLOCKING 0x0 ;  /* 0x0000000000007b1d */ /* 0x000fec0000010000 */
[----:B---3--:R-:W3:Y:S01]  /*3d5f0*/  LDL.LU R236, [R1+0x1f0] ;  /* 0x0001f00001ec7983 */ /* 0x008ee20000300800 */
[----:B------:R-:W-:Y:S01]  /*3d600*/  IMAD R244, R245, UR5, RZ ;  /* 0x00000005f5f47c24 */ /* 0x000fe2000f8e02ff */
[----:B------:R-:W-:-:S02]  /*3d610*/  ULDC UR5, c[0x0][0x22c] ;  /* 0x00008b0000057ab9 */ /* 0x000fc40000000800 */
[----:B------:R-:W4:Y:S04]  /*3d620*/  LDL.LU R251, [R1] ;  /* 0x0000000001fb7983 */ /* 0x000f280000300800 */
[----:B------:R-:W3:Y:S01]  /*3d630*/  LDL.LU R237, [R1+0x1f8] ;  /* 0x0001f80001ed7983 */ /* 0x000ee20000300800 */
[----:B------:R-:W-:Y:S01]  /*3d640*/  IMAD.MOV.U32 R238, RZ, RZ, R148 ;  /* 0x000000ffffee7224 */ /* 0x000fe200078e0094 */
[C---:B------:R-:W-:Y:S01]  /*3d650*/  LEA R2, P6, R244.reuse, UR6, 0x2 ;  /* 0x00000006f4027c11 */ /* 0x040fe2000f8c10ff */
[----:B------:R-:W-:Y:S01]  /*3d660*/  IMAD.MOV.U32 R239, RZ, RZ, R150 ;  /* 0x000000ffffef7224 */ /* 0x000fe200078e0096 */
[----:B------:R-:W2:Y:S01]  /*3d670*/  LDS.128 R240, [R247] ;  /* 0x00000000f7f07984 */ /* 0x000ea20000000c00 */
[----:B------:R-:W-:Y:S01]  /*3d680*/  IMAD R148, R3, UR4, RZ ;  /* 0x0000000403947c24 */ /* 0x000fe2000f8e02ff */
[----:B------:R-:W-:Y:S01]  /*3d690*/  LEA.HI.X.SX32 R3, R244, UR7, 0x2, P6 ;  /* 0x00000007f4037c11 */ /* 0x000fe2000b0f16ff */
[----:B------:R-:W-:Y:S03]  /*3d6a0*/  BAR.SYNC.DEFER_BLOCKING 0x0 ;  /* 0x0000000000007b1d */ /* 0x000fe60000010000 */
[C---:B------:R-:W-:Y:S01]  /*3d6b0*/  LEA R244, P6, R148.reuse, R2, 0x2 ;  /* 0x0000000294f47211 */ /* 0x040fe200078c10ff */
[----:B------:R-:W-:-:S03]  /*3d6c0*/  VIADD R246, R148, UR4 ;  /* 0x0000000494f67c36 */ /* 0x000fc60008000000 */
[----:B------:R-:W-:Y:S01]  /*3d6d0*/  LEA.HI.X.SX32 R245, R148, R3, 0x2, P6 ;  /* 0x0000000394f57211 */ /* 0x000fe200030f16ff */
[----:B---3--:R3:W-:Y:S04]  /*3d6e0*/  STSM.16.M88.4 [R0], R236 ;  /* 0x000000ec00007844 */ /* 0x0087e80000000200 */
[----:B---3--:R-:W3:Y:S04]  /*3d6f0*/  LDL.LU R236, [R1+0x1f4] ;  /* 0x0001f40001ec7983 */ /* 0x008ee80000300800 */
[----:B------:R-:W3:Y:S01]  /*3d700*/  LDL.LU R237, [R1+0x1fc] ;  /* 0x0001fc0001ed7983 */ /* 0x000ee20000300800 */
[----:B------:R-:W-:-:S02]  /*3d710*/  IMAD.MOV.U32 R238, RZ, RZ, R149 ;  /* 0x000000ffffee7224 */ /* 0x000fc400078e0095 */
[----:B------:R-:W-:Y:S01]  /*3d720*/  IMAD.MOV.U32 R239, RZ, RZ, R151 ;  /* 0x000000ffffef7224 */ /* 0x000fe200078e0097 */
[----:B------:R-:W-:Y:S06]  /*3d730*/  BAR.SYNC.DEFER_BLOCKING 0x0 ;  /* 0x0000000000007b1d */ /* 0x000fec0000010000 */
[----:B------:R-:W2:Y:S04]  /*3d740*/  LDL.LU R252, [R1+0x106c] ;  /* 0x00106c0001fc7983 */ /* 0x000ea80000300800 */
[----:B------:R-:W1:Y:S01]  /*3d750*/  LDS.128 R148, [R247] ;  /* 0x00000000f7947984 */ /* 0x000e620000000c00 */
[----:B------:R-:W-:Y:S06]  /*3d760*/  BAR.SYNC.DEFER_BLOCKING 0x0 ;  /* 0x0000000000007b1d */ /* 0x000fec0000010000 */
[----:B---3--:R3:W-:Y:S04]  /*3d770*/  STSM.16.M88.4 [R0], R236 ;  /* 0x000000ec00007844 */ /* 0x0087e80000000200 */
[----:B---3--:R-:W3:Y:S01]  /*3d780*/  LDL.LU R239, [R1+0x200] ;  /* 0x0002000001ef7983 */ /* 0x008ee20000300800 */
[C---:B------:R-:W-:Y:S01]  /*3d790*/  VIADD R0, R246.reuse, UR4 ;  /* 0x00000004f6007c36 */ /* 0x040fe20008000000 */
[----:B------:R-:W-:Y:S01]  /*3d7a0*/  BAR.SYNC.DEFER_BLOCKING 0x0 ;  /* 0x0000000000007b1d */ /* 0x000fe20000010000 */
[----:B------:R-:W-:-:S04]  /*3d7b0*/  LEA R236, P6, R246, R2, 0x2 ;  /* 0x00000002f6ec7211 */ /* 0x000fc800078c10ff */
[-C--:B------:R-:W-:Y:S02]  /*3d7c0*/  LEA.HI.X.SX32 R237, R246, R3.reuse, 0x2, P6 ;  /* 0x00000003f6ed7211 */ /* 0x080fe400030f16ff */
[----:B------:R-:W-:Y:S01]  /*3d7d0*/  LEA R238, P6, R0, R2, 0x2 ;  /* 0x0000000200ee7211 */ /* 0x000fe200078c10ff */
[----:B------:R-:W4:Y:S04]  /*3d7e0*/  LDL.LU R246, [R1+0x1070] ;  /* 0x0010700001f67983 */ /* 0x000f280000300800 */
[----:B---3--:R3:W-:Y:S01]  /*3d7f0*/  @P5 STG.E desc[UR52][R244.64], R239 ;  /* 0x000000eff4005986 */ /* 0x0087e2000c101934 */
[----:B--2---:R-:W-:Y:S01]  /*3d800*/  ISETP.LT.AND P5, PT, R252, UR5, !P0 ;  /* 0x00000005fc007c0c */ /* 0x004fe2000c7a1270 */
[----:B------:R-:W-:Y:S02]  /*3d810*/  ULDC UR5, c[0x0][0x22c] ;  /* 0x00008b0000057ab9 */ /* 0x000fe40000000800 */
[----:B---3--:R-:W2:Y:S01]  /*3d820*/  LDL.LU R245, [R1+0x1078] ;  /* 0x0010780001f57983 */ /* 0x008ea20000300800 */
[C---:B------:R-:W-:Y:S01]  /*3d830*/  VIADD R244, R0.reuse, UR4 ;  /* 0x0000000400f47c36 */ /* 0x040fe20008000000 */
[----:B------:R-:W-:-:S02]  /*3d840*/  LEA.HI.X.SX32 R239, R0, R3, 0x2, P6 ;  /* 0x0000000300ef7211 */ /* 0x000fc400030f16ff */
[----:B------:R-:W3:Y:S04]  /*3d850*/  LDL.LU R252, [R1+0x8] ;  /* 0x0000080001fc7983 */ /* 0x000ee80000300800 */
[----:B------:R-:W2:Y:S04]  /*3d860*/  LDL.LU R0, [R1+0x204] ;  /* 0x0002040001007983 */ /* 0x000ea80000300800 */
[----:B----4-:R4:W-:Y:S01]  /*3d870*/  @P4 STG.E desc[UR52][R236.64], R251 ;  /* 0x000000fbec004986 */ /* 0x0109e2000c101934 */
[----:B------:R-:W-:Y:S01]  /*3d880*/  ISETP.LT.AND P4, PT, R246, UR5, !P0 ;  /* 0x00000005f6007c0c */ /* 0x000fe2000c781270 */
[----:B------:R-:W-:-:S02]  /*3d890*/  ULDC UR5, c[0x0][0x22c] ;  /* 0x00008b0000057ab9 */ /* 0x000fc40000000800 */
[----:B----4-:R-:W4:Y:S04]  /*3d8a0*/  LDL.LU R251, [R1+0x1444] ;  /* 0x0014440001fb7983 */ /* 0x010f280000300800 */
[----:B------:R-:W3:Y:S04]  /*3d8b0*/  LDL.LU R246, [R1+0x1084] ;  /* 0x0010840001f67983 */ /* 0x000ee80000300800 */
[----:B--2---:R2:W-:Y:S04]  /*3d8c0*/  @P3 STG.E desc[UR52][R238.64], R0 ;  /* 0x00000000ee003986 */ /* 0x0045e8000c101934 */
[----:B--2---:R-:W2:Y:S01]  /*3d8d0*/  LDL.LU R239, [R1+0x1074] ;  /* 0x0010740001ef7983 */ /* 0x004ea20000300800 */
[C---:B------:R-:W-:Y:S01]  /*3d8e0*/  LEA R236, P6, R244.reuse, R2, 0x2 ;  /* 0x00000002f4ec7211 */ /* 0x040fe200078c10ff */
[----:B------:R-:W-:-:S03]  /*3d8f0*/  VIADD R0, R244, UR4 ;  /* 0x00000004f4007c36 */ /* 0x000fc60008000000 */
[-C--:B------:R-:W-:Y:S02]  /*3d900*/  LEA.HI.X.SX32 R237, R244, R3.reuse, 0x2, P6 ;  /* 0x00000003f4ed7211 */ /* 0x080fe400030f16ff */
[C---:B------:R-:W-:Y:S01]  /*3d910*/  LEA R238, P6, R0.reuse, R2, 0x2 ;  /* 0x0000000200ee7211 */ /* 0x040fe200078c10ff */
[C---:B------:R-:W-:Y:S01]  /*3d920*/  VIADD R244, R0.reuse, UR4 ;  /* 0x0000000400f47c36 */ /* 0x040fe20008000000 */
[----:B--2---:R-:W-:Y:S01]  /*3d930*/  ISETP.LT.AND P3, PT, R239, UR5, !P0 ;  /* 0x00000005ef007c0c */ /* 0x004fe2000c761270 */
[----:B------:R-:W-:Y:S01]  /*3d940*/  ULDC UR5, c[0x0][0x22c] ;  /* 0x00008b0000057ab9 */ /* 0x000fe20000000800 */
[----:B------:R-:W-:Y:S02]  /*3d950*/  LEA.HI.X.SX32 R239, R0, R3, 0x2, P6 ;  /* 0x0000000300ef7211 */ /* 0x000fe400030f16ff */
[----:B------:R-:W2:Y:S04]  /*3d960*/  LDL.LU R0, [R1+0x4] ;  /* 0x0000040001007983 */ /* 0x000ea80000300800 */
[----:B--2---:R2:W-:Y:S01]  /*3d970*/  @P2 STG.E desc[UR52][R236.64], R0 ;  /* 0x00000000ec002986 */ /* 0x0045e2000c101934 */
[----:B------:R-:W-:Y:S01]  /*3d980*/  ISETP.LT.AND P2, PT, R245, UR5, !P0 ;  /* 0x00000005f5007c0c */ /* 0x000fe2000c741270 */
[----:B------:R-:W-:-:S02]  /*3d990*/  ULDC UR5, c[0x0][0x22c] ;  /* 0x00008b0000057ab9 */ /* 0x000fc40000000800 */
[----:B------:R-:W4:Y:S04]  /*3d9a0*/  LDL.LU R245, [R1+0x1094] ;  /* 0x0010940001f57983 */ /* 0x000f280000300800 */
[----:B--2---:R-:W2:Y:S01]  /*3d9b0*/  LDL.LU R237, [R1+0x208] ;  /* 0x0002080001ed7983 */ /* 0x004ea20000300800 */
[C---:B------:R-:W-:Y:S01]  /*3d9c0*/  VIADD R0, R244.reuse, UR4 ;  /* 0x00000004f4007c36 */ /* 0x040fe20008000000 */
[----:B------:R-:W-:Y:S02]  /*3d9d0*/  LEA R236, P6, R244, R2, 0x2 ;  /* 0x00000002f4ec7211 */ /* 0x000fe400078c10ff */
[----:B--2---:R2:W-:Y:S01]  /*3d9e0*/  @P1 STG.E desc[UR52][R238.64], R237 ;  /* 0x000000edee001986 */ /* 0x0045e2000c101934 */
[----:B---3--:R-:W-:Y:S01]  /*3d9f0*/  ISETP.LT.AND P1, PT, R246, UR5, !P0 ;  /* 0x00000005f6007c0c */ /* 0x008fe2000c721270 */
[----:B------:R-:W-:-:S02]  /*3da00*/  ULDC UR5, c[0x0][0x22c] ;  /* 0x00008b0000057ab9 */ /* 0x000fc40000000800 */
[----:B------:R-:W3:Y:S01]  /*3da10*/  LDL.LU R246, [R1+0x1098] ;  /* 0x0010980001f67983 */ /* 0x000ee20000300800 */
[-C--:B--2---:R-:W-:Y:S02]  /*3da20*/  LEA.HI.X.SX32 R237, R244, R3.reuse, 0x2, P6 ;  /* 0x00000003f4ed7211 */ /* 0x084fe400030f16ff */
[C---:B------:R-:W-:Y:S01]  /*3da30*/  LEA R238, P6, R0.reuse, R2, 0x2 ;  /* 0x0000000200ee7211 */ /* 0x040fe200078c10ff */
[C---:B------:R-:W-:Y:S02]  /*3da40*/  VIADD R244, R0.reuse, UR4 ;  /* 0x0000000400f47c36 */ /* 0x040fe40008000000 */
[----:B------:R2:W-:Y:S01]  /*3da50*/  @P5 STG.E desc[UR52][R236.64], R252 ;  /* 0x000000fcec005986 */ /* 0x0005e2000c101934 */
[----:B------:R-:W-:-:S03]  /*3da60*/  LEA.HI.X.SX32 R239, R0, R3, 0x2, P6 ;  /* 0x0000000300ef7211 */ /* 0x000fc600030f16ff */
[----:B------:R-:W4:Y:S04]  /*3da70*/  LDL.LU R0, [R1+0x20c] ;  /* 0x00020c0001007983 */ /* 0x000f280000300800 */
[----:B--2---:R-:W2:Y:S04]  /*3da80*/  LDL.LU R252, [R1+0x1440] ;  /* 0x0014400001fc7983 */ /* 0x004ea80000300800 */
[----:B------:R-:W3:Y:S01]  /*3da90*/  LDL.LU R237, [R1+0x1090] ;  /* 0x0010900001ed7983 */ /* 0x000ee20000300800 */
[----:B------:R-:W-:-:S03]  /*3daa0*/  LEA R236, P6, R244, R2, 0x2 ;  /* 0x00000002f4ec7211 */ /* 0x000fc600078c10ff */
[----:B----4-:R4:W-:Y:S01]  /*3dab0*/  @P4 STG.E desc[UR52][R238.64], R0 ;  /* 0x00000000ee004986 */ /* 0x0109e2000c101934 */
[----:B---3--:R-:W-:Y:S01]  /*3dac0*/  ISETP.LT.AND P5, PT, R237, UR5, !P0 ;  /* 0x00000005ed007c0c */ /* 0x008fe2000c7a1270 */
[C---:B----4-:R-:W-:Y:S01]  /*3dad0*/  VIADD R0, R244.reuse, UR4 ;  /* 0x00000004f4007c36 */ /* 0x050fe20008000000 */
[-C--:B------:R-:W-:Y:S01]  /*3dae0*/  LEA.HI.X.SX32 R237, R244, R3.reuse, 0x2, P6 ;  /* 0x00000003f4ed7211 */ /* 0x080fe200030f16ff */
[----:B------:R-:W-:Y:S01]  /*3daf0*/  ULDC UR5, c[0x0][0x22c] ;  /* 0x00008b0000057ab9 */ /* 0x000fe20000000800 */
[----:B------:R-:W3:Y:S02]  /*3db00*/  LDL.LU R244, [R1+0xc] ;  /* 0x00000c0001f47983 */ /* 0x000ee40000300800 */
[C---:B------:R-:W-:Y:S02]  /*3db10*/  LEA R238, P6, R0.reuse, R2, 0x2 ;  /* 0x0000000200ee7211 */ /* 0x040fe400078c10ff */
[----:B------:R-:W-:Y:S01]  /*3db20*/  ISETP.LT.AND P4, PT, R245, UR5, !P0 ;  /* 0x00000005f5007c0c */ /* 0x000fe2000c781270 */
[----:B------:R-:W-:Y:S01]  /*3db30*/  ULDC UR5, c[0x0][0x22c] ;  /* 0x00008b0000057ab9 */ /* 0x000fe20000000800 */
[C---:B------:R-:W-:Y:S01]  /*3db40*/  VIADD R245, R0.reuse, UR4 ;  /* 0x0000000400f57c36 */ /* 0x040fe20008000000 */
[----:B------:R-:W-:-:S02]  /*3db50*/  LEA.HI.X.SX32 R239, R0, R3, 0x2, P6 ;  /* 0x0000000300ef7211 */ /* 0x000fc400030f16ff */
[----:B------:R-:W4:Y:S04]  /*3db60*/  LDL.LU R0, [R1+0x10a0] ;  /* 0x0010a00001007983 */ /* 0x000f280000300800 */
[----:B---3--:R3:W-:Y:S01]  /*3db70*/  @P3 STG.E desc[UR52][R236.64], R244 ;  /* 0x000000f4ec003986 */ /* 0x0087e2000c101934 */
[----:B------:R-:W-:Y:S01]  /*3db80*/  ISETP.LT.AND P3, PT, R246, UR5, !P0 ;  /* 0x00000005f6007c0c */ /* 0x000fe2000c761270 */
[----:B------:R-:W-:Y:S02]  /*3db90*/  ULDC UR5, c[0x0][0x22c] ;  /* 0x00008b0000057ab9 */ /* 0x000fe40000000800 */
[----:B------:R-:W2:Y:S04]  /*3dba0*/  LDL.LU R246, [R1+0x10b0] ;  /* 0x0010b00001f67983 */ /* 0x000ea80000300800 */
[----:B---3--:R-:W3:Y:S01]  /*3dbb0*/  LDL.LU R237, [R1+0x10] ;  /* 0x0000100001ed7983 */ /* 0x008ee20000300800 */
[C---:B------:R-:W-:Y:S01]  /*3dbc0*/  VIADD R244, R245.reuse, UR4 ;  /* 0x00000004f5f47c36 */ /* 0x040fe20008000000 */
[----:B------:R-:W-:-:S02]  /*3dbd0*/  LEA R236, P6, R245, R2, 0x2 ;  /* 0x00000002f5ec7211 */ /* 0x000fc400078c10ff */
[----:B---3--:R3:W-:Y:S01]  /*3dbe0*/  @P2 STG.E desc[UR52][R238.64], R237 ;  /* 0x000000edee002986 */ /* 0x0087e2000c101934 */
[----:B----4-:R-:W-:Y:S01]  /*3dbf0*/  ISETP.LT.AND P2, PT, R0, UR5, !P0 ;  /* 0x0000000500007c0c */ /* 0x010fe2000c741270 */
[C---:B------:R-:W-:Y:S01]  /*3dc00*/  VIADD R0, R244.reuse, UR4 ;  /* 0x00000004f4007c36 */ /* 0x040fe20008000000 */
[----:B------:R-:W-:Y:S01]  /*3dc10*/  ULDC UR5, c[0x0][0x22c] ;  /* 0x00008b0000057ab9 */ /* 0x000fe20000000800 */
[-C--:B---3--:R-:W-:Y:S02]  /*3dc20*/  LEA.HI.X.SX32 R237, R245, R3.reuse, 0x2, P6 ;  /* 0x00000003f5ed7211 */ /* 0x088fe400030f16ff */
[CC--:B------:R-:W-:Y:S01]  /*3dc30*/  LEA R238, P6, R244.reuse, R2.reuse, 0x2 ;  /* 0x00000002f4ee7211 */ /* 0x0c0fe200078c10ff */
[----:B------:R-:W3:Y:S03]  /*3dc40*/  LDL.LU R245, [R1+0x10b8] ;  /* 0x0010b80001f57983 */ /* 0x000ee60000300800 */
[----:B------:R-:W-:Y:S01]  /*3dc50*/  LEA.HI.X.SX32 R239, R244, R3, 0x2, P6 ;  /* 0x00000003f4ef7211 */ /* 0x000fe200030f16ff */
[----:B------:R4:W-:Y:S04]  /*3dc60*/  @P1 STG.E desc[UR52][R236.64], R248 ;  /* 0x000000f8ec001986 */ /* 0x0009e8000c101934 */
[----:B------:R-:W2:Y:S04]  /*3dc70*/  LDL.LU R244, [R1+0x14] ;  /* 0x0000140001f47983 */ /* 0x000ea80000300800 */
[----:B----4-:R-:W4:Y:S01]  /*3dc80*/  LDL.LU R237, [R1+0x10a4] ;  /* 0x0010a40001ed7983 */ /* 0x010f220000300800 */
[----:B------:R-:W-:-:S03]  /*3dc90*/  LEA R236, P6, R0, R2, 0x2 ;  /* 0x0000000200ec7211 */ /* 0x000fc600078c10ff */
[----:B------:R-:W3:Y:S04]  /*3dca0*/  LDL.LU R248, [R1+0x10bc] ;  /* 0x0010bc0001f87983 */ /* 0x000ee80000300800 */
[----:B--2---:R2:W-:Y:S01]  /*3dcb0*/  @P5 STG.E desc[UR52][R238.64], R244 ;  /* 0x000000f4ee005986 */ /* 0x0045e2000c101934 */
[----:B----4-:R-:W-:Y:S01]  /*3dcc0*/  ISETP.LT.AND P1, PT, R237, UR5, !P0 ;  /* 0x00000005ed007c0c */ /* 0x010fe2000c721270 */
[----:B------:R-:W-:Y:S01]  /*3dcd0*/  ULDC UR5, c[0x0][0x22c] ;  /* 0x00008b0000057ab9 */ /* 0x000fe20000000800 */
[----:B------:R-:W-:Y:S02]  /*3dce0*/  LEA.HI.X.SX32 R237, R0, R3, 0x2, P6 ;  /* 0x0000000300ed7211 */ /* 0x000fe400030f16ff */
[----:B------:R-:W-:Y:S01]  /*3dcf0*/  ISETP.LT.AND P5, PT, R246, UR5, !P0 ;  /* 0x00000005f6007c0c */ /* 0x000fe2000c7a1270 */
[----:B------:R-:W-:Y:S01]  /*3dd00*/  ULDC UR5, c[0x0][0x22c] ;  /* 0x00008b0000057ab9 */ /* 0x000fe20000000800 */
[----:B------:R-:W4:Y:S04]  /*3dd10*/  LDL.LU R246, [R1+0x10c0] ;  /* 0x0010c00001f67983 */ /* 0x000f280000300800 */
[----:B------:R1:W-:Y:S01]  /*3dd20*/  @P4 STG.E desc[UR52][R236.64], R249 ;  /* 0x000000f9ec004986 */ /* 0x0003e2000c101934 */
[----:B---3--:R-:W-:Y:S01]  /*3dd30*/  ISETP.LT.AND P4, PT, R245, UR5, !P0 ;  /* 0x00000005f5007c0c */ /* 0x008fe2000c781270 */
[----:B--2---:R-:W-:Y:S01]  /*3dd40*/  VIADD R239, R0, UR4 ;  /* 0x0000000400ef7c36 */ /* 0x004fe20008000000 */
[----:B------:R-:W-:Y:S01]  /*3dd50*/  ULDC UR5, c[0x0][0x22c] ;  /* 0x00008b0000057ab9 */ /* 0x000fe20000000800 */
[----:B-1----:R-:W2:Y:S04]  /*3dd60*/  LDL.LU R249, [R1+0x18] ;  /* 0x0000180001f97983 */ /* 0x002ea80000300800 */
[----:B------:R-:W3:Y:S01]  /*3dd70*/  LDL.LU R245, [R1+0x10c8] ;  /* 0x0010c80001f57983 */ /* 0x000ee20000300800 */
[C---:B------:R-:W-:Y:S01]  /*3dd80*/  LEA R238, P6, R239.reuse, R2, 0x2 ;  /* 0x00000002efee7211 */ /* 0x040fe200078c10ff */
[----:B------:R-:W-:-:S03]  /*3dd90*/  VIADD R0, R239, UR4 ;  /* 0x00000004ef007c36 */ /* 0x000fc60008000000 */
[----:B------:R-:W-:Y:S01]  /*3dda0*/  LEA.HI.X.SX32 R239, R239, R3, 0x2, P6 ;  /* 0x00000003efef7211 */ /* 0x000fe200030f16ff */
[C---:B------:R-:W-:Y:S01]  /*3ddb0*/  VIADD R244, R0.reuse, UR4 ;  /* 0x0000000400f47c36 */ /* 0x040fe20008000000 */
[----:B------:R-:W-:-:S04]  /*3ddc0*/  LEA R236, P6, R0, R2, 0x2 ;  /* 0x0000000200ec7211 */ /* 0x000fc800078c10ff */
[----:B------:R-:W-:Y:S01]  /*3ddd0*/  LEA.HI.X.SX32 R237, R0, R3, 0x2, P6 ;  /* 0x0000000300ed7211 */ /* 0x000fe200030f16ff */
[----:B------:R-:W-:Y:S01]  /*3dde0*/  VIADD R0, R244, UR4 ;  /* 0x00000004f4007c36 */ /* 0x000fe20008000000 */
[----:B--2---:R1:W-:Y:S01]  /*3ddf0*/  @P3 STG.E desc[UR52][R238.64], R249 ;  /* 0x000000f9ee003986 */ /* 0x0043e2000c101934 */
[----:B------:R-:W-:Y:S01]  /*3de00*/  ISETP.LT.AND P3, PT, R248, UR5, !P0 ;  /* 0x00000005f8007c0c */ /* 0x000fe2000c761270 */
[----:B------:R-:W-:Y:S02]  /*3de10*/  ULDC UR5, c[0x0][0x22c] ;  /* 0x00008b0000057ab9 */ /* 0x000fe40000000800 */
[----:B------:R-:W2:Y:S04]  /*3de20*/  LDL.LU R248, [R1+0x10d0] ;  /* 0x0010d00001f87983 */ /* 0x000ea80000300800 */
[----:B------:R3:W-:Y:S01]  /*3de30*/  @P2 STG.E desc[UR52][R236.64], R250 ;  /* 0x000000faec002986 */ /* 0x0007e2000c101934 */
[----:B-1----:R-:W-:-:S02]  /*3de40*/  LEA R238, P6, R244, R2, 0x2 ;  /* 0x00000002f4ee7211 */ /* 0x002fc400078c10ff */
[----:B----4-:R-:W-:Y:S01]  /*3de50*/  ISETP.LT.AND P2, PT, R246, UR5, !P0 ;  /* 0x00000005f6007c0c */ /* 0x010fe2000c741270 */
[----:B------:R-:W-:Y:S01]  /*3de60*/  ULDC UR5, c[0x0][0x22c] ;  /* 0x00008b0000057ab9 */ /* 0x000fe20000000800 */
[----:B------:R-:W-:Y:S01]  /*3de70*/  LEA.HI.X.SX32 R239, R244, R3, 0x2, P6 ;  /* 0x00000003f4ef7211 */ /* 0x000fe200030f16ff */
[----:B------:R-:W4:Y:S04]  /*3de80*/  LDL.LU R246, [R1+0x10dc] ;  /* 0x0010dc0001f67983 */ /* 0x000f280000300800 */
[----:B------:R1:W-:Y:S01]  /*3de90*/  @P1 STG.E desc[UR52][R238.64], R252 ;  /* 0x000000fcee001986 */ /* 0x0003e2000c101934 */
[----:B---3--:R-:W-:Y:S01]  /*3dea0*/  ISETP.LT.AND P1, PT, R245, UR5, !P0 ;  /* 0x00000005f5007c0c */ /* 0x008fe2000c721270 */
[----:B------:R-:W-:Y:S02]  /*3deb0*/  ULDC UR5, c[0x0][0x22c] ;  /* 0x00008b0000057ab9 */ /* 0x000fe40000000800 */
[----:B------:R-:W3:Y:S01]  /*3dec0*/  LDL.LU R245, [R1+0x10e0] ;  /* 0x0010e00001f57983 */ /* 0x000ee20000300800 */
[----:B------:R-:W-:-:S03]  /*3ded0*/  LEA R236, P6, R0, R2, 0x2 ;  /* 0x0000000200ec7211 */ /* 0x000fc600078c10ff */
[----:B------:R-:W3:Y:S01]  /*3dee0*/  LDL.LU R250, [R1+0x10e4] ;  /* 0x0010e40001fa7983 */ /* 0x000ee20000300800 */
[C---:B-1----:R-:W-:Y:S01]  /*3def0*/  VIADD R239, R0.reuse, UR4 ;  /* 0x0000000400ef7c36 */ /* 0x042fe20008000000 */
[-C--:B------:R-:W-:Y:S02]  /*3df00*/  LEA.HI.X.SX32 R237, R0, R3.reuse, 0x2, P6 ;  /* 0x0000000300ed7211 */ /* 0x080fe400030f16ff */
[----:B------:R-:W3:Y:S01]  /*3df10*/  LDL.LU R249, [R1+0x10ec] ;  /* 0x0010ec0001f97983 */ /* 0x000ee20000300800 */
[C---:B------:R-:W-:Y:S01]  /*3df20*/  VIADD R0, R239.reuse, UR4 ;  /* 0x00000004ef007c36 */ /* 0x040fe20008000000 */
[C---:B------:R-:W-:Y:S02]  /*3df30*/  LEA R238, P6, R239.reuse, R2, 0x2 ;  /* 0x00000002efee7211 */ /* 0x040fe400078c10ff */
[----:B------:R1:W-:Y:S01]  /*3df40*/  @P5 STG.E desc[UR52][R236.64], R251 ;  /* 0x000000fbec005986 */ /* 0x0003e2000c101934 */
[----:B------:R-:W-:Y:S01]  /*3df50*/  VIADD R244, R0, UR4 ;  /* 0x0000000400f47c36 */ /* 0x000fe20008000000 */
[----:B------:R-:W-:-:S05]  /*3df60*/  LEA.HI.X.SX32 R239, R239, R3, 0x2, P6 ;  /* 0x00000003efef7211 */ /* 0x000fca00030f16ff */
[----:B------:R1:W-:Y:S02]  /*3df70*/  @P4 STG.E desc[UR52][R238.64], R8 ;  /* 0x00000008ee004986 */ /* 0x0003e4000c101934 */
[----:B-1----:R-:W-:-:S04]  /*3df80*/  LEA R236, P6, R0, R2, 0x2 ;  /* 0x0000000200ec7211 */ /* 0x002fc800078c10ff */
[----:B------:R-:W-:Y:S01]  /*3df90*/  LEA.HI.X.SX32 R237, R0, R3, 0x2, P6 ;  /* 0x0000000300ed7211 */ /* 0x000fe200030f16ff */
[C---:B------:R-:W-:Y:S01]  /*3dfa0*/  VIADD R0, R244.reuse, UR4 ;  /* 0x00000004f4007c36 */ /* 0x040fe20008000000 */
[----:B------:R-:W-:-:S03]  /*3dfb0*/  LEA R238, P6, R244, R2, 0x2 ;  /* 0x00000002f4ee7211 */ /* 0x000fc600078c10ff */
[----:B------:R1:W-:Y:S01]  /*3dfc0*/  @P3 STG.E desc[UR52][R236.64], R16 ;  /* 0x00000010ec003986 */ /* 0x0003e2000c101934 */
[----:B------:R-:W-:Y:S02]  /*3dfd0*/  LEA.HI.X.SX32 R239, R244, R3, 0x2, P6 ;  /* 0x00000003f4ef7211 */ /* 0x000fe400030f16ff */
[----:B------:R-:W-:-:S03]  /*3dfe0*/  LEA R8, P6, R0, R2, 0x2 ;  /* 0x0000000200087211 */ /* 0x000fc600078c10ff */
[----:B------:R1:W-:Y:S02]  /*3dff0*/  @P2 STG.E desc[UR52][R238.64], R9 ;  /* 0x00000009ee002986 */ /* 0x0003e4000c101934 */
[C---:B-1----:R-:W-:Y:S01]  /*3e000*/  VIADD R16, R0.reuse, UR4 ;  /* 0x0000000400107c36 */ /* 0x042fe20008000000 */
[----:B------:R-:W-:-:S04]  /*3e010*/  LEA.HI.X.SX32 R9, R0, R3, 0x2, P6 ;  /* 0x0000000300097211 */ /* 0x000fc800030f16ff */
[CC--:B------:R-:W-:Y:S02]  /*3e020*/  LEA R236, P6, R16.reuse, R2.reuse, 0x2 ;  /* 0x0000000210ec7211 */ /* 0x0c0fe400078c10ff */
[C---:B------:R-:W-:Y:S01]  /*3e030*/  IADD3 R0, R16.reuse, UR4, RZ ;  /* 0x0000000410007c10 */ /* 0x040fe2000fffe0ff */
[----:B------:R1:W-:Y:S01]  /*3e040*/  @P1 STG.E desc[UR52][R8.64], R17 ;  /* 0x0000001108001986 */ /* 0x0003e2000c101934 */
[----:B------:R-:W-:Y:S02]  /*3e050*/  LEA.HI.X.SX32 R237, R16, R3, 0x2, P6 ;  /* 0x0000000310ed7211 */ /* 0x000fe400030f16ff */
[C---:B-1----:R-:W-:Y:S01]  /*3e060*/  LEA R8, P6, R0.reuse, R2, 0x2 ;  /* 0x0000000200087211 */ /* 0x042fe200078c10ff */
[----:B------:R-:W-:-:S03]  /*3e070*/  VIADD R17, R0, UR4 ;  /* 0x0000000400117c36 */ /* 0x000fc60008000000 */
[----:B------:R-:W-:Y:S02]  /*3e080*/  LEA.HI.X.SX32 R9, R0, R3, 0x2, P6 ;  /* 0x0000000300097211 */ /* 0x000fe400030f16ff */
[C---:B------:R-:W-:Y:S01]  /*3e090*/  LEA R16, P6, R17.reuse, R2, 0x2 ;  /* 0x0000000211107211 */ /* 0x040fe200078c10ff */
[----:B------:R-:W-:-:S03]  /*3e0a0*/  VIADD R0, R17, UR4 ;  /* 0x0000000411007c36 */ /* 0x000fc60008000000 */
[----:B------:R-:W-:Y:S02]  /*3e0b0*/  LEA.HI.X.SX32 R17, R17, R3, 0x2, P6 ;  /* 0x0000000311117211 */ /* 0x000fe400030f16ff */
[----:B--2---:R-:W-:Y:S01]  /*3e0c0*/  ISETP.LT.AND P5, PT, R248, UR5, !P0 ;  /* 0x00000005f8007c0c */ /* 0x004fe2000c7a1270 */
[----:B------:R-:W-:Y:S01]  /*3e0d0*/  ULDC UR5, c[0x0][0x22c] ;  /* 0x00008b0000057ab9 */ /* 0x000fe20000000800 */
[----:B------:R-:W2:Y:S01]  /*3e0e0*/  LDL.LU R248, [R1+0x10f4] ;  /* 0x0010f40001f87983 */ /* 0x000ea20000300800 */
[----:B----4-:R-:W-:Y:S01]  /*3e0f0*/  ISETP.LT.AND P4, PT, R246, UR5, !P0 ;  /* 0x00000005f6007c0c */ /* 0x010fe2000c781270 */
[----:B------:R-:W-:Y:S02]  /*3e100*/  ULDC UR5, c[0x0][0x22c] ;  /* 0x00008b0000057ab9 */ /* 0x000fe40000000800 */
[----:B------:R-:W4:Y:S01]  /*3e110*/  LDL.LU R246, [R1+0x10fc] ;  /* 0x0010fc0001f67983 */ /* 0x000f220000300800 */
[----:B---3--:R-:W-:-:S06]  /*3e120*/  ISETP.LT.AND P3, PT, R245, UR5, !P0 ;  /* 0x00000005f5007c0c */ /* 0x008fcc000c761270 */
[----:B------:R-:W-:Y:S01]  /*3e130*/  @P5 STG.E desc[UR52][R236.64], R10 ;  /* 0x0000000aec005986 */ /* 0x000fe2000c101934 */
[----:B------:R-:W-:-:S03]  /*3e140*/  ULDC UR5, c[0x0][0x22c] ;  /* 0x00008b0000057ab9 */ /* 0x000fc60000000800 */
[----:B------:R-:W3:Y:S04]  /*3e150*/  LDL.LU R245, [R1+0x1104] ;  /* 0x0011040001f57983 */ /* 0x000ee80000300800 */
[----:B------:R-:W3:Y:S04]  /*3e160*/  LDL.LU R244, [R1+0x1108] ;  /* 0x0011080001f47983 */ /* 0x000ee80000300800 */
[----:B------:R-:W3:Y:S04]  /*3e170*/  LDL.LU R239, [R1+0x1114] ;  /* 0x0011140001ef7983 */ /* 0x000ee80000300800 */
[----:B------:R-:W3:Y:S04]  /*3e180*/  LDL.LU R238, [R1+0x1118] ;  /* 0x0011180001ee7983 */ /* 0x000ee80000300800 */
[----:B------:R1:W-:Y:S04]  /*3e190*/  @P4 STG.E desc[UR52][R8.64], R18 ;  /* 0x0000001208004986 */ /* 0x0003e8000c101934 */
[----:B------:R1:W-:Y:S04]  /*3e1a0*/  @P3 STG.E desc[UR52][R16.64], R11 ;  /* 0x0000000b10003986 */ /* 0x0003e8000c101934 */
[----:B-1----:R-:W3:Y:S04]  /*3e1b0*/  LDL.LU R18, [R1+0x1120] ;  /* 0x0011200001127983 */ /* 0x002ee80000300800 */
[----:B------:R-:W3:Y:S04]  /*3e1c0*/  LDL.LU R237, [R1+0x1124] ;  /* 0x0011240001ed7983 */ /* 0x000ee80000300800 */
[----:B------:R-:W3:Y:S01]  /*3e1d0*/  LDL.LU R17, [R1+0x112c] ;  /* 0x00112c0001117983 */ /* 0x000ee20000300800 */
[----:B------:R-:W-:Y:S01]  /*3e1e0*/  ISETP.LT.AND P2, PT, R250, UR5, !P0 ;  /* 0x00000005fa007c0c */ /* 0x000fe2000c741270 */
[----:B------:R-:W-:Y:S01]  /*3e1f0*/  ULDC UR5, c[0x0][0x22c] ;  /* 0x00008b0000057ab9 */ /* 0x000fe20000000800 */
[CC--:B------:R-:W-:Y:S01]  /*3e200*/  LEA R8, P6, R0.reuse, R2.reuse, 0x2 ;  /* 0x0000000200087211 */ /* 0x0c0fe200078c10ff */
[C---:B------:R-:W-:Y:S01]  /*3e210*/  VIADD R11, R0.reuse, UR4 ;  /* 0x00000004000b7c36 */ /* 0x040fe20008000000 */
[----:B------:R-:W-:Y:S01]  /*3e220*/  ISETP.LT.AND P1, PT, R249, UR5, !P0 ;  /* 0x00000005f9007c0c */ /* 0x000fe2000c721270 */
[----:B------:R-:W-:Y:S01]  /*3e230*/  ULDC UR5, c[0x0][0x22c] ;  /* 0x00008b0000057ab9 */ /* 0x000fe20000000800 */
[-C--:B------:R-:W-:Y:S01]  /*3e240*/  LEA.HI.X.SX32 R9, R0, R3.reuse, 0x2, P6 ;  /* 0x0000000300097211 */ /* 0x080fe200030f16ff */
[C---:B------:R-:W-:Y:S01]  /*3e250*/  VIADD R0, R11.reuse, UR4 ;  /* 0x000000040b007c36 */ /* 0x040fe20008000000 */
[CC--:B------:R-:W-:Y:S01]  /*3e260*/  LEA R10, P6, R11.reuse, R2.reuse, 0x2 ;  /* 0x000000020b0a7211 */ /* 0x0c0fe200078c10ff */
[----:B------:R-:W3:Y:S02]  /*3e270*/  LDL.LU R236, [R1+0x1130] ;  /* 0x0011300001ec7983 */ /* 0x000ee40000300800 */
[C---:B------:R-:W-:Y:S01]  /*3e280*/  VIADD R16, R0.reuse, UR4 ;  /* 0x0000000400107c36 */ /* 0x040fe20008000000 */
[----:B------:R-:W-:Y:S01]  /*3e290*/  LEA.HI.X.SX32 R11, R11, R3, 0x2, P6 ;  /* 0x000000030b0b7211 */ /* 0x000fe200030f16ff */
[----:B------:R1:W-:Y:S04]  /*3e2a0*/  @P2 STG.E desc[UR52][R8.64], R19 ;  /* 0x0000001308002986 */ /* 0x0003e8000c101934 */
[----:B------:R1:W-:Y:S02]  /*3e2b0*/  @P1 STG.E desc[UR52][R10.64], R4 ;  /* 0x000000040a001986 */ /* 0x0003e4000c101934 */
[----:B-1----:R-:W-:-:S02]  /*3e2c0*/  LEA R8, P6, R0, R2, 0x2 ;  /* 0x0000000200087211 */ /* 0x002fc400078c10ff */
[----:B------:R-:W3:Y:S02]  /*3e2d0*/  LDL.LU R19, [R1+0x1140] ;  /* 0x0011400001137983 */ /* 0x000ee40000300800 */
[----:B------:R-:W-:Y:S01]  /*3e2e0*/  LEA.HI.X.SX32 R9, R0, R3, 0x2, P6 ;  /* 0x0000000300097211 */ /* 0x000fe200030f16ff */
[C---:B------:R-:W-:Y:S01]  /*3e2f0*/  VIADD R0, R16.reuse, UR4 ;  /* 0x0000000410007c36 */ /* 0x040fe20008000000 */
[----:B------:R-:W-:-:S04]  /*3e300*/  LEA R10, P6, R16, R2, 0x2 ;  /* 0x00000002100a7211 */ /* 0x000fc800078c10ff */
[----:B------:R-:W-:Y:S02]  /*3e310*/  LEA.HI.X.SX32 R11, R16, R3, 0x2, P6 ;  /* 0x00000003100b7211 */ /* 0x000fe400030f16ff */
[----:B------:R-:W-:Y:S02]  /*3e320*/  LEA R4, P6, R0, R2, 0x2 ;  /* 0x0000000200047211 */ /* 0x000fe400078c10ff */
[----:B--2---:R-:W-:Y:S01]  /*3e330*/  ISETP.LT.AND P5, PT, R248, UR5, !P0 ;  /* 0x00000005f8007c0c */ /* 0x004fe2000c7a1270 */
[----:B------:R-:W-:Y:S02]  /*3e340*/  ULDC UR5, c[0x0][0x22c] ;  /* 0x00008b0000057ab9 */ /* 0x000fe40000000800 */
[----:B----4-:R-:W-:Y:S01]  /*3e350*/  ISETP.LT.AND P4, PT, R246, UR5, !P0 ;  /* 0x00000005f6007c0c */ /* 0x010fe2000c781270 */
[----:B------:R-:W-:-:S09]  /*3e360*/  ULDC UR5, c[0x0][0x22c] ;  /* 0x00008b0000057ab9 */ /* 0x000fd20000000800 */
[----:B------:R1:W-:Y:S01]  /*3e370*/  @P5 STG.E desc[UR52][R8.64], R24 ;  /* 0x0000001808005986 */ /* 0x0003e2000c101934 */
[----:B---3--:R-:W-:Y:S01]  /*3e380*/  ISETP.LT.AND P3, PT, R245, UR5, !P0 ;  /* 0x00000005f5007c0c */ /* 0x008fe2000c761270 */
[----:B------:R-:W-:Y:S01]  /*3e390*/  ULDC UR5, c[0x0][0x22c] ;  /* 0x00008b0000057ab9 */ /* 0x000fe20000000800 */
[----:B-1----:R-:W-:Y:S01]  /*3e3a0*/  VIADD R9, R0, UR4 ;  /* 0x0000000400097c36 */ /* 0x002fe20008000000 */
[----:B------:R-:W-:Y:S01]  /*3e3b0*/  ISETP.LT.AND P2, PT, R244, UR5, !P0 ;  /* 0x00000005f4007c0c */ /* 0x000fe2000c741270 */
[----:B------:R-:W-:Y:S01]  /*3e3c0*/  ULDC UR5, c[0x0][0x22c] ;  /* 0x00008b0000057ab9 */ /* 0x000fe20000000800 */
[----:B------:R1:W-:Y:S01]  /*3e3d0*/  @P4 STG.E desc[UR52][R10.64], R5 ;  /* 0x000000050a004986 */ /* 0x0003e2000c101934 */
[----:B------:R-:W-:Y:S01]  /*3e3e0*/  ISETP.LT.AND P1, PT, R239, UR5, !P0 ;  /* 0x00000005ef007c0c */ /* 0x000fe2000c721270 */
[----:B------:R-:W-:Y:S02]  /*3e3f0*/  ULDC UR5, c[0x0][0x22c] ;  /* 0x00008b0000057ab9 */ /* 0x000fe40000000800 */
[----:B------:R-:W2:Y:S01]  /*3e400*/  LDS.128 R244, [R247] ;  /* 0x00000000f7f47984 */ /* 0x000ea20000000c00 */
[----:B------:R-:W-:Y:S01]  /*3e410*/  ISETP.LT.AND P5, PT, R238, UR5, !P0 ;  /* 0x00000005ee007c0c */ /* 0x000fe2000c7a1270 */
[----:B------:R-:W-:Y:S01]  /*3e420*/  ULDC UR5, c[0x0][0x22c] ;  /* 0x00008b0000057ab9 */ /* 0x000fe20000000800 */
[----:B-1----:R-:W-:Y:S01]  /*3e430*/  LEA.HI.X.SX32 R5, R0, R3, 0x2, P6 ;  /* 0x0000000300057211 */ /* 0x002fe200030f16ff */
[C---:B------:R-:W-:Y:S01]  /*3e440*/  VIADD R0, R9.reuse, UR4 ;  /* 0x0000000409007c36 */ /* 0x040fe20008000000 */
[----:B------:R-:W-:-:S03]  /*3e450*/  LEA R8, P6, R9, R2, 0x2 ;  /* 0x0000000209087211 */ /* 0x000fc600078c10ff */
[----:B------:R1:W-:Y:S01]  /*3e460*/  @P3 STG.E desc[UR52][R4.64], R25 ;  /* 0x0000001904003986 */ /* 0x0003e2000c101934 */
[----:B------:R-:W-:Y:S01]  /*3e470*/  LEA.HI.X.SX32 R9, R9, R3, 0x2, P6 ;  /* 0x0000000309097211 */ /* 0x000fe200030f16ff */
[----:B------:R-:W-:Y:S01]  /*3e480*/  VIADD R10, R0, UR4 ;  /* 0x00000004000a7c36 */ /* 0x000fe20008000000 */
[----:B------:R-:W-:Y:S01]  /*3e490*/  ISETP.LT.AND P4, PT, R18, UR5, !P0 ;  /* 0x0000000512007c0c */ /* 0x000fe2000c781270 */
[----:B------:R-:W-:Y:S01]  /*3e4a0*/  ULDC UR5, c[0x0][0x22c] ;  /* 0x00008b0000057ab9 */ /* 0x000fe20000000800 */
[----:B------:R-:W3:Y:S01]  /*3e4b0*/  LDL.LU R18, [R1+0x1144] ;  /* 0x0011440001127983 */ /* 0x000ee20000300800 */
[----:B------:R-:W-:Y:S01]  /*3e4c0*/  ISETP.LT.AND P3, PT, R237, UR5, !P0 ;  /* 0x00000005ed007c0c */ /* 0x000fe2000c761270 */
[----:B------:R-:W-:Y:S02]  /*3e4d0*/  ULDC UR5, c[0x0][0x22c] ;  /* 0x00008b0000057ab9 */ /* 0x000fe40000000800 */
[----:B------:R-:W4:Y:S01]  /*3e4e0*/  LDL.LU R16, [R1+0x114c] ;  /* 0x00114c0001107983 */ /* 0x000f220000300800 */
[----:B-1----:R-:W-:-:S03]  /*3e4f0*/  LEA R4, P6, R0, R2, 0x2 ;  /* 0x0000000200047211 */ /* 0x002fc600078c10ff */
[----:B------:R1:W-:Y:S01]  /*3e500*/  @P2 STG.E desc[UR52][R8.64], R6 ;  /* 0x0000000608002986 */ /* 0x0003e2000c101934 */
[----:B------:R-:W-:Y:S02]  /*3e510*/  LEA.HI.X.SX32 R5, R0, R3, 0x2, P6 ;  /* 0x0000000300057211 */ /* 0x000fe400030f16ff */
[----:B------:R-:W-:Y:S01]  /*3e520*/  ISETP.LT.AND P2, PT, R17, UR5, !P0 ;  /* 0x0000000511007c0c */ /* 0x000fe2000c741270 */
[----:B------:R-:W-:Y:S01]  /*3e530*/  VIADD R0, R10, UR4 ;  /* 0x000000040a007c36 */ /* 0x000fe20008000000 */
[----:B------:R-:W2:Y:S01]  /*3e540*/  LDL.LU R17, [R1+0x1150] ;  /* 0x0011500001117983 */ /* 0x000ea20000300800 */
[----:B------:R-:W-:-:S03]  /*3e550*/  ULDC UR5, c[0x0][0x22c] ;  /* 0x00008b0000057ab9 */ /* 0x000fc60000000800 */
[----:B------:R-:W2:Y:S01]  /*3e560*/  LDL.LU R11, [R1+0x1154] ;  /* 0x00115400010b7983 */ /* 0x000ea20000300800 */
[----:B-1----:R-:W-:-:S04]  /*3e570*/  LEA R8, P6, R10, R2, 0x2 ;  /* 0x000000020a087211 */ /* 0x002fc800078c10ff */
[----:B------:R-:W-:Y:S01]  /*3e580*/  LEA.HI.X.SX32 R9, R10, R3, 0x2, P6 ;  /* 0x000000030a097211 */ /* 0x000fe200030f16ff */
[----:B------:R-:W-:Y:S04]  /*3e590*/  @P1 STG.E desc[UR52][R4.64], R26 ;  /* 0x0000001a04001986 */ /* 0x000fe8000c101934 */
[----:B------:R-:W2:Y:S04]  /*3e5a0*/  LDL.LU R10, [R1+0x1160] ;  /* 0x00116000010a7983 */ /* 0x000ea80000300800 */
[----:B------:R1:W-:Y:S04]  /*3e5b0*/  @P5 STG.E desc[UR52][R8.64], R7 ;  /* 0x0000000708005986 */ /* 0x0003e8000c101934 */
[----:B-1----:R-:W2:Y:S01]  /*3e5c0*/  LDL.LU R9, [R1+0x116c] ;  /* 0x00116c0001097983 */ /* 0x002ea20000300800 */
[C---:B------:R-:W-:Y:S01]  /*3e5d0*/  LEA R4, P6, R0.reuse, R2, 0x2 ;  /* 0x0000000200047211 */ /* 0x040fe200078c10ff */
[----:B------:R-:W-:-:S03]  /*3e5e0*/  VIADD R7, R0, UR4 ;  /* 0x0000000400077c36 */ /* 0x000fc60008000000 */
[----:B------:R-:W-:Y:S01]  /*3e5f0*/  LEA.HI.X.SX32 R5, R0, R3, 0x2, P6 ;  /* 0x0000000300057211 */ /* 0x000fe200030f16ff */
[C---:B------:R-:W-:Y:S01]  /*3e600*/  VIADD R0, R7.reuse, UR4 ;  /* 0x0000000407007c36 */ /* 0x040fe20008000000 */
[----:B------:R-:W-:-:S03]  /*3e610*/  LEA R6, P6, R7, R2, 0x2 ;  /* 0x0000000207067211 */ /* 0x000fc600078c10ff */
[----:B------:R1:W-:Y:S01]  /*3e620*/  @P4 STG.E desc[UR52][R4.64], R27 ;  /* 0x0000001b04004986 */ /* 0x0003e2000c101934 */
[----:B------:R-:W-:Y:S01]  /*3e630*/  LEA.HI.X.SX32 R7, R7, R3, 0x2, P6 ;  /* 0x0000000307077211 */ /* 0x000fe200030f16ff */
[----:B------:R-:W-:Y:S01]  /*3e640*/  VIADD R8, R0, UR4 ;  /* 0x0000000400087c36 */ /* 0x000fe20008000000 */
[----:B------:R-:W-:Y:S01]  /*3e650*/  ISETP.LT.AND P1, PT, R236, UR5, !P0 ;  /* 0x00000005ec007c0c */ /* 0x000fe2000c721270 */
[----:B------:R-:W-:Y:S02]  /*3e660*/  ULDC UR5, c[0x0][0x22c] ;  /* 0x00008b0000057ab9 */ /* 0x000fe40000000800 */
[----:B------:R1:W-:Y:S02]  /*3e670*/  @P3 STG.E desc[UR52][R6.64], R12 ;  /* 0x0000000c06003986 */ /* 0x0003e4000c101934 */
[----:B-1----:R-:W-:-:S04]  /*3e680*/  LEA R4, P6, R0, R2, 0x2 ;  /* 0x0000000200047211 */ /* 0x002fc800078c10ff */
[----:B------:R-:W-:Y:S02]  /*3e690*/  LEA.HI.X.SX32 R5, R0, R3, 0x2, P6 ;  /* 0x0000000300057211 */ /* 0x000fe400030f16ff */
[C---:B------:R-:W-:Y:S01]  /*3e6a0*/  LEA R6, P6, R8.reuse, R2, 0x2 ;  /* 0x0000000208067211 */ /* 0x040fe200078c10ff */
[----:B------:R-:W-:-:S03]  /*3e6b0*/  VIADD R0, R8, UR4 ;  /* 0x0000000408007c36 */ /* 0x000fc60008000000 */
[----:B------:R-:W-:Y:S01]  /*3e6c0*/  LEA.HI.X.SX32 R7, R8, R3, 0x2, P6 ;  /* 0x0000000308077211 */ /* 0x000fe200030f16ff */
[----:B------:R1:W-:Y:S01]  /*3e6d0*/  @P2 STG.E desc[UR52][R4.64], R32 ;  /* 0x0000002004002986 */ /* 0x0003e2000c101934 */
[----:B------:R-:W-:Y:S01]  /*3e6e0*/  ISETP.LT.AND P5, PT, R19, UR5, !P0 ;  /* 0x0000000513007c0c */ /* 0x000fe2000c7a1270 */
[----:B------:R-:W-:Y:S02]  /*3e6f0*/  ULDC UR5, c[0x0][0x22c] ;  /* 0x00008b0000057ab9 */ /* 0x000fe40000000800 */
[----:B------:R1:W-:Y:S02]  /*3e700*/  @P1 STG.E desc[UR52][R6.64], R13 ;  /* 0x0000000d06001986 */ /* 0x0003e4000c101934 */
[C---:B-1----:R-:W-:Y:S01]  /*3e710*/  LEA R4, P6, R0.reuse, R2, 0x2 ;  /* 0x0000000200047211 */ /* 0x042fe200078c10ff */
[----:B------:R-:W-:-:S03]  /*3e720*/  VIADD R7, R0, UR4 ;  /* 0x0000000400077c36 */ /* 0x000fc60008000000 */
[-C--:B------:R-:W-:Y:S02]  /*3e730*/  LEA.HI.X.SX32 R5, R0, R3.reuse, 0x2, P6 ;  /* 0x0000000300057211 */ /* 0x080fe400030f16ff */
[C---:B------:R-:W-:Y:S01]  /*3e740*/  LEA R6, P6, R7.reuse, R2, 0x2 ;  /* 0x0000000207067211 */ /* 0x040fe200078c10ff */
[C---:B------:R-:W-:Y:S02]  /*3e750*/  VIADD R0, R7.reuse, UR4 ;  /* 0x0000000407007c36 */ /* 0x040fe40008000000 */
[----:B------:R1:W-:Y:S01]  /*3e760*/  @P5 STG.E desc[UR52][R4.64], R33 ;  /* 0x0000002104005986 */ /* 0x0003e2000c101934 */
[----:B------:R-:W-:Y:S02]  /*3e770*/  LEA.HI.X.SX32 R7, R7, R3, 0x2, P6 ;  /* 0x0000000307077211 */ /* 0x000fe400030f16ff */
[----:B---3--:R-:W-:Y:S01]  /*3e780*/  ISETP.LT.AND P4, PT, R18, UR5, !P0 ;  /* 0x0000000512007c0c */ /* 0x008fe2000c781270 */
[----:B------:R-:W-:Y:S02]  /*3e790*/  ULDC UR5, c[0x0][0x22c] ;  /* 0x00008b0000057ab9 */ /* 0x000fe40000000800 */
[----:B----4-:R-:W-:Y:S01]  /*3e7a0*/  ISETP.LT.AND P3, PT, R16, UR5, !P0 ;  /* 0x0000000510007c0c */ /* 0x010fe2000c761270 */
[----:B------:R-:W-:Y:S01]  /*3e7b0*/  ULDC UR5, c[0x0][0x22c] ;  /* 0x00008b0000057ab9 */ /* 0x000fe20000000800 */
[----:B------:R-:W3:Y:S04]  /*3e7c0*/  LDL.LU R16, [R1+0x1170] ;  /* 0x0011700001107983 */ /* 0x000ee80000300800 */
[----:B------:R-:W4:Y:S01]  /*3e7d0*/  LDL.LU R12, [R1+0x1174] ;  /* 0x00117400010c7983 */ /* 0x000f220000300800 */
[----:B--2---:R-:W-:Y:S01]  /*3e7e0*/  ISETP.LT.AND P2, PT, R17, UR5, !P0 ;  /* 0x0000000511007c0c */ /* 0x004fe2000c741270 */
[----:B------:R-:W-:-:S02]  /*3e7f0*/  ULDC UR5, c[0x0][0x22c] ;  /* 0x00008b0000057ab9 */ /* 0x000fc40000000800 */
[----:B------:R-:W-:Y:S01]  /*3e800*/  ISETP.LT.AND P1, PT, R11, UR5, !P0 ;  /* 0x000000050b007c0c */ /* 0x000fe2000c721270 */
[----:B------:R-:W-:Y:S01]  /*3e810*/  ULDC UR5, c[0x0][0x22c] ;  /* 0x00008b0000057ab9 */ /* 0x000fe20000000800 */
[----:B------:R-:W2:Y:S04]  /*3e820*/  LDL.LU R11, [R1+0x1178] ;  /* 0x00117800010b7983 */ /* 0x000ea80000300800 */
[----:B------:R1:W-:Y:S01]  /*3e830*/  @P4 STG.E desc[UR52][R6.64], R14 ;  /* 0x0000000e06004986 */ /* 0x0003e2000c101934 */
[----:B------:R-:W-:Y:S01]  /*3e840*/  ISETP.LT.AND P5, PT, R10, UR5, !P0 ;  /* 0x000000050a007c0c */ /* 0x000fe2000c7a1270 */
[----:B------:R-:W-:Y:S02]  /*3e850*/  ULDC UR5, c[0x0][0x22c] ;  /* 0x00008b0000057ab9 */ /* 0x000fe40000000800 */
[----:B------:R-:W2:Y:S01]  /*3e860*/  LDL.LU R10, [R1+0x1184] ;  /* 0x00118400010a7983 */ /* 0x000ea20000300800 */
[----:B------:R-:W-:Y:S01]  /*3e870*/  ISETP.LT.AND P4, PT, R9, UR5, !P0 ;  /* 0x0000000509007c0c */ /* 0x000fe2000c781270 */
[----:B------:R-:W-:-:S02]  /*3e880*/  VIADD R8, R0, UR4 ;  /* 0x0000000400087c36 */ /* 0x000fc40008000000 */
[----:B------:R-:W2:Y:S01]  /*3e890*/  LDL.LU R9, [R1+0x118c] ;  /* 0x00118c0001097983 */ /* 0x000ea20000300800 */
[CC--:B-1----:R-:W-:Y:S01]  /*3e8a0*/  LEA R4, P6, R0.reuse, R2.reuse, 0x2 ;  /* 0x0000000200047211 */ /* 0x0c2fe200078c10ff */
[----:B------:R-:W-:Y:S02]  /*3e8b0*/  ULDC UR5, c[0x0][0x22c] ;  /* 0x00008b0000057ab9 */ /* 0x000fe40000000800 */
[----:B------:R-:W2:Y:S01]  /*3e8c0*/  LDL.LU R13, [R1+0x1190] ;  /* 0x00119000010d7983 */ /* 0x000ea20000300800 */
[----:B------:R-:W-:Y:S02]  /*3e8d0*/  LEA.HI.X.SX32 R5, R0, R3, 0x2, P6 ;  /* 0x0000000300057211 */ /* 0x000fe400030f16ff */
[C---:B------:R-:W-:Y:S01]  /*3e8e0*/  LEA R6, P6, R8.reuse, R2, 0x2 ;  /* 0x0000000208067211 */ /* 0x040fe200078c10ff */
[----:B------:R-:W-:-:S03]  /*3e8f0*/  VIADD R0, R8, UR4 ;  /* 0x0000000408007c36 */ /* 0x000fc60008000000 */
[----:B------:R-:W-:Y:S01]  /*3e900*/  LEA.HI.X.SX32 R7, R8, R3, 0x2, P6 ;  /* 0x0000000308077211 */ /* 0x000fe200030f16ff */
[----:B------:R1:W-:Y:S04]  /*3e910*/  @P3 STG.E desc[UR52][R4.64], R34 ;  /* 0x0000002204003986 */ /* 0x0003e8000c101934 */
[----:B------:R1:W-:Y:S02]  /*3e920*/  @P2 STG.E desc[UR52][R6.64], R15 ;  /* 0x0000000f06002986 */ /* 0x0003e4000c101934 */
[C---:B-1----:R-:W-:Y:S01]  /*3e930*/  LEA R4, P6, R0.reuse, R2, 0x2 ;  /* 0x0000000200047211 */ /* 0x042fe200078c10ff */
[----:B------:R-:W-:-:S03]  /*3e940*/  VIADD R7, R0, UR4 ;  /* 0x0000000400077c36 */ /* 0x000fc60008000000 */
[----:B------:R-:W-:Y:S01]  /*3e950*/  LEA.HI.X.SX32 R5, R0, R3, 0x2, P6 ;  /* 0x0000000300057211 */ /* 0x000fe200030f16ff */
[C---:B------:R-:W-:Y:S01]  /*3e960*/  VIADD R0, R7.reuse, UR4 ;  /* 0x0000000407007c36 */ /* 0x040fe20008000000 */
[----:B------:R-:W-:-:S03]  /*3e970*/  LEA R6, P6, R7, R2, 0x2 ;  /* 0x0000000207067211 */ /* 0x000fc600078c10ff */
[----:B------:R1:W-:Y:S01]  /*3e980*/  @P1 STG.E desc[UR52][R4.64], R35 ;  /* 0x0000002304001986 */ /* 0x0003e2000c101934 */
[----:B------:R-:W-:Y:S02]  /*3e990*/  LEA.HI.X.SX32 R7, R7, R3, 0x2, P6 ;  /* 0x0000000307077211 */ /* 0x000fe400030f16ff */
[----:B-1----:R-:W-:-:S03]  /*3e9a0*/  LEA R4, P6, R0, R2, 0x2 ;  /* 0x0000000200047211 */ /* 0x002fc600078c10ff */
[----:B------:R1:W-:Y:S01]  /*3e9b0*/  @P5 STG.E desc[UR52][R6.64], R20 ;  /* 0x0000001406005986 */ /* 0x0003e2000c101934 */
[----:B------:R-:W-:-:S05]  /*3e9c0*/  LEA.HI.X.SX32 R5, R0, R3, 0x2, P6 ;  /* 0x0000000300057211 */ /* 0x000fca00030f16ff */
[----:B------:R1:W-:Y:S01]  /*3e9d0*/  @P4 STG.E desc[UR52][R4.64], R40 ;  /* 0x0000002804004986 */ /* 0x0003e2000c101934 */
[----:B---3--:R-:W-:Y:S01]  /*3e9e0*/  ISETP.LT.AND P3, PT, R16, UR5, !P0 ;  /* 0x0000000510007c0c */ /* 0x008fe2000c761270 */
[----:B------:R-:W-:Y:S02]  /*3e9f0*/  ULDC UR5, c[0x0][0x22c] ;  /* 0x00008b0000057ab9 */ /* 0x000fe40000000800 */
[----:B----4-:R-:W-:Y:S01]  /*3ea00*/  ISETP.LT.AND P2, PT, R12, UR5, !P0 ;  /* 0x000000050c007c0c */ /* 0x010fe2000c741270 */
[----:B------:R-:W-:Y:S01]  /*3ea10*/  ULDC UR5, c[0x0][0x22c] ;  /* 0x00008b0000057ab9 */ /* 0x000fe20000000800 */
[----:B------:R-:W3:Y:S01]  /*3ea20*/  LDL.LU R12, [R1+0x1198] ;  /* 0x00119800010c7983 */ /* 0x000ee20000300800 */
[----:B--2---:R-:W-:Y:S01]  /*3ea30*/  ISETP.LT.AND P1, PT, R11, UR5, !P0 ;  /* 0x000000050b007c0c */ /* 0x004fe2000c721270 */
[----:B------:R-:W-:Y:S02]  /*3ea40*/  ULDC UR5, c[0x0][0x22c] ;  /* 0x00008b0000057ab9 */ /* 0x000fe40000000800 */
[----:B------:R-:W2:Y:S01]  /*3ea50*/  LDL.LU R11, [R1+0x11a0] ;  /* 0x0011a000010b7983 */ /* 0x000ea20000300800 */
[----:B------:R-:W-:Y:S01]  /*3ea60*/  ISETP.LT.AND P5, PT, R10, UR5, !P0 ;  /* 0x000000050a007c0c */ /* 0x000fe2000c7a1270 */
[----:B------:R-:W-:-:S02]  /*3ea70*/  ULDC UR5, c[0x0][0x22c] ;  /* 0x00008b0000057ab9 */ /* 0x000fc40000000800 */
[----:B------:R-:W4:Y:S01]  /*3ea80*/  LDL.LU R10, [R1+0x11a8] ;  /* 0x0011a800010a7983 */ /* 0x000f220000300800 */
[----:B------:R-:W-:Y:S01]  /*3ea90*/  ISETP.LT.AND P4, PT, R9, UR5, !P0 ;  /* 0x0000000509007c0c */ /* 0x000fe2000c781270 */
[----:B------:R-:W-:Y:S02]  /*3eaa0*/  VIADD R8, R0, UR4 ;  /* 0x0000000400087c36 */ /* 0x000fe40008000000 */
[----:B------:R-:W4:Y:S01]  /*3eab0*/  LDL.LU R9, [R1+0x11ac] ;  /* 0x0011ac0001097983 */ /* 0x000f220000300800 */
[----:B------:R-:W-:Y:S02]  /*3eac0*/  ULDC UR5, c[0x0][0x22c] ;  /* 0x00008b0000057ab9 */ /* 0x000fe40000000800 */
[C---:B-1----:R-:W-:Y:S01]  /*3ead0*/  LEA R6, P6, R8.reuse, R2, 0x2 ;  /* 0x0000000208067211 */ /* 0x042fe200078c10ff */
[----:B------:R-:W-:-:S03]  /*3eae0*/  VIADD R0, R8, UR4 ;  /* 0x0000000408007c36 */ /* 0x000fc60008000000 */
[----:B------:R-:W-:Y:S02]  /*3eaf0*/  LEA.HI.X.SX32 R7, R8, R3, 0x2, P6 ;  /* 0x0000000308077211 */ /* 0x000fe400030f16ff */
[----:B------:R-:W-:-:S03]  /*3eb00*/  LEA R4, P6, R0, R2, 0x2 ;  /* 0x0000000200047211 */ /* 0x000fc600078c10ff */
[----:B------:R1:W-:Y:S01]  /*3eb10*/  @P3 STG.E desc[UR52][R6.64], R21 ;  /* 0x0000001506003986 */ /* 0x0003e2000c101934 */
[C---:B------:R-:W-:Y:S01]  /*3eb20*/  LEA.HI.X.SX32 R5, R0.reuse, R3, 0x2, P6 ;  /* 0x0000000300057211 */ /* 0x040fe200030f16ff */
[----:B-1----:R-:W-:-:S04]  /*3eb30*/  VIADD R7, R0, UR4 ;  /* 0x0000000400077c36 */ /* 0x002fc80008000000 */
[C---:B------:R-:W-:Y:S01]  /*3eb40*/  VIADD R0, R7.reuse, UR4 ;  /* 0x0000000407007c36 */ /* 0x040fe20008000000 */
[CC--:B------:R-:W-:Y:S01]  /*3eb50*/  LEA R6, P6, R7.reuse, R2.reuse, 0x2 ;  /* 0x0000000207067211 */ /* 0x0c0fe200078c10ff */
[----:B------:R1:W-:Y:S02]  /*3eb60*/  @P2 STG.E desc[UR52][R4.64], R41 ;  /* 0x0000002904002986 */ /* 0x0003e4000c101934 */
[C---:B------:R-:W-:Y:S01]  /*3eb70*/  VIADD R8, R0.reuse, UR4 ;  /* 0x0000000400087c36 */ /* 0x040fe20008000000 */
[----:B------:R-:W-:Y:S02]  /*3eb80*/  LEA.HI.X.SX32 R7, R7, R3, 0x2, P6 ;  /* 0x0000000307077211 */ /* 0x000fe400030f16ff */
[----:B------:R-:W-:Y:S01]  /*3eb90*/  ISETP.LT.AND P3, PT, R13, UR5, !P0 ;  /* 0x000000050d007c0c */ /* 0x000fe2000c761270 */
[----:B------:R-:W-:Y:S01]  /*3eba0*/  ULDC UR5, c[0x0][0x22c] ;  /* 0x00008b0000057ab9 */ /* 0x000fe20000000800 */
[----:B------:R-:W4:Y:S01]  /*3ebb0*/  LDL.LU R13, [R1+0x11b4] ;  /* 0x0011b400010d7983 */ /* 0x000f220000300800 */
[----:B-1----:R-:W-:-:S03]  /*3ebc0*/  LEA R4, P6, R0, R2, 0x2 ;  /* 0x0000000200047211 */ /* 0x002fc600078c10ff */
[----:B------:R1:W-:Y:S01]  /*3ebd0*/  @P1 STG.E desc[UR52][R6.64], R22 ;  /* 0x0000001606001986 */ /* 0x0003e2000c101934 */
[----:B------:R-:W-:Y:S02]  /*3ebe0*/  LEA.HI.X.SX32 R5, R0, R3, 0x2, P6 ;  /* 0x0000000300057211 */ /* 0x000fe400030f16ff */
[----:B-1----:R-:W-:-:S03]  /*3ebf0*/  LEA R6, P6, R8, R2, 0x2 ;  /* 0x0000000208067211 */ /* 0x002fc600078c10ff */
[----:B------:R-:W-:Y:S01]  /*3ec00*/  @P5 STG.E desc[UR52][R4.64], R42 ;  /* 0x0000002a04005986 */ /* 0x000fe2000c101934 */
[----:B------:R-:W-:-:S05]  /*3ec10*/  LEA.HI.X.SX32 R7, R8, R3, 0x2, P6 ;  /* 0x0000000308077211 */ /* 0x000fca00030f16ff */
[----:B------:R1:W-:Y:S01]  /*3ec20*/  @P4 STG.E desc[UR52][R6.64], R23 ;  /* 0x0000001706004986 */ /* 0x0003e2000c101934 */
[----:B---3--:R-:W-:Y:S01]  /*3ec30*/  ISETP.LT.AND P2, PT, R12, UR5, !P0 ;  /* 0x000000050c007c0c */ /* 0x008fe2000c741270 */
[----:B------:R-:W-:Y:S02]  /*3ec40*/  ULDC UR5, c[0x0][0x22c] ;  /* 0x00008b0000057ab9 */ /* 0x000fe40000000800 */
[----:B------:R-:W3:Y:S01]  /*3ec50*/  LDL.LU R12, [R1+0x11bc] ;  /* 0x0011bc00010c7983 */ /* 0x000ee20000300800 */
[----:B--2---:R-:W-:Y:S01]  /*3ec60*/  ISETP.LT.AND P1, PT, R11, UR5, !P0 ;  /* 0x000000050b007c0c */ /* 0x004fe2000c721270 */
[----:B------:R-:W-:Y:S02]  /*3ec70*/  ULDC UR5, c[0x0][0x22c] ;  /* 0x00008b0000057ab9 */ /* 0x000fe40000000800 */
[----:B------:R-:W2:Y:S01]  /*3ec80*/  LDL.LU R11, [R1+0x11c0] ;  /* 0x0011c000010b7983 */ /* 0x000ea20000300800 */
[----:B----4-:R-:W-:Y:S01]  /*3ec90*/  ISETP.LT.AND P5, PT, R10, UR5, !P0 ;  /* 0x000000050a007c0c */ /* 0x010fe2000c7a1270 */
[----:B------:R-:W-:-:S02]  /*3eca0*/  ULDC UR5, c[0x0][0x22c] ;  /* 0x00008b0000057ab9 */ /* 0x000fc40000000800 */
[----:B------:R-:W4:Y:S01]  /*3ecb0*/  LDL.LU R10, [R1+0x11cc] ;  /* 0x0011cc00010a7983 */ /* 0x000f220000300800 */
[----:B------:R-:W-:Y:S01]  /*3ecc0*/  ISETP.LT.AND P4, PT, R9, UR5, !P0 ;  /* 0x0000000509007c0c */ /* 0x000fe2000c781270 */
[----:B------:R-:W-:Y:S02]  /*3ecd0*/  VIADD R0, R8, UR4 ;  /* 0x0000000408007c36 */ /* 0x000fe40008000000 */
[----:B------:R-:W4:Y:S01]  /*3ece0*/  LDL.LU R9, [R1+0x11d4] ;  /* 0x0011d40001097983 */ /* 0x000f220000300800 */
[----:B------:R-:W-:Y:S01]  /*3ecf0*/  ULDC UR5, c[0x0][0x22c] ;  /* 0x00008b0000057ab9 */ /* 0x000fe20000000800 */
[C---:B-1----:R-:W-:Y:S01]  /*3ed00*/  VIADD R7, R0.reuse, UR4 ;  /* 0x0000000400077c36 */ /* 0x042fe20008000000 */
[----:B------:R-:W-:-:S04]  /*3ed10*/  LEA R4, P6, R0, R2, 0x2 ;  /* 0x0000000200047211 */ /* 0x000fc800078c10ff */
[----:B------:R-:W-:Y:S01]  /*3ed20*/  LEA.HI.X.SX32 R5, R0, R3, 0x2, P6 ;  /* 0x0000000300057211 */ /* 0x000fe200030f16ff */
[C---:B------:R-:W-:Y:S01]  /*3ed30*/  VIADD R0, R7.reuse, UR4 ;  /* 0x0000000407007c36 */ /* 0x040fe20008000000 */
[----:B------:R-:W-:-:S03]  /*3ed40*/  LEA R6, P6, R7, R2, 0x2 ;  /* 0x0000000207067211 */ /* 0x000fc600078c10ff */
[----:B------:R1:W-:Y:S01]  /*3ed50*/  @P3 STG.E desc[UR52][R4.64], R43 ;  /* 0x0000002b04003986 */ /* 0x0003e2000c101934 */
[----:B------:R-:W-:Y:S01]  /*3ed60*/  LEA.HI.X.SX32 R7, R7, R3, 0x2, P6 ;  /* 0x0000000307077211 */ /* 0x000fe200030f16ff */
[----:B------:R-:W-:-:S04]  /*3ed70*/  VIADD R8, R0, UR4 ;  /* 0x0000000400087c36 */ /* 0x000fc80008000000 */
[----:B------:R1:W-:Y:S02]  /*3ed80*/  @P2 STG.E desc[UR52][R6.64], R28 ;  /* 0x0000001c06002986 */ /* 0x0003e4000c101934 */
[----:B-1----:R-:W-:-:S04]  /*3ed90*/  LEA R4, P6, R0, R2, 0x2 ;  /* 0x0000000200047211 */ /* 0x002fc800078c10ff */
[----:B------:R-:W-:Y:S01]  /*3eda0*/  LEA.HI.X.SX32 R5, R0, R3, 0x2, P6 ;  /* 0x0000000300057211 */ /* 0x000fe200030f16ff */
[C---:B------:R-:W-:Y:S01]  /*3edb0*/  VIADD R0, R8.reuse, UR4 ;  /* 0x0000000408007c36 */ /* 0x040fe20008000000 */
[----:B------:R-:W-:-:S03]  /*3edc0*/  LEA R6, P6, R8, R2, 0x2 ;  /* 0x0000000208067211 */ /* 0x000fc600078c10ff */
[----:B------:R1:W-:Y:S01]  /*3edd0*/  @P1 STG.E desc[UR52][R4.64], R48 ;  /* 0x0000003004001986 */ /* 0x0003e2000c101934 */
[----:B------:R-:W-:Y:S02]  /*3ede0*/  LEA.HI.X.SX32 R7, R8, R3, 0x2, P6 ;  /* 0x0000000308077211 */ /* 0x000fe400030f16ff */
[----:B------:R-:W-:Y:S01]  /*3edf0*/  ISETP.LT.AND P3, PT, R13, UR5, !P0 ;  /* 0x000000050d007c0c */ /* 0x000fe2000c761270 */
[----:B------:R-:W-:Y:S01]  /*3ee00*/  ULDC UR5, c[0x0][0x22c] ;  /* 0x00008b0000057ab9 */ /* 0x000fe20000000800 */
[----:B------:R-:W4:Y:S01]  /*3ee10*/  LDL.LU R13, [R1+0x11d8] ;  /* 0x0011d800010d7983 */ /* 0x000f220000300800 */
[----:B-1----:R-:W-:-:S03]  /*3ee20*/  LEA R4, P6, R0, R2, 0x2 ;  /* 0x0000000200047211 */ /* 0x002fc600078c10ff */
[----:B------:R1:W-:Y:S01]  /*3ee30*/  @P5 STG.E desc[UR52][R6.64], R29 ;  /* 0x0000001d06005986 */ /* 0x0003e2000c101934 */
        /* <DEDUP_REMOVED lines=12> */
[----:B-1----:R-:W-:Y:S02]  /*3ef00*/  VIADD R7, R0, UR4 ;  /* 0x0000000400077c36 */ /* 0x002fe40008000000 */
[----:B------:R-:W4:Y:S01]  /*3ef10*/  LDL.LU R9, [R1+0x11f8] ;  /* 0x0011f80001097983 */ /* 0x000f220000300800 */
[----:B------:R-:W-:Y:S01]  /*3ef20*/  ULDC UR5, c[0x0][0x22c] ;  /* 0x00008b0000057ab9 */ /* 0x000fe20000000800 */
[C---:B------:R-:W-:Y:S01]  /*3ef30*/  VIADD R0, R7.reuse, UR4 ;  /* 0x0000000407007c36 */ /* 0x040fe20008000000 */
[----:B------:R-:W-:-:S03]  /*3ef40*/  LEA R6, P6, R7, R2, 0x2 ;  /* 0x0000000207067211 */ /* 0x000fc600078c10ff */
[C---:B------:R-:W-:Y:S01]  /*3ef50*/  VIADD R8, R0.reuse, UR4 ;  /* 0x0000000400087c36 */ /* 0x040fe20008000000 */
[----:B------:R-:W-:Y:S02]  /*3ef60*/  LEA.HI.X.SX32 R7, R7, R3, 0x2, P6 ;  /* 0x0000000307077211 */ /* 0x000fe400030f16ff */
[----:B------:R-:W-:-:S03]  /*3ef70*/  LEA R4, P6, R0, R2, 0x2 ;  /* 0x0000000200047211 */ /* 0x000fc600078c10ff */
[----:B------:R1:W-:Y:S01]  /*3ef80*/  @P3 STG.E desc[UR52][R6.64], R30 ;  /* 0x0000001e06003986 */ /* 0x0003e2000c101934 */
[----:B------:R-:W-:Y:S01]  /*3ef90*/  LEA.HI.X.SX32 R5, R0, R3, 0x2, P6 ;  /* 0x0000000300057211 */ /* 0x000fe200030f16ff */
[C---:B------:R-:W-:Y:S01]  /*3efa0*/  VIADD R0, R8.reuse, UR4 ;  /* 0x0000000408007c36 */ /* 0x040fe20008000000 */
[----:B-1----:R-:W-:-:S04]  /*3efb0*/  LEA R6, P6, R8, R2, 0x2 ;  /* 0x0000000208067211 */ /* 0x002fc800078c10ff */
[----:B------:R-:W-:Y:S01]  /*3efc0*/  LEA.HI.X.SX32 R7, R8, R3, 0x2, P6 ;  /* 0x0000000308077211 */ /* 0x000fe200030f16ff */
[----:B------:R1:W-:Y:S04]  /*3efd0*/  @P2 STG.E desc[UR52][R4.64], R50 ;  /* 0x0000003204002986 */ /* 0x0003e8000c101934 */
[----:B------:R1:W-:Y:S01]  /*3efe0*/  @P1 STG.E desc[UR52][R6.64], R31 ;  /* 0x0000001f06001986 */ /* 0x0003e2000c101934 */
[----:B------:R-:W-:Y:S01]  /*3eff0*/  ISETP.LT.AND P3, PT, R13, UR5, !P0 ;  /* 0x000000050d007c0c */ /* 0x000fe2000c761270 */
[----:B------:R-:W-:Y:S02]  /*3f000*/  ULDC UR5, c[0x0][0x22c] ;  /* 0x00008b0000057ab9 */ /* 0x000fe40000000800 */
[----:B------:R-:W4:Y:S01]  /*3f010*/  LDL.LU R13, [R1+0x11fc] ;  /* 0x0011fc00010d7983 */ /* 0x000f220000300800 */
[C---:B-1----:R-:W-:Y:S01]  /*3f020*/  LEA R4, P6, R0.reuse, R2, 0x2 ;  /* 0x0000000200047211 */ /* 0x042fe200078c10ff */
[----:B------:R-:W-:-:S03]  /*3f030*/  VIADD R7, R0, UR4 ;  /* 0x0000000400077c36 */ /* 0x000fc60008000000 */
[-C--:B------:R-:W-:Y:S02]  /*3f040*/  LEA.HI.X.SX32 R5, R0, R3.reuse, 0x2, P6 ;  /* 0x0000000300057211 */ /* 0x080fe400030f16ff */
[C---:B------:R-:W-:Y:S01]  /*3f050*/  LEA R6, P6, R7.reuse, R2, 0x2 ;  /* 0x0000000207067211 */ /* 0x040fe200078c10ff */
[C---:B------:R-:W-:Y:S02]  /*3f060*/  VIADD R0, R7.reuse, UR4 ;  /* 0x0000000407007c36 */ /* 0x040fe40008000000 */
        /* <DEDUP_REMOVED lines=13> */
[C---:B------:R-:W-:Y:S02]  /*3f140*/  VIADD R8, R0.reuse, UR4 ;  /* 0x0000000400087c36 */ /* 0x040fe40008000000 */
[----:B------:R-:W4:Y:S01]  /*3f150*/  LDL.LU R9, [R1+0x1218] ;  /* 0x0012180001097983 */ /* 0x000f220000300800 */
[----:B-1----:R-:W-:Y:S01]  /*3f160*/  LEA R4, P6, R0, R2, 0x2 ;  /* 0x0000000200047211 */ /* 0x002fe200078c10ff */
[----:B------:R-:W-:-:S03]  /*3f170*/  ULDC UR5, c[0x0][0x22c] ;  /* 0x00008b0000057ab9 */ /* 0x000fc60000000800 */
        /* <DEDUP_REMOVED lines=12> */
[----:B------:R-:W-:Y:S01]  /*3f240*/  ISETP.LT.AND P3, PT, R13, UR5, !P0 ;  /* 0x000000050d007c0c */ /* 0x000fe2000c761270 */
[----:B------:R-:W-:Y:S02]  /*3f250*/  ULDC UR5, c[0x0][0x22c] ;  /* 0x00008b0000057ab9 */ /* 0x000fe40000000800 */
[----:B------:R-:W4:Y:S01]  /*3f260*/  LDL.LU R13, [R1+0x1220] ;  /* 0x00122000010d7983 */ /* 0x000f220000300800 */
[----:B------:R-:W-:Y:S02]  /*3f270*/  LEA.HI.X.SX32 R7, R7, R3, 0x2, P6 ;  /* 0x0000000307077211 */ /* 0x000fe400030f16ff */
        /* <DEDUP_REMOVED lines=127> */
[-C--:B------:R-:W-:Y:S01]  /*3fa70*/  LEA.HI.X.SX32 R7, R8, R3.reuse, 0x2, P6 ;  /* 0x0000000308077211 */ /* 0x080fe200030f16ff */
[----:B------:R1:W-:Y:S04]  /*3fa80*/  @P3 STG.E desc[UR52][R4.64], R66 ;  /* 0x0000004204003986 */ /* 0x0003e8000c101934 */
[----:B------:R1:W-:Y:S02]  /*3fa90*/  @P2 STG.E desc[UR52][R6.64], R55 ;  /* 0x0000003706002986 */ /* 0x0003e4000c101934 */
[C---:B-1----:R-:W-:Y:S02]  /*3faa0*/  LEA R4, P6, R0.reuse, R2, 0x2 ;  /* 0x0000000200047211 */ /* 0x042fe400078c10ff */
[C---:B------:R-:W-:Y:S02]  /*3fab0*/  IADD3 R7, R0.reuse, UR4, RZ ;  /* 0x0000000400077c10 */ /* 0x040fe4000fffe0ff */
[----:B------:R-:W-:-:S02]  /*3fac0*/  LEA.HI.X.SX32 R5, R0, R3, 0x2, P6 ;  /* 0x0000000300057211 */ /* 0x000fc400030f16ff */
[CC--:B------:R-:W-:Y:S01]  /*3fad0*/  LEA R6, P6, R7.reuse, R2.reuse, 0x2 ;  /* 0x0000000207067211 */ /* 0x0c0fe200078c10ff */
[C---:B------:R-:W-:Y:S02]  /*3fae0*/  VIADD R0, R7.reuse, UR4 ;  /* 0x0000000407007c36 */ /* 0x040fe40008000000 */
        /* <DEDUP_REMOVED lines=372> */
[C---:B------:R-:W-:Y:S01]  /*41230*/  VIADD R0, R8.reuse, UR4 ;  /* 0x0000000408007c36 */ /* 0x040fe20008000000 */
[----:B-1----:R-:W-:-:S04]  /*41240*/  LEA R6, P6, R8, R2, 0x2 ;  /* 0x0000000208067211 */ /* 0x002fc800078c10ff */
        /* <DEDUP_REMOVED lines=35> */
[-C--:B------:R-:W-:Y:S02]  /*41480*/  LEA.HI.X.SX32 R5, R0, R3.reuse, 0x2, P6 ;  /* 0x0000000300057211 */ /* 0x080fe400030f16ff */
[C---:B------:R-:W-:Y:S02]  /*41490*/  LEA R6, P6, R8.reuse, R2, 0x2 ;  /* 0x0000000208067211 */ /* 0x040fe400078c10ff */
[C---:B------:R-:W-:Y:S01]  /*414a0*/  IADD3 R0, R8.reuse, UR4, RZ ;  /* 0x0000000408007c10 */ /* 0x040fe2000fffe0ff */
[----:B------:R1:W-:Y:S01]  /*414b0*/  @P3 STG.E desc[UR52][R4.64], R96 ;  /* 0x0000006004003986 */ /* 0x0003e2000c101934 */
[----:B------:R-:W-:-:S03]  /*414c0*/  LEA.HI.X.SX32 R7, R8, R3, 0x2, P6 ;  /* 0x0000000308077211 */ /* 0x000fc600030f16ff */
[C---:B------:R-:W-:Y:S02]  /*414d0*/  VIADD R8, R0.reuse, UR4 ;  /* 0x0000000400087c36 */ /* 0x040fe40008000000 */
        /* <DEDUP_REMOVED lines=201> */
[----:B------:R-:W-:-:S03]  /*42170*/  ULDC UR5, c[0x0][0x22c] ;  /* 0x00008b0000057ab9 */ /* 0x000fc60000000800 */
[----:B------:R-:W4:Y:S04]  /*42180*/  LDL.LU R14, [R1+0x1304] ;  /* 0x00130400010e7983 */ /* 0x000f280000300800 */
[----:B------:R-:W4:Y:S01]  /*42190*/  LDL.LU R16, [R1+0x1300] ;  /* 0x0013000001107983 */ /* 0x000f220000300800 */
[CC--:B-1----:R-:W-:Y:S01]  /*421a0*/  LEA R4, P6, R0.reuse, R2.reuse, 0x2 ;  /* 0x0000000200047211 */ /* 0x0c2fe200078c10ff */
[C---:B------:R-:W-:Y:S02]  /*421b0*/  VIADD R8, R0.reuse, UR4 ;  /* 0x0000000400087c36 */ /* 0x040fe40008000000 */
[----:B------:R-:W4:Y:S01]  /*421c0*/  LDL.LU R15, [R1+0x12f8] ;  /* 0x0012f800010f7983 */ /* 0x000f220000300800 */
        /* <DEDUP_REMOVED lines=12> */
[----:B------:R-:W-:Y:S01]  /*42290*/  LEA.HI.X.SX32 R7, R8, R3, 0x2, P6 ;  /* 0x0000000308077211 */ /* 0x000fe200030f16ff */
[C---:B------:R-:W-:Y:S01]  /*422a0*/  VIADD R8, R0.reuse, UR4 ;  /* 0x0000000400087c36 */ /* 0x040fe20008000000 */
        /* <DEDUP_REMOVED lines=9> */
[----:B------:R-:W-:-:S03]  /*42340*/  LEA R8, P6, R0, R2, 0x2 ;  /* 0x0000000200087211 */ /* 0x000fc600078c10ff */
[----:B------:R1:W-:Y:S01]  /*42350*/  @P3 STG.E desc[UR52][R6.64], R198 ;  /* 0x000000c606003986 */ /* 0x0003e2000c101934 */
[----:B---3--:R-:W-:Y:S01]  /*42360*/  ISETP.LT.AND P2, PT, R12, UR5, !P0 ;  /* 0x000000050c007c0c */ /* 0x008fe2000c741270 */
[----:B------:R-:W-:Y:S02]  /*42370*/  ULDC UR5, c[0x0][0x22c] ;  /* 0x00008b0000057ab9 */ /* 0x000fe40000000800 */
[----:B------:R-:W3:Y:S04]  /*42380*/  LDL.LU R12, [R1+0x12e8] ;  /* 0x0012e800010c7983 */ /* 0x000ee80000300800 */
[----:B------:R-:W3:Y:S01]  /*42390*/  LDL.LU R13, [R1+0x12e0] ;  /* 0x0012e000010d7983 */ /* 0x000ee20000300800 */
[----:B--2---:R-:W-:Y:S01]  /*423a0*/  ISETP.LT.AND P1, PT, R11, UR5, !P0 ;  /* 0x000000050b007c0c */ /* 0x004fe2000c721270 */
[----:B------:R-:W-:-:S02]  /*423b0*/  ULDC UR5, c[0x0][0x22c] ;  /* 0x00008b0000057ab9 */ /* 0x000fc40000000800 */
[----:B----4-:R-:W-:Y:S01]  /*423c0*/  ISETP.LT.AND P5, PT, R10, UR5, !P0 ;  /* 0x000000050a007c0c */ /* 0x010fe2000c7a1270 */
[----:B------:R-:W-:Y:S02]  /*423d0*/  ULDC UR5, c[0x0][0x22c] ;  /* 0x00008b0000057ab9 */ /* 0x000fe40000000800 */
[----:B------:R-:W-:Y:S01]  /*423e0*/  ISETP.LT.AND P4, PT, R9, UR5, !P0 ;  /* 0x0000000509007c0c */ /* 0x000fe2000c781270 */
[----:B------:R-:W-:Y:S02]  /*423f0*/  ULDC UR5, c[0x0][0x22c] ;  /* 0x00008b0000057ab9 */ /* 0x000fe40000000800 */
[----:B------:R-:W-:Y:S01]  /*42400*/  ISETP.LT.AND P3, PT, R14, UR5, !P0 ;  /* 0x000000050e007c0c */ /* 0x000fe2000c761270 */
[----:B------:R-:W-:Y:S01]  /*42410*/  ULDC UR5, c[0x0][0x22c] ;  /* 0x00008b0000057ab9 */ /* 0x000fe20000000800 */
[----:B------:R-:W2:Y:S01]  /*42420*/  LDL.LU R14, [R1+0x12dc] ;  /* 0x0012dc00010e7983 */ /* 0x000ea20000300800 */
[----:B------:R-:W-:-:S05]  /*42430*/  LEA.HI.X.SX32 R9, R0, R3, 0x2, P6 ;  /* 0x0000000300097211 */ /* 0x000fca00030f16ff */
[----:B------:R4:W-:Y:S01]  /*42440*/  @P2 STG.E desc[UR52][R8.64], R114 ;  /* 0x0000007208002986 */ /* 0x0009e2000c101934 */
[----:B------:R-:W-:Y:S01]  /*42450*/  ISETP.LT.AND P2, PT, R16, UR5, !P0 ;  /* 0x0000000510007c0c */ /* 0x000fe2000c741270 */
[----:B------:R-:W-:Y:S01]  /*42460*/  VIADD R11, R0, UR4 ;  /* 0x00000004000b7c36 */ /* 0x000fe20008000000 */
[----:B------:R-:W-:Y:S01]  /*42470*/  ULDC UR5, c[0x0][0x22c] ;  /* 0x00008b0000057ab9 */ /* 0x000fe20000000800 */
[----:B------:R-:W2:Y:S02]  /*42480*/  LDL.LU R16, [R1+0x12cc] ;  /* 0x0012cc0001107983 */ /* 0x000ea40000300800 */
[C---:B------:R-:W-:Y:S01]  /*42490*/  VIADD R0, R11.reuse, UR4 ;  /* 0x000000040b007c36 */ /* 0x040fe20008000000 */
[----:B------:R-:W-:-:S04]  /*424a0*/  LEA R10, P6, R11, R2, 0x2 ;  /* 0x000000020b0a7211 */ /* 0x000fc800078c10ff */
[----:B------:R-:W-:Y:S02]  /*424b0*/  LEA.HI.X.SX32 R11, R11, R3, 0x2, P6 ;  /* 0x000000030b0b7211 */ /* 0x000fe400030f16ff */
[C---:B-1----:R-:W-:Y:S01]  /*424c0*/  LEA R4, P6, R0.reuse, R2, 0x2 ;  /* 0x0000000200047211 */ /* 0x042fe200078c10ff */
[----:B------:R-:W-:-:S03]  /*424d0*/  VIADD R7, R0, UR4 ;  /* 0x0000000400077c36 */ /* 0x000fc60008000000 */
[----:B------:R-:W-:Y:S01]  /*424e0*/  LEA.HI.X.SX32 R5, R0, R3, 0x2, P6 ;  /* 0x0000000300057211 */ /* 0x000fe200030f16ff */
[----:B------:R1:W-:Y:S01]  /*424f0*/  @P1 STG.E desc[UR52][R10.64], R199 ;  /* 0x000000c70a001986 */ /* 0x0003e2000c101934 */
[----:B------:R-:W-:Y:S01]  /*42500*/  ISETP.LT.AND P1, PT, R15, UR5, !P0 ;  /* 0x000000050f007c0c */ /* 0x000fe2000c721270 */
[C---:B------:R-:W-:Y:S01]  /*42510*/  VIADD R0, R7.reuse, UR4 ;  /* 0x0000000407007c36 */ /* 0x040fe20008000000 */
[----:B------:R-:W-:Y:S01]  /*42520*/  LEA R6, P6, R7, R2, 0x2 ;  /* 0x0000000207067211 */ /* 0x000fe200078c10ff */
[----:B------:R-:W2:Y:S01]  /*42530*/  LDL.LU R15, [R1+0x12c4] ;  /* 0x0012c400010f7983 */ /* 0x000ea20000300800 */
[----:B------:R-:W-:-:S03]  /*42540*/  ULDC UR5, c[0x0][0x22c] ;  /* 0x00008b0000057ab9 */ /* 0x000fc60000000800 */
[----:B------:R-:W-:Y:S01]  /*42550*/  @P5 STG.E desc[UR52][R4.64], R115 ;  /* 0x0000007304005986 */ /* 0x000fe2000c101934 */
[-C--:B------:R-:W-:Y:S02]  /*42560*/  LEA.HI.X.SX32 R7, R7, R3.reuse, 0x2, P6 ;  /* 0x0000000307077211 */ /* 0x080fe400030f16ff */
[CC--:B----4-:R-:W-:Y:S01]  /*42570*/  LEA R8, P6, R0.reuse, R2.reuse, 0x2 ;  /* 0x0000000200087211 */ /* 0x0d0fe200078c10ff */
[C---:B-1----:R-:W-:Y:S02]  /*42580*/  VIADD R11, R0.reuse, UR4 ;  /* 0x00000004000b7c36 */ /* 0x042fe40008000000 */
[----:B------:R1:W-:Y:S01]  /*42590*/  @P4 STG.E desc[UR52][R6.64], R200 ;  /* 0x000000c806004986 */ /* 0x0003e2000c101934 */
[----:B------:R-:W-:Y:S02]  /*425a0*/  LEA.HI.X.SX32 R9, R0, R3, 0x2, P6 ;  /* 0x0000000300097211 */ /* 0x000fe400030f16ff */
[----:B------:R-:W-:-:S03]  /*425b0*/  LEA R10, P6, R11, R2, 0x2 ;  /* 0x000000020b0a7211 */ /* 0x000fc600078c10ff */
[----:B------:R-:W-:Y:S01]  /*425c0*/  @P3 STG.E desc[UR52][R8.64], R116 ;  /* 0x0000007408003986 */ /* 0x000fe2000c101934 */
[C---:B------:R-:W-:Y:S01]  /*425d0*/  VIADD R0, R11.reuse, UR4 ;  /* 0x000000040b007c36 */ /* 0x040fe20008000000 */
[----:B------:R-:W-:-:S05]  /*425e0*/  LEA.HI.X.SX32 R11, R11, R3, 0x2, P6 ;  /* 0x000000030b0b7211 */ /* 0x000fca00030f16ff */
[----:B------:R4:W-:Y:S01]  /*425f0*/  @P2 STG.E desc[UR52][R10.64], R201 ;  /* 0x000000c90a002986 */ /* 0x0009e2000c101934 */
[----:B---3--:R-:W-:Y:S01]  /*42600*/  ISETP.LT.AND P5, PT, R12, UR5, !P0 ;  /* 0x000000050c007c0c */ /* 0x008fe2000c7a1270 */
[----:B------:R-:W-:Y:S02]  /*42610*/  ULDC UR5, c[0x0][0x22c] ;  /* 0x00008b0000057ab9 */ /* 0x000fe40000000800 */
[----:B------:R-:W3:Y:S01]  /*42620*/  LDL.LU R12, [R1+0x12bc] ;  /* 0x0012bc00010c7983 */ /* 0x000ee20000300800 */
[----:B------:R-:W-:Y:S01]  /*42630*/  ISETP.LT.AND P4, PT, R13, UR5, !P0 ;  /* 0x000000050d007c0c */ /* 0x000fe2000c781270 */
[----:B------:R-:W-:Y:S02]  /*42640*/  ULDC UR5, c[0x0][0x22c] ;  /* 0x00008b0000057ab9 */ /* 0x000fe40000000800 */
[----:B------:R-:W3:Y:S01]  /*42650*/  LDL.LU R13, [R1+0x12b0] ;  /* 0x0012b000010d7983 */ /* 0x000ee20000300800 */
[----:B--2---:R-:W-:Y:S01]  /*42660*/  ISETP.LT.AND P3, PT, R14, UR5, !P0 ;  /* 0x000000050e007c0c */ /* 0x004fe2000c761270 */
[----:B------:R-:W-:-:S02]  /*42670*/  ULDC UR5, c[0x0][0x22c] ;  /* 0x00008b0000057ab9 */ /* 0x000fc40000000800 */
[----:B------:R-:W2:Y:S01]  /*42680*/  LDL.LU R14, [R1+0x12a4] ;  /* 0x0012a400010e7983 */ /* 0x000ea20000300800 */
[----:B------:R-:W-:Y:S01]  /*42690*/  ISETP.LT.AND P2, PT, R16, UR5, !P0 ;  /* 0x0000000510007c0c */ /* 0x000fe2000c741270 */
[C---:B-1----:R-:W-:Y:S02]  /*426a0*/  VIADD R7, R0.reuse, UR4 ;  /* 0x0000000400077c36 */ /* 0x042fe40008000000 */
[----:B------:R-:W2:Y:S01]  /*426b0*/  LDL.LU R16, [R1+0x129c] ;  /* 0x00129c0001107983 */ /* 0x000ea20000300800 */
[----:B------:R-:W-:Y:S01]  /*426c0*/  LEA R4, P6, R0, R2, 0x2 ;  /* 0x0000000200047211 */ /* 0x000fe200078c10ff */
[----:B------:R-:W-:-:S03]  /*426d0*/  ULDC UR5, c[0x0][0x22c] ;  /* 0x00008b0000057ab9 */ /* 0x000fc60000000800 */
[----:B------:R-:W-:Y:S02]  /*426e0*/  LEA.HI.X.SX32 R5, R0, R3, 0x2, P6 ;  /* 0x0000000300057211 */ /* 0x000fe400030f16ff */
[C---:B------:R-:W-:Y:S01]  /*426f0*/  LEA R6, P6, R7.reuse, R2, 0x2 ;  /* 0x0000000207067211 */ /* 0x040fe200078c10ff */
[----:B------:R-:W-:-:S03]  /*42700*/  VIADD R0, R7, UR4 ;  /* 0x0000000407007c36 */ /* 0x000fc60008000000 */
[-C--:B------:R-:W-:Y:S01]  /*42710*/  LEA.HI.X.SX32 R7, R7, R3.reuse, 0x2, P6 ;  /* 0x0000000307077211 */ /* 0x080fe200030f16ff */
[----:B------:R1:W-:Y:S01]  /*42720*/  @P1 STG.E desc[UR52][R4.64], R117 ;  /* 0x0000007504001986 */ /* 0x0003e2000c101934 */
[C---:B----4-:R-:W-:Y:S01]  /*42730*/  VIADD R11, R0.reuse, UR4 ;  /* 0x00000004000b7c36 */ /* 0x050fe20008000000 */
[C---:B------:R-:W-:Y:S02]  /*42740*/  LEA R8, P6, R0.reuse, R2, 0x2 ;  /* 0x0000000200087211 */ /* 0x040fe400078c10ff */
[----:B------:R-:W-:Y:S01]  /*42750*/  ISETP.LT.AND P1, PT, R15, UR5, !P0 ;  /* 0x000000050f007c0c */ /* 0x000fe2000c721270 */
[----:B------:R-:W-:Y:S01]  /*42760*/  ULDC UR5, c[0x0][0x22c] ;  /* 0x00008b0000057ab9 */ /* 0x000fe20000000800 */
[----:B------:R-:W4:Y:S01]  /*42770*/  LDL.LU R15, [R1+0x1298] ;  /* 0x00129800010f7983 */ /* 0x000f220000300800 */
[----:B------:R-:W-:-:S03]  /*42780*/  LEA.HI.X.SX32 R9, R0, R3, 0x2, P6 ;  /* 0x0000000300097211 */ /* 0x000fc600030f16ff */
[----:B------:R2:W-:Y:S01]  /*42790*/  @P5 STG.E desc[UR52][R6.64], R202 ;  /* 0x000000ca06005986 */ /* 0x0005e2000c101934 */
[CC--:B------:R-:W-:Y:S01]  /*427a0*/  LEA R10, P6, R11.reuse, R2.reuse, 0x2 ;  /* 0x000000020b0a7211 */ /* 0x0c0fe200078c10ff */
[C---:B------:R-:W-:Y:S02]  /*427b0*/  VIADD R0, R11.reuse, UR4 ;  /* 0x000000040b007c36 */ /* 0x040fe40008000000 */
        /* <DEDUP_REMOVED lines=16> */
[----:B------:R-:W-:Y:S02]  /*428c0*/  VIADD R7, R0, UR4 ;  /* 0x0000000400077c36 */ /* 0x000fe40008000000 */
[----:B------:R-:W2:Y:S01]  /*428d0*/  LDL.LU R16, [R1+0x1274] ;  /* 0x0012740001107983 */ /* 0x000ea20000300800 */
[----:B------:R-:W-:Y:S01]  /*428e0*/  ULDC UR5, c[0x0][0x22c] ;  /* 0x00008b0000057ab9 */ /* 0x000fe20000000800 */
[C---:B------:R-:W-:Y:S01]  /*428f0*/  VIADD R0, R7.reuse, UR4 ;  /* 0x0000000407007c36 */ /* 0x040fe20008000000 */
[----:B------:R-:W-:-:S04]  /*42900*/  LEA R6, P6, R7, R2, 0x2 ;  /* 0x0000000207067211 */ /* 0x000fc800078c10ff */
[----:B------:R-:W-:Y:S02]  /*42910*/  LEA.HI.X.SX32 R7, R7, R3, 0x2, P6 ;  /* 0x0000000307077211 */ /* 0x000fe400030f16ff */
[C---:B------:R-:W-:Y:S01]  /*42920*/  LEA R8, P6, R0.reuse, R2, 0x2 ;  /* 0x0000000200087211 */ /* 0x040fe200078c10ff */
[----:B-1----:R-:W-:-:S03]  /*42930*/  VIADD R11, R0, UR4 ;  /* 0x00000004000b7c36 */ /* 0x002fc60008000000 */
[-C--:B------:R-:W-:Y:S01]  /*42940*/  LEA.HI.X.SX32 R9, R0, R3.reuse, 0x2, P6 ;  /* 0x0000000300097211 */ /* 0x080fe200030f16ff */
[----:B------:R1:W-:Y:S01]  /*42950*/  @P1 STG.E desc[UR52][R6.64], R204 ;  /* 0x000000cc06001986 */ /* 0x0003e2000c101934 */
[C---:B------:R-:W-:Y:S01]  /*42960*/  LEA R10, P6, R11.reuse, R2, 0x2 ;  /* 0x000000020b0a7211 */ /* 0x040fe200078c10ff */
[----:B------:R-:W-:Y:S01]  /*42970*/  VIADD R0, R11, UR4 ;  /* 0x000000040b007c36 */ /* 0x000fe20008000000 */
[----:B----4-:R-:W-:Y:S01]  /*42980*/  ISETP.LT.AND P1, PT, R15, UR5, !P0 ;  /* 0x000000050f007c0c */ /* 0x010fe2000c721270 */
[----:B------:R-:W-:Y:S01]  /*42990*/  ULDC UR5, c[0x0][0x22c] ;  /* 0x00008b0000057ab9 */ /* 0x000fe20000000800 */
[----:B------:R-:W4:Y:S01]  /*429a0*/  LDL.LU R15, [R1+0x126c] ;  /* 0x00126c00010f7983 */ /* 0x000f220000300800 */
[----:B------:R-:W-:-:S03]  /*429b0*/  LEA.HI.X.SX32 R11, R11, R3, 0x2, P6 ;  /* 0x000000030b0b7211 */ /* 0x000fc600030f16ff */
[----:B------:R-:W-:Y:S01]  /*429c0*/  @P5 STG.E desc[UR52][R8.64], R120 ;  /* 0x0000007808005986 */ /* 0x000fe2000c101934 */
[----:B------:R-:W-:-:S03]  /*429d0*/  LEA R4, P6, R0, R2, 0x2 ;  /* 0x0000000200047211 */ /* 0x000fc600078c10ff */
[----:B------:R2:W-:Y:S01]  /*429e0*/  @P4 STG.E desc[UR52][R10.64], R205 ;  /* 0x000000cd0a004986 */ /* 0x0005e2000c101934 */
[C---:B------:R-:W-:Y:S01]  /*429f0*/  LEA.HI.X.SX32 R5, R0.reuse, R3, 0x2, P6 ;  /* 0x0000000300057211 */ /* 0x040fe200030f16ff */
[----:B-1----:R-:W-:-:S04]  /*42a00*/  VIADD R7, R0, UR4 ;  /* 0x0000000400077c36 */ /* 0x002fc80008000000 */
[----:B------:R1:W-:Y:S01]  /*42a10*/  @P3 STG.E desc[UR52][R4.64], R121 ;  /* 0x0000007904003986 */ /* 0x0003e2000c101934 */
[C---:B------:R-:W-:Y:S01]  /*42a20*/  LEA R6, P6, R7.reuse, R2, 0x2 ;  /* 0x0000000207067211 */ /* 0x040fe200078c10ff */
[----:B------:R-:W-:-:S03]  /*42a30*/  VIADD R0, R7, UR4 ;  /* 0x0000000407007c36 */ /* 0x000fc60008000000 */
        /* <DEDUP_REMOVED lines=12> */
[C---:B------:R-:W-:Y:S02]  /*42b00*/  VIADD R11, R0.reuse, UR4 ;  /* 0x00000004000b7c36 */ /* 0x040fe40008000000 */
        /* <DEDUP_REMOVED lines=8> */
[C---:B-1----:R-:W-:Y:S01]  /*42b90*/  LEA R4, P6, R0.reuse, R2, 0x2 ;  /* 0x0000000200047211 */ /* 0x042fe200078c10ff */
[C---:B------:R-:W-:Y:S02]  /*42ba0*/  VIADD R7, R0.reuse, UR4 ;  /* 0x0000000400077c36 */ /* 0x040fe40008000000 */
[----:B------:R1:W-:Y:S01]  /*42bb0*/  @P5 STG.E desc[UR52][R10.64], R207 ;  /* 0x000000cf0a005986 */ /* 0x0003e2000c101934 */
[----:B----4-:R-:W-:Y:S01]  /*42bc0*/  ISETP.LT.AND P1, PT, R15, UR5, !P0 ;  /* 0x000000050f007c0c */ /* 0x010fe2000c721270 */
[----:B------:R-:W-:Y:S02]  /*42bd0*/  ULDC UR5, c[0x0][0x22c] ;  /* 0x00008b0000057ab9 */ /* 0x000fe40000000800 */
[----:B------:R-:W4:Y:S01]  /*42be0*/  LDL.LU R15, [R1+0x1238] ;  /* 0x00123800010f7983 */ /* 0x000f220000300800 */
[----:B------:R-:W-:-:S02]  /*42bf0*/  LEA.HI.X.SX32 R5, R0, R3, 0x2, P6 ;  /* 0x0000000300057211 */ /* 0x000fc400030f16ff */
[CC--:B------:R-:W-:Y:S01]  /*42c00*/  LEA R6, P6, R7.reuse, R2.reuse, 0x2 ;  /* 0x0000000207067211 */ /* 0x0c0fe200078c10ff */
[C---:B------:R-:W-:Y:S02]  /*42c10*/  VIADD R0, R7.reuse, UR4 ;  /* 0x0000000407007c36 */ /* 0x040fe40008000000 */
[----:B------:R1:W-:Y:S01]  /*42c20*/  @P4 STG.E desc[UR52][R4.64], R123 ;  /* 0x0000007b04004986 */ /* 0x0003e2000c101934 */
[----:B------:R-:W-:Y:S02]  /*42c30*/  LEA.HI.X.SX32 R7, R7, R3, 0x2, P6 ;  /* 0x0000000307077211 */ /* 0x000fe400030f16ff */
[----:B------:R-:W-:-:S03]  /*42c40*/  LEA R8, P6, R0, R2, 0x2 ;  /* 0x0000000200087211 */ /* 0x000fc600078c10ff */
        /* <DEDUP_REMOVED lines=13> */
[----:B-1----:R-:W-:Y:S02]  /*42d20*/  VIADD R11, R0, UR4 ;  /* 0x00000004000b7c36 */ /* 0x002fe40008000000 */
[----:B------:R-:W2:Y:S01]  /*42d30*/  LDL.LU R16, [R1+0x1210] ;  /* 0x0012100001107983 */ /* 0x000ea20000300800 */
[----:B------:R-:W-:Y:S01]  /*42d40*/  ULDC UR5, c[0x0][0x22c] ;  /* 0x00008b0000057ab9 */ /* 0x000fe20000000800 */
[C---:B------:R-:W-:Y:S01]  /*42d50*/  VIADD R0, R11.reuse, UR4 ;  /* 0x000000040b007c36 */ /* 0x040fe20008000000 */
[----:B------:R-:W-:-:S04]  /*42d60*/  LEA R10, P6, R11, R2, 0x2 ;  /* 0x000000020b0a7211 */ /* 0x000fc800078c10ff */
[----:B------:R-:W-:Y:S02]  /*42d70*/  LEA.HI.X.SX32 R11, R11, R3, 0x2, P6 ;  /* 0x000000030b0b7211 */ /* 0x000fe400030f16ff */
[C---:B------:R-:W-:Y:S01]  /*42d80*/  LEA R4, P6, R0.reuse, R2, 0x2 ;  /* 0x0000000200047211 */ /* 0x040fe200078c10ff */
[----:B------:R-:W-:-:S03]  /*42d90*/  VIADD R7, R0, UR4 ;  /* 0x0000000400077c36 */ /* 0x000fc60008000000 */
        /* <DEDUP_REMOVED lines=11> */
[C---:B------:R-:W-:Y:S02]  /*42e50*/  LEA.HI.X.SX32 R9, R0.reuse, R3, 0x2, P6 ;  /* 0x0000000300097211 */ /* 0x040fe400030f16ff */
[----:B-1----:R-:W-:-:S03]  /*42e60*/  IADD3 R11, R0, UR4, RZ ;  /* 0x00000004000b7c10 */ /* 0x002fc6000fffe0ff */
[----:B------:R-:W-:Y:S01]  /*42e70*/  @P3 STG.E desc[UR52][R8.64], R126 ;  /* 0x0000007e08003986 */ /* 0x000fe2000c101934 */
        /* <DEDUP_REMOVED lines=23> */
[C---:B-1----:R-:W-:Y:S01]  /*42ff0*/  VIADD R11, R0.reuse, UR4 ;  /* 0x00000004000b7c36 */ /* 0x042fe20008000000 */
[C---:B------:R-:W-:Y:S02]  /*43000*/  LEA R8, P6, R0.reuse, R2, 0x2 ;  /* 0x0000000200087211 */ /* 0x040fe400078c10ff */
        /* <DEDUP_REMOVED lines=287> */
[----:B------:R-:W-:Y:S01]  /*44200*/  @P4 STG.E desc[UR52][R8.64], R240 ;  /* 0x000000f008004986 */ /* 0x000fe2000c101934 */
        /* <DEDUP_REMOVED lines=17> */
[----:B------:R-:W-:-:S03]  /*44320*/  ULDC UR5, c[0x0][0x22c] ;  /* 0x00008b0000057ab9 */ /* 0x000fc60000000800 */
[----:B------:R-:W2:Y:S04]  /*44330*/  LDL.LU R19, [R1+0x1054] ;  /* 0x0010540001137983 */ /* 0x000ea80000300800 */
[----:B------:R-:W2:Y:S01]  /*44340*/  LDL.LU R18, [R1+0x143c] ;  /* 0x00143c0001127983 */ /* 0x000ea20000300800 */
[C---:B------:R-:W-:Y:S01]  /*44350*/  VIADD R0, R7.reuse, UR4 ;  /* 0x0000000407007c36 */ /* 0x040fe20008000000 */
[----:B------:R-:W-:-:S03]  /*44360*/  LEA R6, P6, R7, R2, 0x2 ;  /* 0x0000000207067211 */ /* 0x000fc600078c10ff */
[C---:B------:R-:W-:Y:S01]  /*44370*/  VIADD R11, R0.reuse, UR4 ;  /* 0x00000004000b7c36 */ /* 0x040fe20008000000 */
[----:B------:R-:W-:Y:S02]  /*44380*/  LEA.HI.X.SX32 R7, R7, R3, 0x2, P6 ;  /* 0x0000000307077211 */ /* 0x000fe400030f16ff */
[----:B------:R-:W-:-:S04]  /*44390*/  LEA R8, P6, R0, R2, 0x2 ;  /* 0x0000000200087211 */ /* 0x000fc800078c10ff */
[-C--:B------:R-:W-:Y:S01]  /*443a0*/  LEA.HI.X.SX32 R9, R0, R3.reuse, 0x2, P6 ;  /* 0x0000000300097211 */ /* 0x080fe200030f16ff */
[C---:B------:R-:W-:Y:S01]  /*443b0*/  VIADD R0, R11.reuse, UR4 ;  /* 0x000000040b007c36 */ /* 0x040fe20008000000 */
[-C--:B------:R-:W-:Y:S01]  /*443c0*/  LEA R10, P6, R11, R2.reuse, 0x2 ;  /* 0x000000020b0a7211 */ /* 0x080fe200078c10ff */
[----:B------:R1:W-:Y:S01]  /*443d0*/  @P1 STG.E desc[UR52][R6.64], R234 ;  /* 0x000000ea06001986 */ /* 0x0003e2000c101934 */
[----:B----4-:R-:W-:Y:S01]  /*443e0*/  ISETP.LT.AND P1, PT, R15, UR5, !P0 ;  /* 0x000000050f007c0c */ /* 0x010fe2000c721270 */
[----:B------:R-:W-:Y:S01]  /*443f0*/  ULDC UR5, c[0x0][0x22c] ;  /* 0x00008b0000057ab9 */ /* 0x000fe20000000800 */
[----:B------:R-:W-:Y:S01]  /*44400*/  LEA.HI.X.SX32 R11, R11, R3, 0x2, P6 ;  /* 0x000000030b0b7211 */ /* 0x000fe200030f16ff */
[----:B------:R4:W-:Y:S01]  /*44410*/  @P5 STG.E desc[UR52][R8.64], R242 ;  /* 0x000000f208005986 */ /* 0x0009e2000c101934 */
[----:B------:R-:W-:-:S04]  /*44420*/  LEA R4, P6, R0, R2, 0x2 ;  /* 0x0000000200047211 */ /* 0x000fc800078c10ff */
[----:B------:R-:W-:Y:S01]  /*44430*/  LEA.HI.X.SX32 R5, R0, R3, 0x2, P6 ;  /* 0x0000000300057211 */ /* 0x000fe200030f16ff */
[----:B------:R-:W-:Y:S04]  /*44440*/  @P4 STG.E desc[UR52][R10.64], R235 ;  /* 0x000000eb0a004986 */ /* 0x000fe8000c101934 */
[----:B------:R4:W-:Y:S01]  /*44450*/  @P3 STG.E desc[UR52][R4.64], R243 ;  /* 0x000000f304003986 */ /* 0x0009e2000c101934 */
[----:B---3--:R-:W-:Y:S01]  /*44460*/  ISETP.LT.AND P5, PT, R12, UR5, !P0 ;  /* 0x000000050c007c0c */ /* 0x008fe2000c7a1270 */
[----:B------:R-:W-:Y:S01]  /*44470*/  VIADD R12, R0, UR4 ;  /* 0x00000004000c7c36 */ /* 0x000fe20008000000 */
[----:B------:R-:W-:-:S03]  /*44480*/  ULDC UR5, c[0x0][0x22c] ;  /* 0x00008b0000057ab9 */ /* 0x000fc60000000800 */
[C---:B------:R-:W-:Y:S01]  /*44490*/  VIADD R0, R12.reuse, UR4 ;  /* 0x000000040c007c36 */ /* 0x040fe20008000000 */
[----:B------:R-:W-:Y:S01]  /*444a0*/  ISETP.LT.AND P4, PT, R13, UR5, !P0 ;  /* 0x000000050d007c0c */ /* 0x000fe2000c781270 */
[----:B------:R-:W-:Y:S01]  /*444b0*/  ULDC UR5, c[0x0][0x22c] ;  /* 0x00008b0000057ab9 */ /* 0x000fe20000000800 */
[----:B-1----:R-:W-:Y:S01]  /*444c0*/  LEA R6, P6, R12, R2, 0x2 ;  /* 0x000000020c067211 */ /* 0x002fe200078c10ff */
[----:B------:R-:W-:-:S03]  /*444d0*/  VIADD R13, R0, UR4 ;  /* 0x00000004000d7c36 */ /* 0x000fc60008000000 */
[----:B------:R-:W-:Y:S02]  /*444e0*/  LEA.HI.X.SX32 R7, R12, R3, 0x2, P6 ;  /* 0x000000030c077211 */ /* 0x000fe400030f16ff */
[----:B----4-:R-:W-:-:S04]  /*444f0*/  LEA R8, P6, R0, R2, 0x2 ;  /* 0x0000000200087211 */ /* 0x010fc800078c10ff */
[----:B------:R-:W-:Y:S01]  /*44500*/  LEA.HI.X.SX32 R9, R0, R3, 0x2, P6 ;  /* 0x0000000300097211 */ /* 0x000fe200030f16ff */
[----:B------:R1:W-:Y:S01]  /*44510*/  @P2 STG.E desc[UR52][R6.64], R148 ;  /* 0x0000009406002986 */ /* 0x0003e2000c101934 */
[----:B------:R-:W-:-:S03]  /*44520*/  LEA R4, P6, R13, R2, 0x2 ;  /* 0x000000020d047211 */ /* 0x000fc600078c10ff */
[----:B------:R3:W-:Y:S01]  /*44530*/  @P1 STG.E desc[UR52][R8.64], R244 ;  /* 0x000000f408001986 */ /* 0x0007e2000c101934 */
[C---:B------:R-:W-:Y:S02]  /*44540*/  LEA.HI.X.SX32 R5, R13.reuse, R3, 0x2, P6 ;  /* 0x000000030d057211 */ /* 0x040fe400030f16ff */
[----:B--2---:R-:W-:Y:S01]  /*44550*/  ISETP.LT.AND P3, PT, R14, UR5, !P0 ;  /* 0x000000050e007c0c */ /* 0x004fe2000c761270 */
[----:B------:R-:W-:Y:S01]  /*44560*/  VIADD R14, R13, UR4 ;  /* 0x000000040d0e7c36 */ /* 0x000fe20008000000 */
[----:B------:R-:W-:-:S03]  /*44570*/  ULDC UR5, c[0x0][0x22c] ;  /* 0x00008b0000057ab9 */ /* 0x000fc60000000800 */
[C---:B------:R-:W-:Y:S01]  /*44580*/  VIADD R15, R14.reuse, UR4 ;  /* 0x000000040e0f7c36 */ /* 0x040fe20008000000 */
[----:B------:R-:W-:-:S03]  /*44590*/  LEA R10, P1, R14, R2, 0x2 ;  /* 0x000000020e0a7211 */ /* 0x000fc600078210ff */
[----:B------:R-:W-:Y:S01]  /*445a0*/  VIADD R0, R15, UR4 ;  /* 0x000000040f007c36 */ /* 0x000fe20008000000 */
[----:B------:R-:W-:-:S03]  /*445b0*/  ISETP.LT.AND P2, PT, R16, UR5, !P0 ;  /* 0x0000000510007c0c */ /* 0x000fc6000c741270 */
[----:B------:R-:W-:Y:S01]  /*445c0*/  VIADD R16, R0, UR4 ;  /* 0x0000000400107c36 */ /* 0x000fe20008000000 */
[-C--:B------:R-:W-:Y:S02]  /*445d0*/  LEA.HI.X.SX32 R11, R14, R3.reuse, 0x2, P1 ;  /* 0x000000030e0b7211 */ /* 0x080fe400008f16ff */
[-C--:B-1----:R-:W-:Y:S01]  /*445e0*/  LEA R6, P1, R0, R2.reuse, 0x2 ;  /* 0x0000000200067211 */ /* 0x082fe200078210ff */
[----:B------:R-:W-:Y:S01]  /*445f0*/  VIADD R17, R16, UR4 ;  /* 0x0000000410117c36 */ /* 0x000fe20008000000 */
[CC--:B------:R-:W-:Y:S01]  /*44600*/  LEA R12, P6, R15.reuse, R2.reuse, 0x2 ;  /* 0x000000020f0c7211 */ /* 0x0c0fe200078c10ff */
[----:B------:R-:W-:Y:S01]  /*44610*/  ULDC UR4, c[0x0][0x22c] ;  /* 0x00008b0000047ab9 */ /* 0x000fe20000000800 */
[-C--:B------:R-:W-:Y:S02]  /*44620*/  LEA.HI.X.SX32 R7, R0, R3.reuse, 0x2, P1 ;  /* 0x0000000300077211 */ /* 0x080fe400008f16ff */
[----:B------:R-:W-:Y:S02]  /*44630*/  LEA.HI.X.SX32 R13, R15, R3, 0x2, P6 ;  /* 0x000000030f0d7211 */ /* 0x000fe400030f16ff */
[----:B------:R-:W-:Y:S01]  /*44640*/  ISETP.LT.AND P1, PT, R19, UR4, !P0 ;  /* 0x0000000413007c0c */ /* 0x000fe2000c721270 */
[----:B------:R-:W-:Y:S01]  /*44650*/  ULDC UR4, c[0x0][0x22c] ;  /* 0x00008b0000047ab9 */ /* 0x000fe20000000800 */
[----:B------:R-:W-:-:S02]  /*44660*/  LEA R14, P6, R17, R2, 0x2 ;  /* 0x00000002110e7211 */ /* 0x000fc400078c10ff */
[----:B------:R-:W-:Y:S02]  /*44670*/  ISETP.LT.AND P0, PT, R18, UR4, !P0 ;  /* 0x0000000412007c0c */ /* 0x000fe4000c701270 */
[-C--:B------:R-:W-:Y:S02]  /*44680*/  LEA.HI.X.SX32 R15, R17, R3.reuse, 0x2, P6 ;  /* 0x00000003110f7211 */ /* 0x080fe400030f16ff */
[C---:B------:R-:W-:Y:S01]  /*44690*/  LEA R2, P6, R16.reuse, R2, 0x2 ;  /* 0x0000000210027211 */ /* 0x040fe200078c10ff */
[----:B------:R3:W-:Y:S03]  /*446a0*/  @P5 STG.E desc[UR52][R4.64], R149 ;  /* 0x0000009504005986 */ /* 0x0007e6000c101934 */
[----:B------:R-:W-:Y:S01]  /*446b0*/  LEA.HI.X.SX32 R3, R16, R3, 0x2, P6 ;  /* 0x0000000310037211 */ /* 0x000fe200030f16ff */
[----:B------:R3:W-:Y:S04]  /*446c0*/  @P4 STG.E desc[UR52][R10.64], R245 ;  /* 0x000000f50a004986 */ /* 0x0007e8000c101934 */
[----:B------:R3:W-:Y:S04]  /*446d0*/  @P3 STG.E desc[UR52][R12.64], R150 ;  /* 0x000000960c003986 */ /* 0x0007e8000c101934 */
[----:B------:R3:W-:Y:S04]  /*446e0*/  @P2 STG.E desc[UR52][R6.64], R246 ;  /* 0x000000f606002986 */ /* 0x0007e8000c101934 */
[----:B------:R3:W-:Y:S01]  /*446f0*/  @P1 STG.E desc[UR52][R2.64], R151 ;  /* 0x0000009702001986 */ /* 0x0007e2000c101934 */
[----:B------:R-:W-:Y:S05]  /*44700*/  @!P0 EXIT ;  /* 0x000000000000894d */ /* 0x000fea0003800000 */
[----:B------:R-:W-:Y:S01]  /*44710*/  STG.E desc[UR52][R14.64], R247 ;  /* 0x000000f70e007986 */ /* 0x000fe2000c101934 */
[----:B------:R-:W-:Y:S05]  /*44720*/  EXIT ;  /* 0x000000000000794d */ /* 0x000fea0003800000 */
.L_x_2:
[----:B------:R-:W-:-:S00]  /*44730*/  BRA `(.L_x_2) ;  /* 0xfffffffc00fc7947 */ /* 0x000fc0000383ffff */
[----:B------:R-:W-:-:S00]  /*44740*/  NOP ;  /* 0x0000000000007918 */ /* 0x000fc00000000000 */
        /* <DEDUP_REMOVED lines=11> */
.L_x_3:


//--------------------- .nv.shared.matmul_kernel  --------------------------
	.section	.nv.shared.matmul_kernel,"aw",@nobits
	.sectionflags	@""
	.align	16
	.zero		1024


//--------------------- .nv.shared.reserved.0     --------------------------
	.section	.nv.shared.reserved.0,"aw",@nobits
	.weak		__nv_reservedSMEM_offset_0_alias
	.size		__nv_reservedSMEM_offset_0_alias, 0, 0
	.other		__nv_reservedSMEM_offset_0_alias,@"STO_CUDA_RESERVED_SHARED STV_DEFAULT"
__nv_reservedSMEM_offset_0_alias:
	.zero		0


//--------------------- .nv.constant0.matmul_kernel --------------------------
	.section	.nv.constant0.matmul_kernel,"a",@progbits
	.sectionflags	@""
	.align	4
.nv.constant0.matmul_kernel:
	.zero		608


//--------------------- SYMBOLS --------------------------

	.type		.nv.reservedSmem.offset0,@object
	.size		.nv.reservedSmem.offset0,0x4
